	.target	sm_90a

	.elftype	@"ET_EXEC"


//--------------------- .note.nv.tkinfo           --------------------------
	.section	.note.nv.tkinfo,"",@"SHT_NOTE"
	.sectionflags	@"SHF_NOTE_NV_TKINFO"
	.tkinfo
        /*0018*/ 	.word	0x00000002
        /*0030*/ 	.string	""
        /*0030*/ 	.string	"ptxas"
        /*0030*/ 	.string	"Cuda compilation tools, release 13.0, V13.0.88"
        /*0030*/ 	.string	"Build cuda_13.0.r13.0/compiler.36424714_0"
        /*0030*/ 	.string	"-v  -suppress-debug-info  -lineinfo  -arch sm_90a "



//--------------------- .note.nv.cuinfo           --------------------------
	.section	.note.nv.cuinfo,"",@"SHT_NOTE"
	.sectionflags	@"SHF_NOTE_NV_CUINFO"
        /*0018*/ 	.short	0x0002
        /*001a*/ 	.short	0x005a
        /*001c*/ 	.short	0x0082
	.zero		2


//--------------------- .nv.info                  --------------------------
	.section	.nv.info,"",@"SHT_CUDA_INFO"
	.align	4


	//----- nvinfo : EIATTR_REGCOUNT
	.align		4
        /*0000*/ 	.byte	0x04, 0x2f
        /*0002*/ 	.short	(.L_1 - .L_0)
	.align		4
.L_0:
        /*0004*/ 	.word	index@(matmul_kernel)
        /*0008*/ 	.word	0x000000ff


	//----- nvinfo : EIATTR_FRAME_SIZE
	.align		4
.L_1:
        /*000c*/ 	.byte	0x04, 0x11
        /*000e*/ 	.short	(.L_3 - .L_2)
	.align		4
.L_2:
        /*0010*/ 	.word	index@(matmul_kernel)
        /*0014*/ 	.word	0x00001030


	//----- nvinfo : EIATTR_MIN_STACK_SIZE
	.align		4
.L_3:
        /*0018*/ 	.byte	0x04, 0x12
        /*001a*/ 	.short	(.L_5 - .L_4)
	.align		4
.L_4:
        /*001c*/ 	.word	index@(matmul_kernel)
        /*0020*/ 	.word	0x00001030
.L_5:


//--------------------- .nv.compat                --------------------------
	.section	.nv.compat,"",@"SHT_CUDA_COMPAT_INFO"
	.align	4
        /*0000*/ 	.byte	0x02, 0x09, 0x01, 0x00, 0x02, 0x02, 0x04, 0x00, 0x02, 0x05, 0x05, 0x00, 0x03, 0x07, 0x01, 0x01
        /*0010*/ 	.byte	0x02, 0x03, 0x00, 0x00, 0x02, 0x06, 0x01, 0x00, 0x04, 0x0b, 0x08, 0x00, 0x00, 0x00, 0x00, 0x00
        /*0020*/ 	.byte	0x00, 0x00, 0x00, 0x00


//--------------------- .nv.info.matmul_kernel    --------------------------
	.section	.nv.info.matmul_kernel,"",@"SHT_CUDA_INFO"
	.sectionflags	@""
	.align	4


	//----- nvinfo : EIATTR_CUDA_API_VERSION
	.align		4
        /*0000*/ 	.byte	0x04, 0x37
        /*0002*/ 	.short	(.L_7 - .L_6)
.L_6:
        /*0004*/ 	.word	0x00000082


	//----- nvinfo : EIATTR_KPARAM_INFO
	.align		4
.L_7:
        /*0008*/ 	.byte	0x04, 0x17
        /*000a*/ 	.short	(.L_9 - .L_8)
.L_8:
        /*000c*/ 	.word	0x00000000
        /*0010*/ 	.short	0x000d
        /*0012*/ 	.short	0x0048
        /*0014*/ 	.byte	0x00, 0xf4, 0x21, 0x00


	//----- nvinfo : EIATTR_KPARAM_INFO
	.align		4
.L_9:
        /*0018*/ 	.byte	0x04, 0x17
        /*001a*/ 	.short	(.L_11 - .L_10)
.L_10:
        /*001c*/ 	.word	0x00000000
        /*0020*/ 	.short	0x000c
        /*0022*/ 	.short	0x0040
        /*0024*/ 	.byte	0x00, 0xf4, 0x21, 0x00


	//----- nvinfo : EIATTR_KPARAM_INFO
	.align		4
.L_11:
        /*0028*/ 	.byte	0x04, 0x17
        /*002a*/ 	.short	(.L_13 - .L_12)
.L_12:
        /*002c*/ 	.word	0x00000000
        /*0030*/ 	.short	0x000b
        /*0032*/ 	.short	0x0038
        /*0034*/ 	.byte	0x00, 0xf0, 0x11, 0x00


	//----- nvinfo : EIATTR_KPARAM_INFO
	.align		4
.L_13:
        /*0038*/ 	.byte	0x04, 0x17
        /*003a*/ 	.short	(.L_15 - .L_14)
.L_14:
        /*003c*/ 	.word	0x00000000
        /*0040*/ 	.short	0x000a
        /*0042*/ 	.short	0x0034
        /*0044*/ 	.byte	0x00, 0xf0, 0x11, 0x00


	//----- nvinfo : EIATTR_KPARAM_INFO
	.align		4
.L_15:
        /*0048*/ 	.byte	0x04, 0x17
        /*004a*/ 	.short	(.L_17 - .L_16)
.L_16:
        /*004c*/ 	.word	0x00000000
        /*0050*/ 	.short	0x0009
        /*0052*/ 	.short	0x0030
        /*0054*/ 	.byte	0x00, 0xf0, 0x11, 0x00


	//----- nvinfo : EIATTR_KPARAM_INFO
	.align		4
.L_17:
        /*0058*/ 	.byte	0x04, 0x17
        /*005a*/ 	.short	(.L_19 - .L_18)
.L_18:
        /*005c*/ 	.word	0x00000000
        /*0060*/ 	.short	0x0008
        /*0062*/ 	.short	0x002c
        /*0064*/ 	.byte	0x00, 0xf0, 0x11, 0x00


	//----- nvinfo : EIATTR_KPARAM_INFO
	.align		4
.L_19:
        /*0068*/ 	.byte	0x04, 0x17
        /*006a*/ 	.short	(.L_21 - .L_20)
.L_20:
        /*006c*/ 	.word	0x00000000
        /*0070*/ 	.short	0x0007
        /*0072*/ 	.short	0x0028
        /*0074*/ 	.byte	0x00, 0xf0, 0x11, 0x00


	//----- nvinfo : EIATTR_KPARAM_INFO
	.align		4
.L_21:
        /*0078*/ 	.byte	0x04, 0x17
        /*007a*/ 	.short	(.L_23 - .L_22)
.L_22:
        /*007c*/ 	.word	0x00000000
        /*0080*/ 	.short	0x0006
        /*0082*/ 	.short	0x0024
        /*0084*/ 	.byte	0x00, 0xf0, 0x11, 0x00


	//----- nvinfo : EIATTR_KPARAM_INFO
	.align		4
.L_23:
        /*0088*/ 	.byte	0x04, 0x17
        /*008a*/ 	.short	(.L_25 - .L_24)
.L_24:
        /*008c*/ 	.word	0x00000000
        /*0090*/ 	.short	0x0005
        /*0092*/ 	.short	0x0020
        /*0094*/ 	.byte	0x00, 0xf0, 0x11, 0x00


	//----- nvinfo : EIATTR_KPARAM_INFO
	.align		4
.L_25:
        /*0098*/ 	.byte	0x04, 0x17
        /*009a*/ 	.short	(.L_27 - .L_26)
.L_26:
        /*009c*/ 	.word	0x00000000
        /*00a0*/ 	.short	0x0004
        /*00a2*/ 	.short	0x001c
        /*00a4*/ 	.byte	0x00, 0xf0, 0x11, 0x00


	//----- nvinfo : EIATTR_KPARAM_INFO
	.align		4
.L_27:
        /*00a8*/ 	.byte	0x04, 0x17
        /*00aa*/ 	.short	(.L_29 - .L_28)
.L_28:
        /*00ac*/ 	.word	0x00000000
        /*00b0*/ 	.short	0x0003
        /*00b2*/ 	.short	0x0018
        /*00b4*/ 	.byte	0x00, 0xf0, 0x11, 0x00


	//----- nvinfo : EIATTR_KPARAM_INFO
	.align		4
.L_29:
        /*00b8*/ 	.byte	0x04, 0x17
        /*00ba*/ 	.short	(.L_31 - .L_30)
.L_30:
        /*00bc*/ 	.word	0x00000000
        /*00c0*/ 	.short	0x0002
        /*00c2*/ 	.short	0x0010
        /*00c4*/ 	.byte	0x00, 0xf4, 0x21, 0x00


	//----- nvinfo : EIATTR_KPARAM_INFO
	.align		4
.L_31:
        /*00c8*/ 	.byte	0x04, 0x17
        /*00ca*/ 	.short	(.L_33 - .L_32)
.L_32:
        /*00cc*/ 	.word	0x00000000
        /*00d0*/ 	.short	0x0001
        /*00d2*/ 	.short	0x0008
        /*00d4*/ 	.byte	0x00, 0xf4, 0x21, 0x00


	//----- nvinfo : EIATTR_KPARAM_INFO
	.align		4
.L_33:
        /*00d8*/ 	.byte	0x04, 0x17
        /*00da*/ 	.short	(.L_35 - .L_34)
.L_34:
        /*00dc*/ 	.word	0x00000000
        /*00e0*/ 	.short	0x0000
        /*00e2*/ 	.short	0x0000
        /*00e4*/ 	.byte	0x00, 0xf4, 0x21, 0x00


	//----- nvinfo : EIATTR_SPARSE_MMA_MASK
	.align		4
.L_35:
        /*00e8*/ 	.byte	0x03, 0x50
        /*00ea*/ 	.short	0x0000


	//----- nvinfo : EIATTR_MAXREG_COUNT
	.align		4
        /*00ec*/ 	.byte	0x03, 0x1b
        /*00ee*/ 	.short	0x00ff


	//----- nvinfo : EIATTR_NUM_BARRIERS
	.align		4
        /*00f0*/ 	.byte	0x02, 0x4c
        /*00f2*/ 	.byte	0x01
	.zero		1


	//----- nvinfo : EIATTR_ANNOTATIONS
	.align		4
        /*00f4*/ 	.byte	0x04, 0x55
        /*00f6*/ 	.short	(.L_37 - .L_36)


	//   ....[0]....
.L_36:
        /*00f8*/ 	.word	0x00000001
        /*00fc*/ 	.byte	0xa0, 0x00, 0x00, 0x00, 0x01, 0x00, 0x00, 0x00, 0xe0, 0x00, 0x00, 0x00, 0x01, 0x00, 0x00, 0x00
        /* <DEDUP_REMOVED lines=954> */
        /*3cac*/ 	.byte	0xb0, 0xda, 0x01, 0x00, 0x01, 0x00, 0x00, 0x00, 0x40, 0xdb, 0x01, 0x00


	//----- nvinfo : EIATTR_MERCURY_ISA_VERSION
	.align		4
.L_37:
        /*3cb8*/ 	.byte	0x03, 0x5f
        /*3cba*/ 	.short	0x0101


	//----- nvinfo : EIATTR_EXIT_INSTR_OFFSETS
	.align		4
        /*3cbc*/ 	.byte	0x04, 0x1c
        /*3cbe*/ 	.short	(.L_39 - .L_38)


	//   ....[0]....
.L_38:
        /*3cc0*/ 	.word	0x0001dca0


	//   ....[1]....
        /*3cc4*/ 	.word	0x0001dcd0


	//----- nvinfo : EIATTR_REQNTID
	.align		4
.L_39:
        /*3cc8*/ 	.byte	0x04, 0x10
        /*3cca*/ 	.short	(.L_41 - .L_40)
.L_40:
        /*3ccc*/ 	.word	0x00000080
        /*3cd0*/ 	.word	0x00000001
        /*3cd4*/ 	.word	0x00000001


	//----- nvinfo : EIATTR_CBANK_PARAM_SIZE
	.align		4
.L_41:
        /*3cd8*/ 	.byte	0x03, 0x19
        /*3cda*/ 	.short	0x0050


	//----- nvinfo : EIATTR_PARAM_CBANK
	.align		4
        /*3cdc*/ 	.byte	0x04, 0x0a
        /*3cde*/ 	.short	(.L_43 - .L_42)
	.align		4
.L_42:
        /*3ce0*/ 	.word	index@(.nv.constant0.matmul_kernel)
        /*3ce4*/ 	.short	0x0210
        /*3ce6*/ 	.short	0x0050


	//----- nvinfo : EIATTR_SW_WAR
	.align		4
.L_43:
        /*3ce8*/ 	.byte	0x04, 0x36
        /*3cea*/ 	.short	(.L_45 - .L_44)
.L_44:
        /*3cec*/ 	.word	0x00000008
.L_45:


//--------------------- .nv.callgraph             --------------------------
	.section	.nv.callgraph,"",@"SHT_CUDA_CALLGRAPH"
	.align	4
	.sectionentsize	8
	.align		4
        /*0000*/ 	.word	0x00000000
	.align		4
        /*0004*/ 	.word	0xffffffff
	.align		4
        /*0008*/ 	.word	0x00000000
	.align		4
        /*000c*/ 	.word	0xfffffffe
	.align		4
        /*0010*/ 	.word	0x00000000
	.align		4
        /*0014*/ 	.word	0xfffffffd
	.align		4
        /*0018*/ 	.word	0x00000000
	.align		4
        /*001c*/ 	.word	0xfffffffc


//--------------------- .text.matmul_kernel       --------------------------
	.section	.text.matmul_kernel,"ax",@progbits
	.align	128
        .global         matmul_kernel
        .type           matmul_kernel,@function
        .size           matmul_kernel,(.L_x_3 - matmul_kernel)
        .other          matmul_kernel,@"STO_CUDA_ENTRY STV_DEFAULT"
matmul_kernel:
.text.matmul_kernel:
[----:B------:R-:W0:Y:S08]  /*0000*/  LDC R1, c[0x0][0x28] ;  /* 0x00000a00ff017b82 */ /* 0x000e300000000800 */
[----:B------:R-:W1:Y:S01]  /*0010*/  LDC.64 R2, c[0x0][0x228] ;  /* 0x00008a00ff027b82 */ /* 0x000e620000000a00 */
[----:B------:R-:W2:Y:S01]  /*0020*/  S2R R7, SR_CTAID.X ;  /* 0x0000000000077919 */ /* 0x000ea20000002500 */
[----:B0-----:R-:W-:Y:S01]  /*0030*/  VIADD R1, R1, 0xffffefd0 ;  /* 0xffffefd001017836 */ /* 0x001fe20000000000 */
[----:B------:R-:W-:Y:S01]  /*0040*/  UMOV UR4, 0x400 ;  /* 0x0000040000047882 */ /* 0x000fe20000000000 */
[----:B------:R-:W-:Y:S01]  /*0050*/  ULDC.64 UR6, c[0x0][0x208] ;  /* 0x0000820000067ab9 */ /* 0x000fe20000000a00 */
[----:B------:R-:W0:Y:S01]  /*0060*/  S2R R152, SR_TID.X ;  /* 0x0000000000987919 */ /* 0x000e220000002100 */
[----:B------:R-:W-:-:S02]  /*0070*/  CS2R R88, SRZ ;  /* 0x0000000000587805 */ /* 0x000fc4000001ff00 */
[----:B------:R-:W-:Y:S01]  /*0080*/  CS2R R90, SRZ ;  /* 0x00000000005a7805 */ /* 0x000fe2000001ff00 */
[----:B------:R-:W3:Y:S01]  /*0090*/  S2UR UR5, SR_CgaCtaId ;  /* 0x00000000000579c3 */ /* 0x000ee20000008800 */
[----:B------:R4:W-:Y:S01]  /*00a0*/  STL [R1+0xc0], RZ ;  /* 0x0000c0ff01007387 */ /* 0x0009e20000100800 */
[----:B------:R-:W-:Y:S02]  /*00b0*/  CS2R R24, SRZ ;  /* 0x0000000000187805 */ /* 0x000fe4000001ff00 */
[----:B------:R-:W-:Y:S02]  /*00c0*/  CS2R R26, SRZ ;  /* 0x00000000001a7805 */ /* 0x000fe4000001ff00 */
[----:B------:R-:W-:Y:S01]  /*00d0*/  CS2R R116, SRZ ;  /* 0x0000000000747805 */ /* 0x000fe2000001ff00 */
[----:B------:R4:W-:Y:S01]  /*00e0*/  STL [R1+0xc4], RZ ;  /* 0x0000c4ff01007387 */ /* 0x0009e20000100800 */
[----:B------:R-:W-:Y:S02]  /*00f0*/  CS2R R118, SRZ ;  /* 0x0000000000767805 */ /* 0x000fe4000001ff00 */
[----:B------:R-:W-:-:S02]  /*0100*/  CS2R R112, SRZ ;  /* 0x0000000000707805 */ /* 0x000fc4000001ff00 */
[----:B------:R-:W-:Y:S01]  /*0110*/  CS2R R114, SRZ ;  /* 0x0000000000727805 */ /* 0x000fe2000001ff00 */
[----:B------:R4:W-:Y:S01]  /*0120*/  STL [R1+0xc8], RZ ;  /* 0x0000c8ff01007387 */ /* 0x0009e20000100800 */
[----:B------:R-:W-:Y:S02]  /*0130*/  CS2R R92, SRZ ;  /* 0x00000000005c7805 */ /* 0x000fe4000001ff00 */
[----:B------:R-:W-:Y:S02]  /*0140*/  CS2R R94, SRZ ;  /* 0x00000000005e7805 */ /* 0x000fe4000001ff00 */
[----:B------:R-:W-:Y:S01]  /*0150*/  CS2R R28, SRZ ;  /* 0x00000000001c7805 */ /* 0x000fe2000001ff00 */
[----:B------:R4:W-:Y:S01]  /*0160*/  STL [R1+0xcc], RZ ;  /* 0x0000ccff01007387 */ /* 0x0009e20000100800 */
[----:B------:R-:W-:Y:S02]  /*0170*/  CS2R R30, SRZ ;  /* 0x00000000001e7805 */ /* 0x000fe4000001ff00 */
[----:B------:R-:W-:Y:S01]  /*0180*/  CS2R R96, SRZ ;  /* 0x0000000000607805 */ /* 0x000fe2000001ff00 */
[----:B-1----:R-:W-:Y:S01]  /*0190*/  VIADD R0, R3, 0x7f ;  /* 0x0000007f03007836 */ /* 0x002fe20000000000 */
[----:B------:R4:W-:Y:S01]  /*01a0*/  STL [R1+0xd0], RZ ;  /* 0x0000d0ff01007387 */ /* 0x0009e20000100800 */
[----:B------:R-:W-:-:S02]  /*01b0*/  CS2R R98, SRZ ;  /* 0x0000000000627805 */ /* 0x000fc4000001ff00 */
[----:B------:R-:W-:Y:S02]  /*01c0*/  CS2R R84, SRZ ;  /* 0x0000000000547805 */ /* 0x000fe4000001ff00 */
[----:B------:R-:W-:Y:S02]  /*01d0*/  CS2R R86, SRZ ;  /* 0x0000000000567805 */ /* 0x000fe4000001ff00 */
[----:B------:R-:W-:Y:S01]  /*01e0*/  SHF.R.S32.HI R5, RZ, 0x1f, R0 ;  /* 0x0000001fff057819 */ /* 0x000fe20000011400 */
[----:B------:R4:W-:Y:S01]  /*01f0*/  STL [R1+0xd4], RZ ;  /* 0x0000d4ff01007387 */ /* 0x0009e20000100800 */
[----:B------:R-:W-:Y:S01]  /*0200*/  CS2R R80, SRZ ;  /* 0x0000000000507805 */ /* 0x000fe2000001ff00 */
[----:B---3--:R-:W-:Y:S01]  /*0210*/  ULEA UR4, UR5, UR4, 0x18 ;  /* 0x0000000405047291 */ /* 0x008fe2000f8ec03f */
[----:B------:R-:W-:Y:S01]  /*0220*/  LEA.HI R5, R5, R0, RZ, 0x7 ;  /* 0x0000000005057211 */ /* 0x000fe200078f38ff */
[----:B------:R4:W-:Y:S01]  /*0230*/  STL [R1+0xd8], RZ ;  /* 0x0000d8ff01007387 */ /* 0x0009e20000100800 */
[----:B--2---:R-:W-:-:S02]  /*0240*/  IABS R10, R7 ;  /* 0x00000007000a7213 */ /* 0x004fc40000000000 */
[----:B------:R-:W-:Y:S02]  /*0250*/  CS2R R82, SRZ ;  /* 0x0000000000527805 */ /* 0x000fe4000001ff00 */
[----:B------:R-:W-:Y:S01]  /*0260*/  SHF.R.S32.HI R6, RZ, 0x7, R5 ;  /* 0x00000007ff067819 */ /* 0x000fe20000011405 */
[----:B------:R4:W-:Y:S01]  /*0270*/  STL [R1+0xdc], RZ ;  /* 0x0000dcff01007387 */ /* 0x0009e20000100800 */
[----:B0-----:R-:W-:Y:S02]  /*0280*/  LOP3.LUT R239, R152, 0x7f, RZ, 0xc0, !PT ;  /* 0x0000007f98ef7812 */ /* 0x001fe400078ec0ff */
[----:B------:R-:W-:Y:S02]  /*0290*/  CS2R R32, SRZ ;  /* 0x0000000000207805 */ /* 0x000fe4000001ff00 */
[-C--:B------:R-:W-:Y:S01]  /*02a0*/  IABS R9, R6.reuse ;  /* 0x0000000600097213 */ /* 0x080fe20000000000 */
[----:B------:R4:W-:Y:S01]  /*02b0*/  STL [R1+0xe0], RZ ;  /* 0x0000e0ff01007387 */ /* 0x0009e20000100800 */
[----:B------:R-:W-:-:S02]  /*02c0*/  IABS R12, R6 ;  /* 0x00000006000c7213 */ /* 0x000fc40000000000 */
[----:B------:R-:W-:Y:S01]  /*02d0*/  CS2R R34, SRZ ;  /* 0x0000000000227805 */ /* 0x000fe2000001ff00 */
[----:B------:R-:W0:Y:S01]  /*02e0*/  I2F.RP R0, R9 ;  /* 0x0000000900007306 */ /* 0x000e220000209400 */
        /* <DEDUP_REMOVED lines=13> */
[----:B------:R-:W-:Y:S01]  /*03c0*/  CS2R R110, SRZ ;  /* 0x00000000006e7805 */ /* 0x000fe2000001ff00 */
[----:B0-----:R-:W0:Y:S01]  /*03d0*/  MUFU.RCP R0, R0 ;  /* 0x0000000000007308 */ /* 0x001e220000001000 */
[----:B------:R-:W-:Y:S01]  /*03e0*/  CS2R R104, SRZ ;  /* 0x0000000000687805 */ /* 0x000fe2000001ff00 */
[----:B------:R4:W-:Y:S01]  /*03f0*/  STL [R1+0xf4], RZ ;  /* 0x0000f4ff01007387 */ /* 0x0009e20000100800 */
[----:B------:R-:W-:-:S02]  /*0400*/  CS2R R106, SRZ ;  /* 0x00000000006a7805 */ /* 0x000fc4000001ff00 */
[----:B------:R-:W-:Y:S02]  /*0410*/  CS2R R68, SRZ ;  /* 0x0000000000447805 */ /* 0x000fe4000001ff00 */
[----:B------:R-:W-:Y:S01]  /*0420*/  CS2R R70, SRZ ;  /* 0x0000000000467805 */ /* 0x000fe2000001ff00 */
[----:B------:R4:W-:Y:S01]  /*0430*/  STL [R1+0xf8], RZ ;  /* 0x0000f8ff01007387 */ /* 0x0009e20000100800 */
[----:B------:R-:W-:Y:S02]  /*0440*/  CS2R R40, SRZ ;  /* 0x0000000000287805 */ /* 0x000fe4000001ff00 */
[----:B------:R-:W-:Y:S02]  /*0450*/  CS2R R42, SRZ ;  /* 0x00000000002a7805 */ /* 0x000fe4000001ff00 */
[----:B------:R-:W-:Y:S01]  /*0460*/  CS2R R64, SRZ ;  /* 0x0000000000407805 */ /* 0x000fe2000001ff00 */
[----:B------:R4:W-:Y:S01]  /*0470*/  STL [R1+0xfc], RZ ;  /* 0x0000fcff01007387 */ /* 0x0009e20000100800 */
[----:B------:R-:W-:-:S02]  /*0480*/  CS2R R66, SRZ ;  /* 0x0000000000427805 */ /* 0x000fc4000001ff00 */
[----:B------:R-:W-:Y:S02]  /*0490*/  CS2R R60, SRZ ;  /* 0x00000000003c7805 */ /* 0x000fe4000001ff00 */
[----:B------:R-:W-:Y:S01]  /*04a0*/  CS2R R62, SRZ ;  /* 0x00000000003e7805 */ /* 0x000fe2000001ff00 */
[----:B------:R4:W-:Y:S01]  /*04b0*/  STL [R1+0x1d0], RZ ;  /* 0x0001d0ff01007387 */ /* 0x0009e20000100800 */
[----:B------:R-:W-:Y:S02]  /*04c0*/  CS2R R56, SRZ ;  /* 0x0000000000387805 */ /* 0x000fe4000001ff00 */
[----:B------:R-:W-:Y:S01]  /*04d0*/  CS2R R58, SRZ ;  /* 0x00000000003a7805 */ /* 0x000fe2000001ff00 */
[----:B0-----:R-:W-:Y:S01]  /*04e0*/  VIADD R4, R0, 0xffffffe ;  /* 0x0ffffffe00047836 */ /* 0x001fe20000000000 */
[----:B------:R4:W-:Y:S01]  /*04f0*/  STL [R1+0x1d4], RZ ;  /* 0x0001d4ff01007387 */ /* 0x0009e20000100800 */
[----:B------:R-:W-:Y:S01]  /*0500*/  IMAD.MOV R0, RZ, RZ, -R12 ;  /* 0x000000ffff007224 */ /* 0x000fe200078e0a0c */
[----:B------:R-:W-:Y:S01]  /*0510*/  CS2R R44, SRZ ;  /* 0x00000000002c7805 */ /* 0x000fe2000001ff00 */
[----:B------:R0:W1:Y:S01]  /*0520*/  F2I.FTZ.U32.TRUNC.NTZ R5, R4 ;  /* 0x0000000400057305 */ /* 0x000062000021f000 */
        /* <DEDUP_REMOVED lines=8> */
[----:B0-----:R-:W-:Y:S01]  /*05b0*/  IMAD.MOV.U32 R4, RZ, RZ, RZ ;  /* 0x000000ffff047224 */ /* 0x001fe200078e00ff */
[----:B------:R4:W-:Y:S01]  /*05c0*/  STL [R1+0x1e0], RZ ;  /* 0x0001e0ff01007387 */ /* 0x0009e20000100800 */
[----:B------:R-:W-:-:S02]  /*05d0*/  CS2R R22, SRZ ;  /* 0x0000000000167805 */ /* 0x000fc4000001ff00 */
[----:B------:R-:W-:Y:S02]  /*05e0*/  CS2R R14, SRZ ;  /* 0x00000000000e7805 */ /* 0x000fe4000001ff00 */
[----:B------:R-:W-:Y:S01]  /*05f0*/  CS2R R16, SRZ ;  /* 0x0000000000107805 */ /* 0x000fe2000001ff00 */
[----:B------:R4:W-:Y:S01]  /*0600*/  STL [R1+0x1e4], RZ ;  /* 0x0001e4ff01007387 */ /* 0x0009e20000100800 */
[--C-:B-1----:R-:W-:Y:S01]  /*0610*/  IMAD.MOV R8, RZ, RZ, -R5.reuse ;  /* 0x000000ffff087224 */ /* 0x102fe200078e0a05 */
[----:B------:R-:W-:Y:S02]  /*0620*/  CS2R R18, SRZ ;  /* 0x0000000000127805 */ /* 0x000fe4000001ff00 */
[----:B------:R-:W-:Y:S01]  /*0630*/  CS2R R120, SRZ ;  /* 0x0000000000787805 */ /* 0x000fe2000001ff00 */
[----:B------:R4:W-:Y:S01]  /*0640*/  STL [R1+0x1e8], RZ ;  /* 0x0001e8ff01007387 */ /* 0x0009e20000100800 */
[----:B------:R-:W-:Y:S01]  /*0650*/  IMAD R11, R8, R9, RZ ;  /* 0x00000009080b7224 */ /* 0x000fe200078e02ff */
[----:B------:R-:W-:Y:S01]  /*0660*/  CS2R R122, SRZ ;  /* 0x00000000007a7805 */ /* 0x000fe2000001ff00 */
[----:B------:R-:W-:Y:S01]  /*0670*/  IMAD.MOV.U32 R8, RZ, RZ, R10 ;  /* 0x000000ffff087224 */ /* 0x000fe200078e000a */
[----:B------:R4:W-:Y:S01]  /*0680*/  STL [R1+0x1ec], RZ ;  /* 0x0001ecff01007387 */ /* 0x0009e20000100800 */
[----:B------:R-:W-:Y:S01]  /*0690*/  IMAD.HI.U32 R5, R5, R11, R4 ;  /* 0x0000000b05057227 */ /* 0x000fe200078e0004 */
[----:B------:R-:W-:-:S02]  /*06a0*/  CS2R R124, SRZ ;  /* 0x00000000007c7805 */ /* 0x000fc4000001ff00 */
[----:B------:R-:W-:Y:S01]  /*06b0*/  CS2R R126, SRZ ;  /* 0x00000000007e7805 */ /* 0x000fe2000001ff00 */
[----:B------:R4:W-:Y:S01]  /*06c0*/  STL [R1+0x1f0], RZ ;  /* 0x0001f0ff01007387 */ /* 0x0009e20000100800 */
[----:B------:R-:W-:Y:S02]  /*06d0*/  CS2R R128, SRZ ;  /* 0x0000000000807805 */ /* 0x000fe4000001ff00 */
[----:B------:R-:W-:Y:S01]  /*06e0*/  CS2R R130, SRZ ;  /* 0x0000000000827805 */ /* 0x000fe2000001ff00 */
[----:B------:R-:W-:Y:S01]  /*06f0*/  IMAD.HI.U32 R5, R5, R8, RZ ;  /* 0x0000000805057227 */ /* 0x000fe200078e00ff */
[----:B------:R4:W-:Y:S01]  /*0700*/  STL [R1+0x1f4], RZ ;  /* 0x0001f4ff01007387 */ /* 0x0009e20000100800 */
[----:B------:R-:W-:Y:S02]  /*0710*/  CS2R R132, SRZ ;  /* 0x0000000000847805 */ /* 0x000fe4000001ff00 */
[----:B------:R-:W-:Y:S01]  /*0720*/  CS2R R134, SRZ ;  /* 0x0000000000867805 */ /* 0x000fe2000001ff00 */
[----:B------:R-:W-:Y:S01]  /*0730*/  IMAD R0, R5, R0, R8 ;  /* 0x0000000005007224 */ /* 0x000fe200078e0208 */
[----:B------:R4:W-:Y:S01]  /*0740*/  STL [R1+0x1f8], RZ ;  /* 0x0001f8ff01007387 */ /* 0x0009e20000100800 */
[----:B------:R-:W-:-:S02]  /*0750*/  CS2R R136, SRZ ;  /* 0x0000000000887805 */ /* 0x000fc4000001ff00 */
[----:B------:R-:W-:Y:S02]  /*0760*/  CS2R R138, SRZ ;  /* 0x00000000008a7805 */ /* 0x000fe4000001ff00 */
[----:B------:R-:W-:Y:S02]  /*0770*/  CS2R R140, SRZ ;  /* 0x00000000008c7805 */ /* 0x000fe4000001ff00 */
[----:B------:R-:W-:Y:S01]  /*0780*/  ISETP.GT.U32.AND P1, PT, R9, R0, PT ;  /* 0x000000000900720c */ /* 0x000fe20003f24070 */
        /* <DEDUP_REMOVED lines=12> */
[----:B------:R-:W-:Y:S01]  /*0850*/  @!P1 IMAD.IADD R0, R0, 0x1, -R9 ;  /* 0x0000000100009824 */ /* 0x000fe200078e0a09 */
[----:B------:R4:W-:Y:S01]  /*0860*/  STL [R1+0x2e8], RZ ;  /* 0x0002e8ff01007387 */ /* 0x0009e20000100800 */
[----:B------:R-:W-:Y:S01]  /*0870*/  @!P1 VIADD R5, R5, 0x1 ;  /* 0x0000000105059836 */ /* 0x000fe20000000000 */
[----:B------:R-:W-:-:S02]  /*0880*/  ISETP.NE.AND P1, PT, R6, RZ, PT ;  /* 0x000000ff0600720c */ /* 0x000fc40003f25270 */
[----:B------:R-:W-:Y:S02]  /*0890*/  CS2R R196, SRZ ;  /* 0x0000000000c47805 */ /* 0x000fe4000001ff00 */
[----:B------:R-:W-:Y:S01]  /*08a0*/  ISETP.GE.U32.AND P0, PT, R0, R9, PT ;  /* 0x000000090000720c */ /* 0x000fe20003f06070 */
[----:B------:R4:W-:Y:S01]  /*08b0*/  STL [R1+0x2ec], RZ ;  /* 0x0002ecff01007387 */ /* 0x0009e20000100800 */
[----:B------:R-:W-:Y:S02]  /*08c0*/  LOP3.LUT R0, R7, R6, RZ, 0x3c, !PT ;  /* 0x0000000607007212 */ /* 0x000fe400078e3cff */
[----:B------:R-:W-:Y:S02]  /*08d0*/  CS2R R198, SRZ ;  /* 0x0000000000c67805 */ /* 0x000fe4000001ff00 */
[----:B------:R-:W-:Y:S01]  /*08e0*/  CS2R R200, SRZ ;  /* 0x0000000000c87805 */ /* 0x000fe2000001ff00 */
[----:B------:R4:W-:Y:S01]  /*08f0*/  STL [R1+0x2f0], RZ ;  /* 0x0002f0ff01007387 */ /* 0x0009e20000100800 */
[----:B------:R-:W-:Y:S01]  /*0900*/  ISETP.GE.AND P2, PT, R0, RZ, PT ;  /* 0x000000ff0000720c */ /* 0x000fe20003f46270 */
[----:B------:R-:W-:Y:S01]  /*0910*/  VIADD R0, R2, 0x1ff ;  /* 0x000001ff02007836 */ /* 0x000fe20000000000 */
[----:B------:R-:W-:Y:S01]  /*0920*/  CS2R R202, SRZ ;  /* 0x0000000000ca7805 */ /* 0x000fe2000001ff00 */
[----:B------:R4:W-:Y:S01]  /*0930*/  STL [R1+0x2f4], RZ ;  /* 0x0002f4ff01007387 */ /* 0x0009e20000100800 */
[----:B------:R-:W-:-:S02]  /*0940*/  CS2R R204, SRZ ;  /* 0x0000000000cc7805 */ /* 0x000fc4000001ff00 */
[----:B------:R-:W-:Y:S02]  /*0950*/  CS2R R206, SRZ ;  /* 0x0000000000ce7805 */ /* 0x000fe4000001ff00 */
[----:B------:R-:W-:Y:S01]  /*0960*/  CS2R R208, SRZ ;  /* 0x0000000000d07805 */ /* 0x000fe2000001ff00 */
[----:B------:R-:W-:Y:S01]  /*0970*/  @P0 VIADD R5, R5, 0x1 ;  /* 0x0000000105050836 */ /* 0x000fe20000000000 */
[----:B------:R4:W-:Y:S01]  /*0980*/  STL [R1+0x2f8], RZ ;  /* 0x0002f8ff01007387 */ /* 0x0009e20000100800 */
[----:B------:R-:W-:Y:S02]  /*0990*/  CS2R R210, SRZ ;  /* 0x0000000000d27805 */ /* 0x000fe4000001ff00 */
[----:B------:R-:W-:Y:S01]  /*09a0*/  CS2R R212, SRZ ;  /* 0x0000000000d47805 */ /* 0x000fe2000001ff00 */
[----:B------:R-:W-:Y:S01]  /*09b0*/  IMAD.MOV.U32 R10, RZ, RZ, R5 ;  /* 0x000000ffff0a7224 */ /* 0x000fe200078e0005 */
[----:B------:R-:W-:Y:S01]  /*09c0*/  SHF.R.S32.HI R5, RZ, 0x1f, R0 ;  /* 0x0000001fff057819 */ /* 0x000fe20000011400 */
[----:B------:R4:W-:Y:S01]  /*09d0*/  STL [R1+0x2fc], RZ ;  /* 0x0002fcff01007387 */ /* 0x0009e20000100800 */
[----:B------:R-:W-:Y:S01]  /*09e0*/  CS2R R214, SRZ ;  /* 0x0000000000d67805 */ /* 0x000fe2000001ff00 */
[----:B------:R-:W-:Y:S01]  /*09f0*/  @!P2 IMAD.MOV R10, RZ, RZ, -R10 ;  /* 0x000000ffff0aa224 */ /* 0x000fe200078e0a0a */
[----:B------:R-:W-:Y:S01]  /*0a00*/  LEA.HI R5, R5, R0, RZ, 0x9 ;  /* 0x0000000005057211 */ /* 0x000fe200078f48ff */
[----:B------:R4:W-:Y:S01]  /*0a10*/  STL [R1+0x3f0], RZ ;  /* 0x0003f0ff01007387 */ /* 0x0009e20000100800 */
[----:B------:R-:W-:-:S02]  /*0a20*/  @!P1 LOP3.LUT R10, RZ, R6, RZ, 0x33, !PT ;  /* 0x00000006ff0a9212 */ /* 0x000fc400078e33ff */
[----:B------:R-:W-:Y:S02]  /*0a30*/  CS2R R216, SRZ ;  /* 0x0000000000d87805 */ /* 0x000fe4000001ff00 */
[----:B------:R-:W-:Y:S01]  /*0a40*/  CS2R R218, SRZ ;  /* 0x0000000000da7805 */ /* 0x000fe2000001ff00 */
[----:B------:R4:W-:Y:S01]  /*0a50*/  STL [R1+0x3f4], RZ ;  /* 0x0003f4ff01007387 */ /* 0x0009e20000100800 */
[----:B------:R-:W-:Y:S01]  /*0a60*/  LEA.HI.SX32 R5, R5, -R10, 0x17 ;  /* 0x8000000a05057211 */ /* 0x000fe200078fbaff */
[----:B------:R-:W-:Y:S01]  /*0a70*/  IMAD.MOV R8, RZ, RZ, -R10 ;  /* 0x000000ffff087224 */ /* 0x000fe200078e0a0a */
[----:B------:R-:W-:Y:S01]  /*0a80*/  CS2R R220, SRZ ;  /* 0x0000000000dc7805 */ /* 0x000fe2000001ff00 */
[----:B------:R4:W-:Y:S01]  /*0a90*/  STL [R1+0x3f8], RZ ;  /* 0x0003f8ff01007387 */ /* 0x0009e20000100800 */
[----:B------:R-:W-:Y:S01]  /*0aa0*/  VIMNMX R11, R5, 0x1, PT ;  /* 0x00000001050b7848 */ /* 0x000fe20003fe0100 */
[----:B------:R-:W-:Y:S01]  /*0ab0*/  IMAD R8, R6, R8, R7 ;  /* 0x0000000806087224 */ /* 0x000fe200078e0207 */
[----:B------:R-:W-:Y:S01]  /*0ac0*/  CS2R R222, SRZ ;  /* 0x0000000000de7805 */ /* 0x000fe2000001ff00 */
[----:B------:R4:W-:Y:S01]  /*0ad0*/  STL [R1+0x3fc], RZ ;  /* 0x0003fcff01007387 */ /* 0x0009e20000100800 */
[----:B------:R-:W-:-:S02]  /*0ae0*/  IABS R9, R11 ;  /* 0x0000000b00097213 */ /* 0x000fc40000000000 */
[----:B------:R-:W-:Y:S02]  /*0af0*/  CS2R R224, SRZ ;  /* 0x0000000000e07805 */ /* 0x000fe4000001ff00 */
[----:B------:R-:W-:Y:S01]  /*0b00*/  IABS R13, R11 ;  /* 0x0000000b000d7213 */ /* 0x000fe20000000000 */
[----:B------:R4:W-:Y:S01]  /*0b10*/  STL [R1+0x4f0], RZ ;  /* 0x0004f0ff01007387 */ /* 0x0009e20000100800 */
[----:B------:R-:W0:Y:S01]  /*0b20*/  I2F.RP R0, R9 ;  /* 0x0000000900007306 */ /* 0x000e220000209400 */
[----:B------:R-:W-:Y:S02]  /*0b30*/  CS2R R226, SRZ ;  /* 0x0000000000e27805 */ /* 0x000fe4000001ff00 */
[----:B------:R-:W-:Y:S01]  /*0b40*/  CS2R R240, SRZ ;  /* 0x0000000000f07805 */ /* 0x000fe2000001ff00 */
[----:B------:R4:W-:Y:S01]  /*0b50*/  STL [R1+0x4f4], RZ ;  /* 0x0004f4ff01007387 */ /* 0x0009e20000100800 */
[----:B------:R-:W-:Y:S02]  /*0b60*/  CS2R R242, SRZ ;  /* 0x0000000000f27805 */ /* 0x000fe4000001ff00 */
[----:B------:R-:W-:Y:S01]  /*0b70*/  LOP3.LUT R153, R152, 0x60, RZ, 0xc0, !PT ;  /* 0x0000006098997812 */ /* 0x000fe200078ec0ff */
[----:B------:R4:W-:Y:S04]  /*0b80*/  STL [R1+0x4f8], RZ ;  /* 0x0004f8ff01007387 */ /* 0x0009e80000100800 */
[----:B------:R4:W-:Y:S01]  /*0b90*/  STL [R1+0x4fc], RZ ;  /* 0x0004fcff01007387 */ /* 0x0009e20000100800 */
[----:B0-----:R-:W0:Y:S03]  /*0ba0*/  MUFU.RCP R0, R0 ;  /* 0x0000000000007308 */ /* 0x001e260000001000 */
[----:B------:R4:W-:Y:S04]  /*0bb0*/  STL [R1+0x500], RZ ;  /* 0x000500ff01007387 */ /* 0x0009e80000100800 */
[----:B------:R4:W-:Y:S04]  /*0bc0*/  STL [R1+0x504], RZ ;  /* 0x000504ff01007387 */ /* 0x0009e80000100800 */
[----:B------:R4:W-:Y:S04]  /*0bd0*/  STL [R1+0x508], RZ ;  /* 0x000508ff01007387 */ /* 0x0009e80000100800 */
[----:B------:R4:W-:Y:S01]  /*0be0*/  STL [R1+0x50c], RZ ;  /* 0x00050cff01007387 */ /* 0x0009e20000100800 */
[----:B0-----:R-:W-:-:S03]  /*0bf0*/  VIADD R4, R0, 0xffffffe ;  /* 0x0ffffffe00047836 */ /* 0x001fc60000000000 */
[----:B------:R4:W-:Y:S01]  /*0c00*/  STL [R1+0x510], RZ ;  /* 0x000510ff01007387 */ /* 0x0009e20000100800 */
[----:B------:R0:W1:Y:S03]  /*0c10*/  F2I.FTZ.U32.TRUNC.NTZ R5, R4 ;  /* 0x0000000400057305 */ /* 0x000066000021f000 */
[----:B------:R4:W-:Y:S04]  /*0c20*/  STL [R1+0x514], RZ ;  /* 0x000514ff01007387 */ /* 0x0009e80000100800 */
[----:B------:R4:W-:Y:S01]  /*0c30*/  STL [R1+0x518], RZ ;  /* 0x000518ff01007387 */ /* 0x0009e20000100800 */
[----:B0-----:R-:W-:-:S03]  /*0c40*/  IMAD.MOV.U32 R4, RZ, RZ, RZ ;  /* 0x000000ffff047224 */ /* 0x001fc600078e00ff */
[----:B------:R4:W-:Y:S04]  /*0c50*/  STL [R1+0x51c], RZ ;  /* 0x00051cff01007387 */ /* 0x0009e80000100800 */
[----:B------:R4:W-:Y:S01]  /*0c60*/  STL [R1+0x520], RZ ;  /* 0x000520ff01007387 */ /* 0x0009e20000100800 */
[----:B-1----:R-:W-:-:S03]  /*0c70*/  IMAD.MOV R12, RZ, RZ, -R5 ;  /* 0x000000ffff0c7224 */ /* 0x002fc600078e0a05 */
[----:B------:R4:W-:Y:S01]  /*0c80*/  STL [R1+0x524], RZ ;  /* 0x000524ff01007387 */ /* 0x0009e20000100800 */
[----:B------:R-:W-:Y:S01]  /*0c90*/  IMAD.MOV.U32 R6, RZ, RZ, R12 ;  /* 0x000000ffff067224 */ /* 0x000fe200078e000c */
[----:B------:R-:W-:Y:S02]  /*0ca0*/  IABS R12, R8 ;  /* 0x00000008000c7213 */ /* 0x000fe40000000000 */
[----:B------:R4:W-:Y:S01]  /*0cb0*/  STL [R1+0x528], RZ ;  /* 0x000528ff01007387 */ /* 0x0009e20000100800 */
[----:B------:R-:W-:Y:S02]  /*0cc0*/  IMAD R7, R6, R9, RZ ;  /* 0x0000000906077224 */ /* 0x000fe400078e02ff */
[----:B------:R-:W-:Y:S01]  /*0cd0*/  IMAD.MOV.U32 R6, RZ, RZ, R12 ;  /* 0x000000ffff067224 */ /* 0x000fe200078e000c */
[----:B------:R4:W-:Y:S01]  /*0ce0*/  STL [R1+0x52c], RZ ;  /* 0x00052cff01007387 */ /* 0x0009e20000100800 */
[----:B------:R-:W-:-:S03]  /*0cf0*/  IMAD.HI.U32 R5, R5, R7, R4 ;  /* 0x0000000705057227 */ /* 0x000fc600078e0004 */
[----:B------:R4:W-:Y:S01]  /*0d00*/  STL [R1+0x540], RZ ;  /* 0x000540ff01007387 */ /* 0x0009e20000100800 */
[----:B------:R-:W-:Y:S01]  /*0d10*/  IMAD.MOV R7, RZ, RZ, -R13 ;  /* 0x000000ffff077224 */ /* 0x000fe200078e0a0d */
[----:B------:R-:W-:Y:S01]  /*0d20*/  CS2R R12, SRZ ;  /* 0x00000000000c7805 */ /* 0x000fe2000001ff00 */
[----:B------:R-:W-:Y:S01]  /*0d30*/  IMAD.HI.U32 R238, R5, R6, RZ ;  /* 0x0000000605ee7227 */ /* 0x000fe200078e00ff */
[----:B------:R4:W-:Y:S03]  /*0d40*/  STL [R1+0x544], RZ ;  /* 0x000544ff01007387 */ /* 0x0009e60000100800 */
[----:B------:R-:W-:Y:S01]  /*0d50*/  IMAD R0, R238, R7, R6 ;  /* 0x00000007ee007224 */ /* 0x000fe200078e0206 */
[----:B------:R4:W-:Y:S01]  /*0d60*/  STL [R1+0x548], RZ ;  /* 0x000548ff01007387 */ /* 0x0009e20000100800 */
[----:B------:R-:W-:Y:S01]  /*0d70*/  IMAD.MOV.U32 R5, RZ, RZ, RZ ;  /* 0x000000ffff057224 */ /* 0x000fe200078e00ff */
[----:B------:R-:W-:-:S02]  /*0d80*/  CS2R R6, SRZ ;  /* 0x0000000000067805 */ /* 0x000fc4000001ff00 */
[----:B------:R-:W-:Y:S01]  /*0d90*/  ISETP.GT.U32.AND P1, PT, R9, R0, PT ;  /* 0x000000000900720c */ /* 0x000fe20003f24070 */
[----:B------:R4:W-:Y:S04]  /*0da0*/  STL [R1+0x54c], RZ ;  /* 0x00054cff01007387 */ /* 0x0009e80000100800 */
[----:B------:R4:W-:Y:S04]  /*0db0*/  STL [R1+0x550], RZ ;  /* 0x000550ff01007387 */ /* 0x0009e80000100800 */
[----:B------:R4:W-:Y:S04]  /*0dc0*/  STL [R1+0x554], RZ ;  /* 0x000554ff01007387 */ /* 0x0009e80000100800 */
[----:B------:R-:W-:Y:S01]  /*0dd0*/  @!P1 IMAD.IADD R0, R0, 0x1, -R9 ;  /* 0x0000000100009824 */ /* 0x000fe200078e0a09 */
[----:B------:R4:W-:Y:S01]  /*0de0*/  STL [R1+0x558], RZ ;  /* 0x000558ff01007387 */ /* 0x0009e20000100800 */
[----:B------:R-:W-:Y:S01]  /*0df0*/  @!P1 VIADD R238, R238, 0x1 ;  /* 0x00000001eeee9836 */ /* 0x000fe20000000000 */
[----:B------:R-:W-:-:S02]  /*0e00*/  ISETP.NE.AND P1, PT, R11, RZ, PT ;  /* 0x000000ff0b00720c */ /* 0x000fc40003f25270 */
[----:B------:R-:W-:Y:S01]  /*0e10*/  ISETP.GE.U32.AND P0, PT, R0, R9, PT ;  /* 0x000000090000720c */ /* 0x000fe20003f06070 */
[----:B------:R4:W-:Y:S01]  /*0e20*/  STL [R1+0x55c], RZ ;  /* 0x00055cff01007387 */ /* 0x0009e20000100800 */
[----:B------:R-:W-:-:S04]  /*0e30*/  LOP3.LUT R0, R8, R11, RZ, 0x3c, !PT ;  /* 0x0000000b08007212 */ /* 0x000fc800078e3cff */
[----:B------:R-:W-:-:S07]  /*0e40*/  ISETP.GE.AND P2, PT, R0, RZ, PT ;  /* 0x000000ff0000720c */ /* 0x000fce0003f46270 */
[----:B------:R-:W-:-:S06]  /*0e50*/  @P0 VIADD R238, R238, 0x1 ;  /* 0x00000001eeee0836 */ /* 0x000fcc0000000000 */
[----:B------:R-:W-:Y:S01]  /*0e60*/  @!P2 IMAD.MOV R238, RZ, RZ, -R238 ;  /* 0x000000ffffeea224 */ /* 0x000fe200078e0aee */
[----:B------:R-:W-:-:S05]  /*0e70*/  @!P1 LOP3.LUT R238, RZ, R11, RZ, 0x33, !PT ;  /* 0x0000000bffee9212 */ /* 0x000fca00078e33ff */
[----:B------:R-:W-:Y:S02]  /*0e80*/  IMAD.MOV R0, RZ, RZ, -R238 ;  /* 0x000000ffff007224 */ /* 0x000fe400078e0aee */
[----:B------:R-:W-:Y:S02]  /*0e90*/  IMAD.SHL.U32 R238, R238, 0x80, RZ ;  /* 0x00000080eeee7824 */ /* 0x000fe400078e00ff */
[----:B------:R-:W-:Y:S01]  /*0ea0*/  IMAD R0, R11, R0, R8 ;  /* 0x000000000b007224 */ /* 0x000fe200078e0208 */
[----:B------:R-:W-:-:S03]  /*0eb0*/  CS2R R8, SRZ ;  /* 0x0000000000087805 */ /* 0x000fc6000001ff00 */
[----:B------:R-:W-:Y:S01]  /*0ec0*/  IMAD.IADD R0, R10, 0x1, R0 ;  /* 0x000000010a007824 */ /* 0x000fe200078e0200 */
[----:B------:R-:W-:-:S03]  /*0ed0*/  CS2R R10, SRZ ;  /* 0x00000000000a7805 */ /* 0x000fc6000001ff00 */
[----:B------:R-:W-:Y:S02]  /*0ee0*/  IMAD R239, R0, 0x200, R239 ;  /* 0x0000020000ef7824 */ /* 0x000fe400078e02ef */
[----:B------:R-:W0:Y:S02]  /*0ef0*/  LDC R0, c[0x0][0x230] ;  /* 0x00008c00ff007b82 */ /* 0x000e240000000800 */
[C---:B------:R-:W-:Y:S02]  /*0f00*/  VIADD R154, R239.reuse, 0x80 ;  /* 0x00000080ef9a7836 */ /* 0x040fe40000000000 */
[C---:B------:R-:W-:Y:S02]  /*0f10*/  VIADD R155, R239.reuse, 0x100 ;  /* 0x00000100ef9b7836 */ /* 0x040fe40000000000 */
[----:B------:R-:W-:Y:S01]  /*0f20*/  VIADD R252, R239, 0x180 ;  /* 0x00000180effc7836 */ /* 0x000fe20000000000 */
[----:B------:R4:W-:Y:S04]  /*0f30*/  STL [R1+0x534], R154 ;  /* 0x0005349a01007387 */ /* 0x0009e80000100800 */
[----:B------:R4:W-:Y:S01]  /*0f40*/  STL [R1+0x530], R155 ;  /* 0x0005309b01007387 */ /* 0x0009e20000100800 */
[----:B0-----:R-:W-:-:S05]  /*0f50*/  VIADD R0, R0, 0x1f ;  /* 0x0000001f00007836 */ /* 0x001fca0000000000 */
[----:B------:R-:W-:-:S13]  /*0f60*/  ISETP.GE.AND P0, PT, R0, 0x20, PT ;  /* 0x000000200000780c */ /* 0x000fda0003f06270 */
[----:B----4-:R-:W-:Y:S05]  /*0f70*/  @!P0 BRA `(.L_x_0) ;  /* 0x000000fc00408947 */ /* 0x010fea0003800000 */
[----:B------:R-:W-:Y:S01]  /*0f80*/  IABS R16, R2 ;  /* 0x0000000200107213 */ /* 0x000fe20000000000 */
[----:B------:R0:W-:Y:S01]  /*0f90*/  STL.64 [R1+0xc08], R238 ;  /* 0x000c08ee01007387 */ /* 0x0001e20000100a00 */
[----:B------:R-:W-:Y:S01]  /*0fa0*/  IABS R4, R3 ;  /* 0x0000000300047213 */ /* 0x000fe20000000000 */
[----:B------:R-:W-:Y:S01]  /*0fb0*/  ULDC UR13, c[0x0][0x234] ;  /* 0x00008d00000d7ab9 */ /* 0x000fe20000000800 */
[----:B------:R-:W1:Y:S01]  /*0fc0*/  I2F.RP R10, R16 ;  /* 0x00000010000a7306 */ /* 0x000e620000209400 */
[----:B------:R-:W-:Y:S01]  /*0fd0*/  IABS R12, R252 ;  /* 0x000000fc000c7213 */ /* 0x000fe20000000000 */
[----:B------:R-:W-:Y:S01]  /*0fe0*/  USHF.R.U32.HI UR12, URZ, 0x4, UR4 ;  /* 0x000000043f0c7899 */ /* 0x000fe20008011604 */
[----:B------:R-:W-:Y:S01]  /*0ff0*/  IABS R14, R155 ;  /* 0x0000009b000e7213 */ /* 0x000fe20000000000 */
[----:B------:R-:W-:Y:S01]  /*1000*/  UIADD3 UR8, UR4, 0x8000, URZ ;  /* 0x0000800004087890 */ /* 0x000fe2000fffe03f */
[----:B------:R-:W-:Y:S01]  /*1010*/  IABS R15, R154 ;  /* 0x0000009a000f7213 */ /* 0x000fe20000000000 */
[----:B------:R-:W-:Y:S01]  /*1020*/  USGXT.U32 UR12, UR12, 0xe ;  /* 0x0000000e0c0c789a */ /* 0x000fe20008000000 */
[----:B------:R-:W-:Y:S01]  /*1030*/  IABS R17, R239 ;  /* 0x000000ef00117213 */ /* 0x000fe20000000000 */
[----:B------:R-:W2:Y:S01]  /*1040*/  I2F.RP R5, R4 ;  /* 0x0000000400057306 */ /* 0x000ea20000209400 */
[----:B------:R-:W-:Y:S01]  /*1050*/  LEA.HI R153, R153, R238, RZ, 0x1b ;  /* 0x000000ee99997211 */ /* 0x000fe200078fd8ff */
[----:B------:R-:W-:Y:S01]  /*1060*/  USHF.R.U32.HI UR14, URZ, 0x4, UR8 ;  /* 0x000000043f0e7899 */ /* 0x000fe20008011608 */
[----:B------:R-:W-:Y:S01]  /*1070*/  CS2R R156, SRZ ;  /* 0x00000000009c7805 */ /* 0x000fe2000001ff00 */
[----:B------:R-:W-:Y:S01]  /*1080*/  UIADD3 UR8, UP0, UR12, 0x80, URZ ;  /* 0x000000800c087890 */ /* 0x000fe2000ff1e03f */
[----:B------:R-:W-:Y:S01]  /*1090*/  IABS R73, R153 ;  /* 0x0000009900497213 */ /* 0x000fe20000000000 */
[C---:B------:R-:W-:Y:S01]  /*10a0*/  VIADD R18, R153.reuse, 0x74 ;  /* 0x0000007499127836 */ /* 0x040fe20000000000 */
[----:B------:R-:W-:Y:S01]  /*10b0*/  ULDC UR9, c[0x0][0x230] ;  /* 0x00008c0000097ab9 */ /* 0x000fe20000000800 */
[----:B-1----:R-:W1:Y:S01]  /*10c0*/  MUFU.RCP R10, R10 ;  /* 0x0000000a000a7308 */ /* 0x002e620000001000 */
[C---:B------:R-:W-:Y:S01]  /*10d0*/  VIADD R20, R153.reuse, 0x70 ;  /* 0x0000007099147836 */ /* 0x040fe20000000000 */
[----:B------:R-:W-:Y:S01]  /*10e0*/  UMOV UR5, URZ ;  /* 0x0000003f00057c82 */ /* 0x000fe20008000000 */
[C---:B------:R-:W-:Y:S01]  /*10f0*/  VIADD R22, R153.reuse, 0x2c ;  /* 0x0000002c99167836 */ /* 0x040fe20000000000 */
[----:B------:R-:W-:Y:S01]  /*1100*/  ULDC.64 UR18, c[0x0][0x210] ;  /* 0x0000840000127ab9 */ /* 0x000fe20000000a00 */
[C---:B------:R-:W-:Y:S01]  /*1110*/  VIADD R24, R153.reuse, 0x10 ;  /* 0x0000001099187836 */ /* 0x040fe20000000000 */
[----:B------:R-:W-:Y:S01]  /*1120*/  IABS R19, R20 ;  /* 0x0000001400137213 */ /* 0x000fe20000000000 */
[C---:B------:R-:W-:Y:S01]  /*1130*/  VIADD R26, R153.reuse, 0xc ;  /* 0x0000000c991a7836 */ /* 0x040fe20000000000 */
[----:B--2---:R-:W2:Y:S01]  /*1140*/  MUFU.RCP R5, R5 ;  /* 0x0000000500057308 */ /* 0x004ea20000001000 */
[----:B------:R-:W-:Y:S01]  /*1150*/  IABS R51, R22 ;  /* 0x0000001600337213 */ /* 0x000fe20000000000 */
[C---:B------:R-:W-:Y:S01]  /*1160*/  VIADD R28, R153.reuse, 0x8 ;  /* 0x00000008991c7836 */ /* 0x040fe20000000000 */
[----:B------:R-:W-:Y:S01]  /*1170*/  IABS R65, R24 ;  /* 0x0000001800417213 */ /* 0x000fe20000000000 */
[----:B------:R-:W-:Y:S01]  /*1180*/  VIADD R30, R153, 0x4 ;  /* 0x00000004991e7836 */ /* 0x000fe20000000000 */
[----:B------:R-:W-:Y:S01]  /*1190*/  IABS R67, R26 ;  /* 0x0000001a00437213 */ /* 0x000fe20000000000 */
[----:B------:R-:W-:Y:S01]  /*11a0*/  USGXT.U32 UR14, UR14, 0xe ;  /* 0x0000000e0e0e789a */ /* 0x000fe20008000000 */
[----:B------:R-:W-:Y:S01]  /*11b0*/  IABS R69, R28 ;  /* 0x0000001c00457213 */ /* 0x000fe20000000000 */
[----:B------:R-:W-:Y:S01]  /*11c0*/  UMOV UR10, 0xfffffffe ;  /* 0xfffffffe000a7882 */ /* 0x000fe20000000000 */
[----:B-1----:R-:W-:Y:S01]  /*11d0*/  VIADD R8, R10, 0xffffffe ;  /* 0x0ffffffe0a087836 */ /* 0x002fe20000000000 */
[----:B------:R-:W-:Y:S01]  /*11e0*/  IABS R71, R30 ;  /* 0x0000001e00477213 */ /* 0x000fe20000000000 */
[----:B------:R-:W-:Y:S01]  /*11f0*/  UMOV UR11, 0x7fffffdf ;  /* 0x7fffffdf000b7882 */ /* 0x000fe20000000000 */
[----:B------:R-:W-:Y:S01]  /*1200*/  CS2R R158, SRZ ;  /* 0x00000000009e7805 */ /* 0x000fe2000001ff00 */
[----:B------:R1:W3:Y:S01]  /*1210*/  F2I.FTZ.U32.TRUNC.NTZ R9, R8 ;  /* 0x0000000800097305 */ /* 0x0002e2000021f000 */
[----:B------:R-:W-:-:S02]  /*1220*/  CS2R R160, SRZ ;  /* 0x0000000000a07805 */ /* 0x000fc4000001ff00 */
[----:B------:R-:W-:Y:S02]  /*1230*/  CS2R R162, SRZ ;  /* 0x0000000000a27805 */ /* 0x000fe4000001ff00 */
[----:B------:R-:W-:Y:S01]  /*1240*/  CS2R R164, SRZ ;  /* 0x0000000000a47805 */ /* 0x000fe2000001ff00 */
[----:B--2---:R-:W-:Y:S01]  /*1250*/  VIADD R6, R5, 0xffffffe ;  /* 0x0ffffffe05067836 */ /* 0x004fe20000000000 */
[----:B------:R-:W-:Y:S02]  /*1260*/  CS2R R166, SRZ ;  /* 0x0000000000a67805 */ /* 0x000fe4000001ff00 */
[----:B------:R-:W-:Y:S02]  /*1270*/  CS2R R168, SRZ ;  /* 0x0000000000a87805 */ /* 0x000fe4000001ff00 */
[----:B------:R-:W-:Y:S01]  /*1280*/  CS2R R170, SRZ ;  /* 0x0000000000aa7805 */ /* 0x000fe2000001ff00 */
[----:B------:R2:W4:Y:S01]  /*1290*/  F2I.FTZ.U32.TRUNC.NTZ R7, R6 ;  /* 0x0000000600077305 */ /* 0x000522000021f000 */
[----:B-1----:R-:W-:Y:S01]  /*12a0*/  IMAD.MOV.U32 R8, RZ, RZ, RZ ;  /* 0x000000ffff087224 */ /* 0x002fe200078e00ff */
[----:B------:R-:W-:-:S02]  /*12b0*/  CS2R R172, SRZ ;  /* 0x0000000000ac7805 */ /* 0x000fc4000001ff00 */
[----:B------:R-:W-:Y:S02]  /*12c0*/  CS2R R174, SRZ ;  /* 0x0000000000ae7805 */ /* 0x000fe4000001ff00 */
[----:B------:R-:W-:Y:S02]  /*12d0*/  CS2R R176, SRZ ;  /* 0x0000000000b07805 */ /* 0x000fe4000001ff00 */
[----:B------:R-:W-:Y:S02]  /*12e0*/  CS2R R178, SRZ ;  /* 0x0000000000b27805 */ /* 0x000fe4000001ff00 */
[----:B------:R-:W-:Y:S01]  /*12f0*/  CS2R R180, SRZ ;  /* 0x0000000000b47805 */ /* 0x000fe2000001ff00 */
[----:B---3--:R-:W-:Y:S01]  /*1300*/  IMAD.MOV R11, RZ, RZ, -R9 ;  /* 0x000000ffff0b7224 */ /* 0x008fe200078e0a09 */
[----:B------:R-:W-:Y:S01]  /*1310*/  CS2R R182, SRZ ;  /* 0x0000000000b67805 */ /* 0x000fe2000001ff00 */
[----:B--2---:R-:W-:Y:S01]  /*1320*/  IMAD.MOV.U32 R6, RZ, RZ, RZ ;  /* 0x000000ffff067224 */ /* 0x004fe200078e00ff */
[----:B------:R-:W-:Y:S01]  /*1330*/  CS2R R184, SRZ ;  /* 0x0000000000b87805 */ /* 0x000fe2000001ff00 */
[----:B------:R-:W-:Y:S01]  /*1340*/  IMAD R11, R11, R16, RZ ;  /* 0x000000100b0b7224 */ /* 0x000fe200078e02ff */
[----:B------:R-:W-:-:S02]  /*1350*/  CS2R R186, SRZ ;  /* 0x0000000000ba7805 */ /* 0x000fc4000001ff00 */
[----:B------:R-:W-:Y:S02]  /*1360*/  CS2R R188, SRZ ;  /* 0x0000000000bc7805 */ /* 0x000fe4000001ff00 */
[----:B------:R-:W-:Y:S01]  /*1370*/  CS2R R190, SRZ ;  /* 0x0000000000be7805 */ /* 0x000fe2000001ff00 */
[----:B------:R-:W-:Y:S01]  /*1380*/  IMAD.HI.U32 R9, R9, R11, R8 ;  /* 0x0000000b09097227 */ /* 0x000fe200078e0008 */
[----:B------:R-:W-:Y:S02]  /*1390*/  CS2R R192, SRZ ;  /* 0x0000000000c07805 */ /* 0x000fe4000001ff00 */
[----:B------:R-:W-:Y:S02]  /*13a0*/  CS2R R194, SRZ ;  /* 0x0000000000c27805 */ /* 0x000fe4000001ff00 */
[----:B------:R-:W-:Y:S01]  /*13b0*/  CS2R R196, SRZ ;  /* 0x0000000000c47805 */ /* 0x000fe2000001ff00 */
[----:B----4-:R-:W-:Y:S01]  /*13c0*/  IMAD.MOV R13, RZ, RZ, -R7 ;  /* 0x000000ffff0d7224 */ /* 0x010fe200078e0a07 */
[----:B------:R-:W-:Y:S01]  /*13d0*/  CS2R R198, SRZ ;  /* 0x0000000000c67805 */ /* 0x000fe2000001ff00 */
[----:B------:R-:W-:Y:S01]  /*13e0*/  IMAD.HI.U32 R5, R9, R12, RZ ;  /* 0x0000000c09057227 */ /* 0x000fe200078e00ff */
[----:B------:R-:W-:-:S02]  /*13f0*/  CS2R R200, SRZ ;  /* 0x0000000000c87805 */ /* 0x000fc4000001ff00 */
[----:B------:R-:W-:Y:S02]  /*1400*/  CS2R R202, SRZ ;  /* 0x0000000000ca7805 */ /* 0x000fe4000001ff00 */
[----:B------:R-:W-:Y:S01]  /*1410*/  CS2R R204, SRZ ;  /* 0x0000000000cc7805 */ /* 0x000fe2000001ff00 */
[----:B------:R-:W-:Y:S01]  /*1420*/  IMAD R13, R13, R4, RZ ;  /* 0x000000040d0d7224 */ /* 0x000fe200078e02ff */
[----:B------:R-:W-:Y:S01]  /*1430*/  CS2R R206, SRZ ;  /* 0x0000000000ce7805 */ /* 0x000fe2000001ff00 */
[C---:B------:R-:W-:Y:S01]  /*1440*/  IMAD.HI.U32 R8, R9.reuse, R14, RZ ;  /* 0x0000000e09087227 */ /* 0x040fe200078e00ff */
[----:B------:R-:W-:Y:S02]  /*1450*/  CS2R R208, SRZ ;  /* 0x0000000000d07805 */ /* 0x000fe4000001ff00 */
[----:B------:R-:W-:Y:S02]  /*1460*/  CS2R R210, SRZ ;  /* 0x0000000000d27805 */ /* 0x000fe4000001ff00 */
[----:B------:R-:W-:Y:S01]  /*1470*/  CS2R R212, SRZ ;  /* 0x0000000000d47805 */ /* 0x000fe2000001ff00 */
[----:B------:R-:W-:Y:S01]  /*1480*/  IMAD.HI.U32 R11, R9, R15, RZ ;  /* 0x0000000f090b7227 */ /* 0x000fe200078e00ff */
[----:B------:R-:W-:-:S02]  /*1490*/  CS2R R214, SRZ ;  /* 0x0000000000d67805 */ /* 0x000fc4000001ff00 */
[----:B------:R-:W-:Y:S02]  /*14a0*/  CS2R R88, SRZ ;  /* 0x0000000000587805 */ /* 0x000fe4000001ff00 */
[----:B------:R-:W-:Y:S01]  /*14b0*/  CS2R R90, SRZ ;  /* 0x00000000005a7805 */ /* 0x000fe2000001ff00 */
[----:B------:R-:W-:Y:S01]  /*14c0*/  IMAD.HI.U32 R9, R9, R17, RZ ;  /* 0x0000001109097227 */ /* 0x000fe200078e00ff */
[----:B------:R-:W-:Y:S02]  /*14d0*/  CS2R R92, SRZ ;  /* 0x00000000005c7805 */ /* 0x000fe4000001ff00 */
[----:B------:R-:W-:Y:S02]  /*14e0*/  CS2R R94, SRZ ;  /* 0x00000000005e7805 */ /* 0x000fe4000001ff00 */
[----:B------:R-:W-:Y:S01]  /*14f0*/  CS2R R96, SRZ ;  /* 0x0000000000607805 */ /* 0x000fe2000001ff00 */
[----:B------:R-:W-:Y:S01]  /*1500*/  IMAD.MOV R5, RZ, RZ, -R5 ;  /* 0x000000ffff057224 */ /* 0x000fe200078e0a05 */
[----:B------:R-:W-:Y:S01]  /*1510*/  CS2R R98, SRZ ;  /* 0x0000000000627805 */ /* 0x000fe2000001ff00 */
[----:B------:R-:W-:Y:S01]  /*1520*/  IMAD.HI.U32 R10, R7, R13, R6 ;  /* 0x0000000d070a7227 */ /* 0x000fe200078e0006 */
[----:B------:R-:W-:-:S02]  /*1530*/  CS2R R100, SRZ ;  /* 0x0000000000647805 */ /* 0x000fc4000001ff00 */
[----:B------:R-:W-:Y:S02]  /*1540*/  CS2R R102, SRZ ;  /* 0x0000000000667805 */ /* 0x000fe4000001ff00 */
[----:B------:R-:W-:Y:S01]  /*1550*/  CS2R R104, SRZ ;  /* 0x0000000000687805 */ /* 0x000fe2000001ff00 */
[----:B------:R-:W-:Y:S01]  /*1560*/  IMAD.MOV R7, RZ, RZ, -R8 ;  /* 0x000000ffff077224 */ /* 0x000fe200078e0a08 */
[----:B------:R-:W-:Y:S01]  /*1570*/  CS2R R106, SRZ ;  /* 0x00000000006a7805 */ /* 0x000fe2000001ff00 */
[----:B------:R-:W-:Y:S01]  /*1580*/  IMAD.MOV R6, RZ, RZ, -R11 ;  /* 0x000000ffff067224 */ /* 0x000fe200078e0a0b */
[----:B------:R-:W-:Y:S01]  /*1590*/  CS2R R108, SRZ ;  /* 0x00000000006c7805 */ /* 0x000fe2000001ff00 */
[----:B------:R-:W-:Y:S01]  /*15a0*/  IMAD.MOV R8, RZ, RZ, -R9 ;  /* 0x000000ffff087224 */ /* 0x000fe200078e0a09 */
[----:B------:R-:W-:Y:S01]  /*15b0*/  CS2R R110, SRZ ;  /* 0x00000000006e7805 */ /* 0x000fe2000001ff00 */
[C---:B------:R-:W-:Y:S01]  /*15c0*/  IMAD R9, R16.reuse, R5, R12 ;  /* 0x0000000510097224 */ /* 0x040fe200078e020c */
[----:B------:R-:W-:Y:S01]  /*15d0*/  CS2R R112, SRZ ;  /* 0x0000000000707805 */ /* 0x000fe2000001ff00 */
[C---:B------:R-:W-:Y:S01]  /*15e0*/  IMAD R11, R16.reuse, R7, R14 ;  /* 0x00000007100b7224 */ /* 0x040fe200078e020e */
[----:B------:R-:W-:Y:S01]  /*15f0*/  CS2R R114, SRZ ;  /* 0x0000000000727805 */ /* 0x000fe2000001ff00 */
[C---:B------:R-:W-:Y:S01]  /*1600*/  IMAD R12, R16.reuse, R6, R15 ;  /* 0x00000006100c7224 */ /* 0x040fe200078e020f */
[C---:B------:R-:W-:Y:S01]  /*1610*/  ISETP.GT.U32.AND P0, PT, R16.reuse, R9, PT ;  /* 0x000000091000720c */ /* 0x040fe20003f04070 */
[C---:B------:R-:W-:Y:S01]  /*1620*/  IMAD R14, R16.reuse, R8, R17 ;  /* 0x00000008100e7224 */ /* 0x040fe200078e0211 */
[C---:B------:R-:W-:Y:S01]  /*1630*/  ISETP.GT.U32.AND P1, PT, R16.reuse, R11, PT ;  /* 0x0000000b1000720c */ /* 0x040fe20003f24070 */
[C---:B------:R-:W-:Y:S01]  /*1640*/  VIADD R5, R153.reuse, 0x7c ;  /* 0x0000007c99057836 */ /* 0x040fe20000000000 */
[C---:B------:R-:W-:Y:S01]  /*1650*/  ISETP.GT.U32.AND P2, PT, R16.reuse, R12, PT ;  /* 0x0000000c1000720c */ /* 0x040fe20003f44070 */
[----:B------:R-:W-:Y:S01]  /*1660*/  VIADD R6, R153, 0x78 ;  /* 0x0000007899067836 */ /* 0x000fe20000000000 */
[----:B------:R-:W-:Y:S01]  /*1670*/  ISETP.GT.U32.AND P3, PT, R16, R14, PT ;  /* 0x0000000e1000720c */ /* 0x000fe20003f64070 */
[----:B------:R-:W-:Y:S01]  /*1680*/  IMAD.HI.U32 R8, R10, R19, RZ ;  /* 0x000000130a087227 */ /* 0x000fe200078e00ff */
[----:B------:R-:W-:-:S02]  /*1690*/  IABS R13, R5 ;  /* 0x00000005000d7213 */ /* 0x000fc40000000000 */
[----:B------:R-:W-:Y:S02]  /*16a0*/  CS2R R116, SRZ ;  /* 0x0000000000747805 */ /* 0x000fe4000001ff00 */
[----:B------:R-:W-:Y:S01]  /*16b0*/  ISETP.GE.AND P6, PT, R5, RZ, PT ;  /* 0x000000ff0500720c */ /* 0x000fe20003fc6270 */
[----:B------:R-:W-:Y:S01]  /*16c0*/  IMAD.MOV R8, RZ, RZ, -R8 ;  /* 0x000000ffff087224 */ /* 0x000fe200078e0a08 */
[----:B------:R-:W-:Y:S01]  /*16d0*/  IABS R15, R6 ;  /* 0x00000006000f7213 */ /* 0x000fe20000000000 */
[--C-:B------:R-:W-:Y:S01]  /*16e0*/  @!P0 IMAD.IADD R9, R9, 0x1, -R16.reuse ;  /* 0x0000000109098824 */ /* 0x100fe200078e0a10 */
[----:B------:R-:W-:Y:S01]  /*16f0*/  IABS R17, R18 ;  /* 0x0000001200117213 */ /* 0x000fe20000000000 */
[--C-:B------:R-:W-:Y:S01]  /*1700*/  @!P1 IMAD.IADD R11, R11, 0x1, -R16.reuse ;  /* 0x000000010b0b9824 */ /* 0x100fe200078e0a10 */
[----:B------:R-:W-:Y:S01]  /*1710*/  ISETP.GE.AND P5, PT, R6, RZ, PT ;  /* 0x000000ff0600720c */ /* 0x000fe20003fa6270 */
[--C-:B------:R-:W-:Y:S01]  /*1720*/  @!P2 IMAD.IADD R12, R12, 0x1, -R16.reuse ;  /* 0x000000010c0ca824 */ /* 0x100fe200078e0a10 */
[----:B------:R-:W-:Y:S01]  /*1730*/  ISETP.GT.U32.AND P1, PT, R16, R9, PT ;  /* 0x000000091000720c */ /* 0x000fe20003f24070 */
[----:B------:R-:W-:Y:S01]  /*1740*/  @!P3 IMAD.IADD R14, R14, 0x1, -R16 ;  /* 0x000000010e0eb824 */ /* 0x000fe200078e0a10 */
[----:B------:R-:W-:Y:S01]  /*1750*/  ISETP.GT.U32.AND P0, PT, R16, R11, PT ;  /* 0x0000000b1000720c */ /* 0x000fe20003f04070 */
[----:B------:R-:W-:Y:S01]  /*1760*/  IMAD.HI.U32 R5, R10, R13, RZ ;  /* 0x0000000d0a057227 */ /* 0x000fe200078e00ff */
[----:B------:R-:W-:-:S02]  /*1770*/  ISETP.GT.U32.AND P3, PT, R16, R12, PT ;  /* 0x0000000c1000720c */ /* 0x000fc40003f64070 */
[----:B------:R-:W-:Y:S02]  /*1780*/  CS2R R118, SRZ ;  /* 0x0000000000767805 */ /* 0x000fe4000001ff00 */
[----:B------:R-:W-:Y:S01]  /*1790*/  ISETP.GT.U32.AND P4, PT, R16, R14, PT ;  /* 0x0000000e1000720c */ /* 0x000fe20003f84070 */
[----:B------:R-:W-:Y:S01]  /*17a0*/  IMAD.MOV R5, RZ, RZ, -R5 ;  /* 0x000000ffff057224 */ /* 0x000fe200078e0a05 */
[----:B------:R-:W-:Y:S01]  /*17b0*/  ISETP.GE.AND P2, PT, R18, RZ, PT ;  /* 0x000000ff1200720c */ /* 0x000fe20003f46270 */
[----:B------:R-:W-:Y:S01]  /*17c0*/  IMAD.HI.U32 R6, R10, R15, RZ ;  /* 0x0000000f0a067227 */ /* 0x000fe200078e00ff */
[----:B------:R-:W-:Y:S02]  /*17d0*/  CS2R R120, SRZ ;  /* 0x0000000000787805 */ /* 0x000fe4000001ff00 */
[----:B------:R-:W-:Y:S02]  /*17e0*/  CS2R R122, SRZ ;  /* 0x00000000007a7805 */ /* 0x000fe4000001ff00 */
[----:B------:R-:W-:Y:S01]  /*17f0*/  CS2R R124, SRZ ;  /* 0x00000000007c7805 */ /* 0x000fe2000001ff00 */
[----:B------:R-:W-:Y:S01]  /*1800*/  IMAD R5, R4, R5, R13 ;  /* 0x0000000504057224 */ /* 0x000fe200078e020d */
[----:B------:R-:W-:Y:S01]  /*1810*/  CS2R R126, SRZ ;  /* 0x00000000007e7805 */ /* 0x000fe2000001ff00 */
[--C-:B------:R-:W-:Y:S01]  /*1820*/  @!P0 IMAD.IADD R11, R11, 0x1, -R16.reuse ;  /* 0x000000010b0b8824 */ /* 0x100fe200078e0a10 */
[----:B------:R-:W-:Y:S01]  /*1830*/  CS2R R128, SRZ ;  /* 0x0000000000807805 */ /* 0x000fe2000001ff00 */
[----:B------:R-:W-:Y:S01]  /*1840*/  @!P3 IMAD.IADD R12, R12, 0x1, -R16 ;  /* 0x000000010c0cb824 */ /* 0x000fe200078e0a10 */
[----:B------:R-:W-:Y:S01]  /*1850*/  ISETP.GE.AND P3, PT, R154, RZ, PT ;  /* 0x000000ff9a00720c */ /* 0x000fe20003f66270 */
[----:B------:R-:W-:Y:S01]  /*1860*/  IMAD.HI.U32 R7, R10, R17, RZ ;  /* 0x000000110a077227 */ /* 0x000fe200078e00ff */
[----:B------:R-:W-:-:S02]  /*1870*/  ISETP.GT.U32.AND P0, PT, R4, R5, PT ;  /* 0x000000050400720c */ /* 0x000fc40003f04070 */
[----:B------:R-:W-:Y:S02]  /*1880*/  CS2R R130, SRZ ;  /* 0x0000000000827805 */ /* 0x000fe4000001ff00 */
[----:B------:R-:W-:Y:S01]  /*1890*/  CS2R R132, SRZ ;  /* 0x0000000000847805 */ /* 0x000fe2000001ff00 */
[----:B------:R-:W-:Y:S01]  /*18a0*/  @!P1 IMAD.IADD R9, R9, 0x1, -R16 ;  /* 0x0000000109099824 */ /* 0x000fe200078e0a10 */
[----:B------:R-:W-:Y:S01]  /*18b0*/  ISETP.GE.AND P1, PT, R252, RZ, PT ;  /* 0x000000fffc00720c */ /* 0x000fe20003f26270 */
        /* <DEDUP_REMOVED lines=8> */
[----:B------:R-:W-:Y:S01]  /*1940*/  @!P3 IMAD.MOV R12, RZ, RZ, -R12 ;  /* 0x000000ffff0cb224 */ /* 0x000fe200078e0a0c */
[----:B------:R-:W-:Y:S01]  /*1950*/  CS2R R142, SRZ ;  /* 0x00000000008e7805 */ /* 0x000fe2000001ff00 */
[----:B------:R-:W-:Y:S01]  /*1960*/  @!P0 IMAD.IADD R5, R5, 0x1, -R4 ;  /* 0x0000000105058824 */ /* 0x000fe200078e0a04 */
[----:B------:R-:W-:Y:S01]  /*1970*/  ISETP.GT.U32.AND P3, PT, R4, R15, PT ;  /* 0x0000000f0400720c */ /* 0x000fe20003f64070 */
[----:B------:R-:W-:Y:S01]  /*1980*/  @!P4 IMAD.IADD R14, R14, 0x1, -R16 ;  /* 0x000000010e0ec824 */ /* 0x000fe200078e0a10 */
[----:B------:R-:W-:Y:S01]  /*1990*/  ISETP.GE.AND P4, PT, R155, RZ, PT ;  /* 0x000000ff9b00720c */ /* 0x000fe20003f86270 */
[----:B------:R-:W-:Y:S01]  /*19a0*/  VIADD R16, R153, 0x6c ;  /* 0x0000006c99107836 */ /* 0x000fe20000000000 */
[C---:B------:R-:W-:Y:S01]  /*19b0*/  ISETP.GT.U32.AND P0, PT, R4.reuse, R5, PT ;  /* 0x000000050400720c */ /* 0x040fe20003f04070 */
[----:B------:R-:W-:Y:S01]  /*19c0*/  @!P1 IMAD.MOV R9, RZ, RZ, -R9 ;  /* 0x000000ffff099224 */ /* 0x000fe200078e0a09 */
[----:B------:R-:W-:Y:S01]  /*19d0*/  ISETP.GE.AND P1, PT, R239, RZ, PT ;  /* 0x000000ffef00720c */ /* 0x000fe20003f26270 */
[----:B------:R-:W-:Y:S01]  /*19e0*/  IMAD R17, R4, R8, R19 ;  /* 0x0000000804117224 */ /* 0x000fe200078e0213 */
[----:B------:R-:W-:Y:S01]  /*19f0*/  IABS R19, R16 ;  /* 0x0000001000137213 */ /* 0x000fe20000000000 */
[----:B------:R-:W-:Y:S01]  /*1a00*/  VIADD R18, R153, 0x68 ;  /* 0x0000006899127836 */ /* 0x000fe20000000000 */
[----:B------:R-:W-:-:S02]  /*1a10*/  CS2R R154, SRZ ;  /* 0x00000000009a7805 */ /* 0x000fc4000001ff00 */
[----:B------:R-:W-:Y:S02]  /*1a20*/  CS2R R144, SRZ ;  /* 0x0000000000907805 */ /* 0x000fe4000001ff00 */
[----:B------:R-:W-:Y:S01]  /*1a30*/  CS2R R146, SRZ ;  /* 0x0000000000927805 */ /* 0x000fe2000001ff00 */
[----:B------:R-:W-:Y:S01]  /*1a40*/  IMAD.HI.U32 R6, R10, R19, RZ ;  /* 0x000000130a067227 */ /* 0x000fe200078e00ff */
[----:B------:R-:W-:Y:S02]  /*1a50*/  IABS R21, R18 ;  /* 0x0000001200157213 */ /* 0x000fe40000000000 */
[----:B------:R-:W-:Y:S02]  /*1a60*/  CS2R R148, SRZ ;  /* 0x0000000000947805 */ /* 0x000fe4000001ff00 */
[----:B------:R-:W-:Y:S01]  /*1a70*/  CS2R R150, SRZ ;  /* 0x0000000000967805 */ /* 0x000fe2000001ff00 */
[----:B------:R-:W-:Y:S01]  /*1a80*/  @!P3 IMAD.IADD R15, R15, 0x1, -R4 ;  /* 0x000000010f0fb824 */ /* 0x000fe200078e0a04 */
[----:B------:R-:W-:Y:S01]  /*1a90*/  CS2R R74, SRZ ;  /* 0x00000000004a7805 */ /* 0x000fe2000001ff00 */
[----:B------:R-:W-:Y:S01]  /*1aa0*/  IMAD.MOV R7, RZ, RZ, -R6 ;  /* 0x000000ffff077224 */ /* 0x000fe200078e0a06 */
[----:B------:R-:W-:Y:S01]  /*1ab0*/  LOP3.LUT R6, RZ, R2, RZ, 0x33, !PT ;  /* 0x00000002ff067212 */ /* 0x000fe200078e33ff */
[----:B------:R-:W-:Y:S01]  /*1ac0*/  @!P1 IMAD.MOV R14, RZ, RZ, -R14 ;  /* 0x000000ffff0e9224 */ /* 0x000fe200078e0a0e */
[----:B------:R-:W-:Y:S01]  /*1ad0*/  ISETP.NE.AND P1, PT, R2, RZ, PT ;  /* 0x000000ff0200720c */ /* 0x000fe20003f25270 */
[----:B------:R-:W-:Y:S01]  /*1ae0*/  @!P0 IMAD.IADD R5, R5, 0x1, -R4 ;  /* 0x0000000105058824 */ /* 0x000fe200078e0a04 */
[----:B------:R-:W-:Y:S01]  /*1af0*/  ISETP.GT.U32.AND P0, PT, R4, R15, PT ;  /* 0x0000000f0400720c */ /* 0x000fe20003f04070 */
[----:B------:R-:W-:Y:S01]  /*1b00*/  IMAD.HI.U32 R2, R10, R21, RZ ;  /* 0x000000150a027227 */ /* 0x000fe200078e00ff */
[----:B------:R-:W-:-:S02]  /*1b10*/  SEL R9, R6, R9, !P1 ;  /* 0x0000000906097207 */ /* 0x000fc40004800000 */
[----:B------:R-:W-:Y:S02]  /*1b20*/  CS2R R76, SRZ ;  /* 0x00000000004c7805 */ /* 0x000fe4000001ff00 */
[----:B------:R-:W-:Y:S01]  /*1b30*/  CS2R R78, SRZ ;  /* 0x00000000004e7805 */ /* 0x000fe2000001ff00 */
[----:B------:R-:W-:Y:S01]  /*1b40*/  @!P4 IMAD.MOV R11, RZ, RZ, -R11 ;  /* 0x000000ffff0bc224 */ /* 0x000fe200078e0a0b */
[C---:B------:R-:W-:Y:S01]  /*1b50*/  ISETP.GT.U32.AND P4, PT, R4.reuse, R13, PT ;  /* 0x0000000d0400720c */ /* 0x040fe20003f84070 */
[----:B------:R-:W-:Y:S01]  /*1b60*/  IMAD.MOV R2, RZ, RZ, -R2 ;  /* 0x000000ffff027224 */ /* 0x000fe200078e0a02 */
[----:B------:R-:W-:Y:S01]  /*1b70*/  CS2R R80, SRZ ;  /* 0x0000000000507805 */ /* 0x000fe2000001ff00 */
[----:B------:R-:W-:Y:S01]  /*1b80*/  IMAD R19, R4, R7, R19 ;  /* 0x0000000704137224 */ /* 0x000fe200078e0213 */
[C---:B------:R-:W-:Y:S01]  /*1b90*/  SEL R8, R6.reuse, R11, !P1 ;  /* 0x0000000b06087207 */ /* 0x040fe20004800000 */
[----:B------:R-:W-:Y:S01]  /*1ba0*/  IMAD.MOV.U32 R11, RZ, RZ, R5 ;  /* 0x000000ffff0b7224 */ /* 0x000fe200078e0005 */
[----:B------:R-:W-:Y:S01]  /*1bb0*/  SEL R7, R6, R12, !P1 ;  /* 0x0000000c06077207 */ /* 0x000fe20004800000 */
[----:B------:R-:W-:Y:S01]  /*1bc0*/  IMAD R5, R4, R2, R21 ;  /* 0x0000000204057224 */ /* 0x000fe200078e0215 */
[----:B------:R-:W-:Y:S01]  /*1bd0*/  SEL R6, R6, R14, !P1 ;  /* 0x0000000e06067207 */ /* 0x000fe20004800000 */
[--C-:B------:R-:W-:Y:S01]  /*1be0*/  @!P0 IMAD.IADD R15, R15, 0x1, -R4.reuse ;  /* 0x000000010f0f8824 */ /* 0x100fe200078e0a04 */
[----:B------:R-:W-:Y:S01]  /*1bf0*/  ISETP.GE.AND P1, PT, R20, RZ, PT ;  /* 0x000000ff1400720c */ /* 0x000fe20003f26270 */
[----:B------:R-:W-:Y:S01]  /*1c00*/  VIADD R12, R153, 0x64 ;  /* 0x00000064990c7836 */ /* 0x000fe20000000000 */
[C---:B------:R-:W-:Y:S01]  /*1c10*/  ISETP.GT.U32.AND P0, PT, R4.reuse, R5, PT ;  /* 0x000000050400720c */ /* 0x040fe20003f04070 */
[----:B------:R-:W-:Y:S01]  /*1c20*/  @!P4 IMAD.IADD R13, R13, 0x1, -R4 ;  /* 0x000000010d0dc824 */ /* 0x000fe200078e0a04 */
[C---:B------:R-:W-:Y:S01]  /*1c30*/  ISETP.GT.U32.AND P4, PT, R4.reuse, R17, PT ;  /* 0x000000110400720c */ /* 0x040fe20003f84070 */
[----:B------:R-:W-:Y:S01]  /*1c40*/  @!P6 IMAD.MOV R11, RZ, RZ, -R11 ;  /* 0x000000ffff0be224 */ /* 0x000fe200078e0a0b */
[----:B------:R-:W-:Y:S01]  /*1c50*/  IABS R23, R12 ;  /* 0x0000000c00177213 */ /* 0x000fe20000000000 */
[----:B------:R-:W-:Y:S01]  /*1c60*/  VIADD R14, R153, 0x60 ;  /* 0x00000060990e7836 */ /* 0x000fe20000000000 */
[C---:B------:R-:W-:Y:S01]  /*1c70*/  ISETP.GT.U32.AND P6, PT, R4.reuse, R19, PT ;  /* 0x000000130400720c */ /* 0x040fe20003fc4070 */
[----:B------:R-:W-:Y:S01]  /*1c80*/  @!P2 IMAD.MOV R15, RZ, RZ, -R15 ;  /* 0x000000ffff0fa224 */ /* 0x000fe200078e0a0f */
[----:B------:R-:W-:Y:S01]  /*1c90*/  ISETP.GT.U32.AND P3, PT, R4, R13, PT ;  /* 0x0000000d0400720c */ /* 0x000fe20003f64070 */
[----:B------:R-:W-:Y:S01]  /*1ca0*/  IMAD.HI.U32 R2, R10, R23, RZ ;  /* 0x000000170a027227 */ /* 0x000fe200078e00ff */
[----:B------:R-:W-:-:S02]  /*1cb0*/  IABS R25, R14 ;  /* 0x0000000e00197213 */ /* 0x000fc40000000000 */
[----:B------:R-:W-:Y:S02]  /*1cc0*/  CS2R R82, SRZ ;  /* 0x0000000000527805 */ /* 0x000fe4000001ff00 */
[----:B------:R-:W-:Y:S01]  /*1cd0*/  ISETP.GE.AND P2, PT, R12, RZ, PT ;  /* 0x000000ff0c00720c */ /* 0x000fe20003f46270 */
[----:B------:R-:W-:Y:S01]  /*1ce0*/  @!P0 IMAD.IADD R5, R5, 0x1, -R4 ;  /* 0x0000000105058824 */ /* 0x000fe200078e0a04 */
[----:B------:R-:W-:Y:S01]  /*1cf0*/  CS2R R84, SRZ ;  /* 0x0000000000547805 */ /* 0x000fe2000001ff00 */
[----:B------:R-:W-:Y:S01]  /*1d00*/  IMAD.MOV R2, RZ, RZ, -R2 ;  /* 0x000000ffff027224 */ /* 0x000fe200078e0a02 */
[----:B------:R-:W-:Y:S01]  /*1d10*/  CS2R R86, SRZ ;  /* 0x0000000000567805 */ /* 0x000fe2000001ff00 */
[----:B------:R-:W-:Y:S01]  /*1d20*/  @!P4 IMAD.IADD R17, R17, 0x1, -R4 ;  /* 0x000000011111c824 */ /* 0x000fe200078e0a04 */
[C---:B------:R-:W-:Y:S01]  /*1d30*/  ISETP.GT.U32.AND P0, PT, R4.reuse, R5, PT ;  /* 0x000000050400720c */ /* 0x040fe20003f04070 */
[----:B------:R-:W-:Y:S01]  /*1d40*/  IMAD R23, R4, R2, R23 ;  /* 0x0000000204177224 */ /* 0x000fe200078e0217 */
[----:B------:R-:W-:Y:S01]  /*1d50*/  ISETP.GE.AND P4, PT, R18, RZ, PT ;  /* 0x000000ff1200720c */ /* 0x000fe20003f86270 */
[----:B------:R-:W-:Y:S01]  /*1d60*/  IMAD.HI.U32 R2, R10, R25, RZ ;  /* 0x000000190a027227 */ /* 0x000fe200078e00ff */
[----:B------:R-:W-:-:S02]  /*1d70*/  UMOV UR15, URZ ;  /* 0x0000003f000f7c82 */ /* 0x000fc40008000000 */
[----:B------:R-:W-:Y:S01]  /*1d80*/  UIADD3.64 UR10, UR14, -UR10, URZ ;  /* 0x8000000a0e0a7297 */ /* 0x000fe2000fffe03f */
[----:B------:R-:W-:Y:S02]  /*1d90*/  @!P6 IMAD.IADD R19, R19, 0x1, -R4 ;  /* 0x000000011313e824 */ /* 0x000fe400078e0a04 */
[----:B------:R-:W-:Y:S02]  /*1da0*/  IMAD.MOV R2, RZ, RZ, -R2 ;  /* 0x000000ffff027224 */ /* 0x000fe400078e0a02 */
[--C-:B------:R-:W-:Y:S01]  /*1db0*/  @!P3 IMAD.IADD R13, R13, 0x1, -R4.reuse ;  /* 0x000000010d0db824 */ /* 0x100fe200078e0a04 */
[C---:B------:R-:W-:Y:S01]  /*1dc0*/  ISETP.GT.U32.AND P6, PT, R4.reuse, R19, PT ;  /* 0x000000130400720c */ /* 0x040fe20003fc4070 */
[----:B------:R-:W-:Y:S01]  /*1dd0*/  IMAD R25, R4, R2, R25 ;  /* 0x0000000204197224 */ /* 0x000fe200078e0219 */
[----:B------:R-:W-:Y:S01]  /*1de0*/  ISETP.GE.AND P3, PT, R16, RZ, PT ;  /* 0x000000ff1000720c */ /* 0x000fe20003f66270 */
[----:B------:R-:W-:Y:S01]  /*1df0*/  @!P5 IMAD.MOV R13, RZ, RZ, -R13 ;  /* 0x000000ffff0dd224 */ /* 0x000fe200078e0a0d */
[C---:B------:R-:W-:Y:S01]  /*1e00*/  ISETP.GT.U32.AND P5, PT, R4.reuse, R17, PT ;  /* 0x000000110400720c */ /* 0x040fe20003fa4070 */
[----:B------:R-:W-:Y:S01]  /*1e10*/  @!P0 IMAD.IADD R5, R5, 0x1, -R4 ;  /* 0x0000000105058824 */ /* 0x000fe200078e0a04 */
[----:B------:R-:W-:Y:S01]  /*1e20*/  ISETP.GT.U32.AND P0, PT, R4, R25, PT ;  /* 0x000000190400720c */ /* 0x000fe20003f04070 */
[----:B------:R-:W-:-:S02]  /*1e30*/  VIADD R16, R153, 0x5c ;  /* 0x0000005c99107836 */ /* 0x000fc40000000000 */
[----:B------:R-:W-:Y:S02]  /*1e40*/  VIADD R18, R153, 0x54 ;  /* 0x0000005499127836 */ /* 0x000fe40000000000 */
[----:B------:R-:W-:Y:S01]  /*1e50*/  IMAD.MOV.U32 R21, RZ, RZ, R5 ;  /* 0x000000ffff157224 */ /* 0x000fe200078e0005 */
[----:B------:R-:W-:Y:S01]  /*1e60*/  IABS R27, R16 ;  /* 0x00000010001b7213 */ /* 0x000fe20000000000 */
[----:B------:R-:W-:Y:S01]  /*1e70*/  @!P6 IMAD.IADD R19, R19, 0x1, -R4 ;  /* 0x000000011313e824 */ /* 0x000fe200078e0a04 */
[----:B------:R-:W-:Y:S01]  /*1e80*/  ISETP.GE.AND P6, PT, R14, RZ, PT ;  /* 0x000000ff0e00720c */ /* 0x000fe20003fc6270 */
[----:B------:R-:W-:Y:S01]  /*1e90*/  VIADD R14, R153, 0x58 ;  /* 0x00000058990e7836 */ /* 0x000fe20000000000 */
[----:B------:R-:W-:Y:S01]  /*1ea0*/  IABS R31, R18 ;  /* 0x00000012001f7213 */ /* 0x000fe20000000000 */
[----:B------:R-:W-:-:S03]  /*1eb0*/  IMAD.HI.U32 R2, R10, R27, RZ ;  /* 0x0000001b0a027227 */ /* 0x000fc600078e00ff */
[----:B------:R-:W-:Y:S01]  /*1ec0*/  IABS R29, R14 ;  /* 0x0000000e001d7213 */ /* 0x000fe20000000000 */
[--C-:B------:R-:W-:Y:S01]  /*1ed0*/  @!P5 IMAD.IADD R17, R17, 0x1, -R4.reuse ;  /* 0x000000011111d824 */ /* 0x100fe200078e0a04 */
[----:B------:R-:W-:Y:S01]  /*1ee0*/  ISETP.GT.U32.AND P5, PT, R4, R23, PT ;  /* 0x000000170400720c */ /* 0x000fe20003fa4070 */
[----:B------:R-:W-:Y:S02]  /*1ef0*/  @!P0 IMAD.IADD R25, R25, 0x1, -R4 ;  /* 0x0000000119198824 */ /* 0x000fe400078e0a04 */
[----:B------:R-:W-:Y:S02]  /*1f00*/  IMAD.MOV R2, RZ, RZ, -R2 ;  /* 0x000000ffff027224 */ /* 0x000fe400078e0a02 */
[----:B------:R-:W-:Y:S01]  /*1f10*/  IMAD.HI.U32 R12, R10, R31, RZ ;  /* 0x0000001f0a0c7227 */ /* 0x000fe200078e00ff */
[----:B------:R-:W-:-:S03]  /*1f20*/  ISETP.GT.U32.AND P0, PT, R4, R25, PT ;  /* 0x000000190400720c */ /* 0x000fc60003f04070 */
[----:B------:R-:W-:Y:S02]  /*1f30*/  IMAD R27, R4, R2, R27 ;  /* 0x00000002041b7224 */ /* 0x000fe400078e021b */
[----:B------:R-:W-:-:S04]  /*1f40*/  IMAD.HI.U32 R2, R10, R29, RZ ;  /* 0x0000001d0a027227 */ /* 0x000fc800078e00ff */
[----:B------:R-:W-:Y:S02]  /*1f50*/  IMAD.MOV R2, RZ, RZ, -R2 ;  /* 0x000000ffff027224 */ /* 0x000fe400078e0a02 */
[--C-:B------:R-:W-:Y:S02]  /*1f60*/  @!P5 IMAD.IADD R23, R23, 0x1, -R4.reuse ;  /* 0x000000011717d824 */ /* 0x100fe400078e0a04 */
[C---:B------:R-:W-:Y:S02]  /*1f70*/  IMAD R5, R4.reuse, R2, R29 ;  /* 0x0000000204057224 */ /* 0x040fe400078e021d */
[----:B------:R-:W-:Y:S01]  /*1f80*/  @!P0 IMAD.IADD R25, R25, 0x1, -R4 ;  /* 0x0000000119198824 */ /* 0x000fe200078e0a04 */
[C---:B------:R-:W-:Y:S01]  /*1f90*/  ISETP.GT.U32.AND P5, PT, R4.reuse, R23, PT ;  /* 0x000000170400720c */ /* 0x040fe20003fa4070 */
[----:B------:R-:W-:Y:S01]  /*1fa0*/  @!P3 IMAD.MOV R19, RZ, RZ, -R19 ;  /* 0x000000ffff13b224 */ /* 0x000fe200078e0a13 */
[C---:B------:R-:W-:Y:S01]  /*1fb0*/  ISETP.GT.U32.AND P0, PT, R4.reuse, R5, PT ;  /* 0x000000050400720c */ /* 0x040fe20003f04070 */
[----:B------:R-:W-:Y:S01]  /*1fc0*/  IMAD.MOV R12, RZ, RZ, -R12 ;  /* 0x000000ffff0c7224 */ /* 0x000fe200078e0a0c */
[----:B------:R-:W-:Y:S01]  /*1fd0*/  ISETP.GT.U32.AND P3, PT, R4, R27, PT ;  /* 0x0000001b0400720c */ /* 0x000fe20003f64070 */
[----:B------:R-:W-:Y:S01]  /*1fe0*/  @!P4 IMAD.MOV R21, RZ, RZ, -R21 ;  /* 0x000000ffff15c224 */ /* 0x000fe200078e0a15 */
[----:B------:R-:W-:Y:S01]  /*1ff0*/  ISETP.GE.AND P4, PT, R14, RZ, PT ;  /* 0x000000ff0e00720c */ /* 0x000fe20003f86270 */
[----:B------:R-:W-:-:S02]  /*2000*/  IMAD R31, R4, R12, R31 ;  /* 0x0000000c041f7224 */ /* 0x000fc400078e021f */
[C---:B------:R-:W-:Y:S02]  /*2010*/  VIADD R14, R153.reuse, 0x50 ;  /* 0x00000050990e7836 */ /* 0x040fe40000000000 */
[----:B------:R-:W-:Y:S02]  /*2020*/  VIADD R12, R153, 0x4c ;  /* 0x0000004c990c7836 */ /* 0x000fe40000000000 */
[--C-:B------:R-:W-:Y:S01]  /*2030*/  @!P5 IMAD.IADD R23, R23, 0x1, -R4.reuse ;  /* 0x000000011717d824 */ /* 0x100fe200078e0a04 */
[----:B------:R-:W-:Y:S01]  /*2040*/  IABS R33, R14 ;  /* 0x0000000e00217213 */ /* 0x000fe20000000000 */
[--C-:B------:R-:W-:Y:S01]  /*2050*/  @!P0 IMAD.IADD R5, R5, 0x1, -R4.reuse ;  /* 0x0000000105058824 */ /* 0x100fe200078e0a04 */
[----:B------:R-:W-:Y:S01]  /*2060*/  IABS R35, R12 ;  /* 0x0000000c00237213 */ /* 0x000fe20000000000 */
[----:B------:R-:W-:Y:S01]  /*2070*/  @!P2 IMAD.MOV R23, RZ, RZ, -R23 ;  /* 0x000000ffff17a224 */ /* 0x000fe200078e0a17 */
[C---:B------:R-:W-:Y:S01]  /*2080*/  ISETP.GT.U32.AND P2, PT, R4.reuse, R31, PT ;  /* 0x0000001f0400720c */ /* 0x040fe20003f44070 */
[----:B------:R-:W-:Y:S01]  /*2090*/  @!P3 IMAD.IADD R27, R27, 0x1, -R4 ;  /* 0x000000011b1bb824 */ /* 0x000fe200078e0a04 */
[----:B------:R-:W-:Y:S01]  /*20a0*/  ISETP.GT.U32.AND P0, PT, R4, R5, PT ;  /* 0x000000050400720c */ /* 0x000fe20003f04070 */
[----:B------:R-:W-:Y:S01]  /*20b0*/  IMAD.HI.U32 R2, R10, R33, RZ ;  /* 0x000000210a027227 */ /* 0x000fe200078e00ff */
[----:B------:R-:W-:-:S02]  /*20c0*/  ISETP.GE.AND P5, PT, R18, RZ, PT ;  /* 0x000000ff1200720c */ /* 0x000fc40003fa6270 */
[----:B------:R-:W-:Y:S01]  /*20d0*/  ISETP.GT.U32.AND P3, PT, R4, R27, PT ;  /* 0x0000001b0400720c */ /* 0x000fe20003f64070 */
[----:B------:R-:W-:Y:S01]  /*20e0*/  @!P6 IMAD.MOV R25, RZ, RZ, -R25 ;  /* 0x000000ffff19e224 */ /* 0x000fe200078e0a19 */
[----:B------:R-:W-:Y:S01]  /*20f0*/  ISETP.GE.AND P6, PT, R14, RZ, PT ;  /* 0x000000ff0e00720c */ /* 0x000fe20003fc6270 */
[----:B------:R-:W-:Y:S02]  /*2100*/  IMAD.MOV R14, RZ, RZ, -R2 ;  /* 0x000000ffff0e7224 */ /* 0x000fe400078e0a02 */
[----:B------:R-:W-:Y:S01]  /*2110*/  @!P1 IMAD.MOV R17, RZ, RZ, -R17 ;  /* 0x000000ffff119224 */ /* 0x000fe200078e0a11 */
[----:B------:R-:W-:Y:S01]  /*2120*/  ISETP.GE.AND P1, PT, R16, RZ, PT ;  /* 0x000000ff1000720c */ /* 0x000fe20003f26270 */
[----:B------:R-:W-:-:S04]  /*2130*/  IMAD.HI.U32 R2, R10, R35, RZ ;  /* 0x000000230a027227 */ /* 0x000fc800078e00ff */
[----:B------:R-:W-:Y:S02]  /*2140*/  VIADD R16, R153, 0x48 ;  /* 0x0000004899107836 */ /* 0x000fe40000000000 */
[----:B------:R-:W-:Y:S02]  /*2150*/  @!P2 IMAD.IADD R31, R31, 0x1, -R4 ;  /* 0x000000011f1fa824 */ /* 0x000fe400078e0a04 */
[----:B------:R-:W-:Y:S01]  /*2160*/  IMAD.MOV R2, RZ, RZ, -R2 ;  /* 0x000000ffff027224 */ /* 0x000fe200078e0a02 */
[----:B------:R-:W-:Y:S01]  /*2170*/  IABS R37, R16 ;  /* 0x0000001000257213 */ /* 0x000fe20000000000 */
[----:B------:R-:W-:Y:S01]  /*2180*/  @!P0 IMAD.IADD R5, R5, 0x1, -R4 ;  /* 0x0000000105058824 */ /* 0x000fe200078e0a04 */
[C---:B------:R-:W-:Y:S01]  /*2190*/  ISETP.GT.U32.AND P2, PT, R4.reuse, R31, PT ;  /* 0x0000001f0400720c */ /* 0x040fe20003f44070 */
[----:B------:R-:W-:Y:S02]  /*21a0*/  IMAD R35, R4, R2, R35 ;  /* 0x0000000204237224 */ /* 0x000fe400078e0223 */
[----:B------:R-:W-:-:S02]  /*21b0*/  IMAD.MOV.U32 R29, RZ, RZ, R5 ;  /* 0x000000ffff1d7224 */ /* 0x000fc400078e0005 */
[----:B------:R-:W-:Y:S01]  /*21c0*/  @!P3 IMAD.IADD R27, R27, 0x1, -R4 ;  /* 0x000000011b1bb824 */ /* 0x000fe200078e0a04 */
[----:B------:R-:W-:Y:S01]  /*21d0*/  ISETP.GE.AND P3, PT, R12, RZ, PT ;  /* 0x000000ff0c00720c */ /* 0x000fe20003f66270 */
[----:B------:R-:W-:-:S04]  /*21e0*/  IMAD.HI.U32 R12, R10, R37, RZ ;  /* 0x000000250a0c7227 */ /* 0x000fc800078e00ff */
[----:B------:R-:W-:Y:S01]  /*21f0*/  @!P4 IMAD.MOV R29, RZ, RZ, -R29 ;  /* 0x000000ffff1dc224 */ /* 0x000fe200078e0a1d */
[C---:B------:R-:W-:Y:S01]  /*2200*/  ISETP.GT.U32.AND P4, PT, R4.reuse, R35, PT ;  /* 0x000000230400720c */ /* 0x040fe20003f84070 */
[----:B------:R-:W-:Y:S02]  /*2210*/  IMAD.MOV R12, RZ, RZ, -R12 ;  /* 0x000000ffff0c7224 */ /* 0x000fe400078e0a0c */
[--C-:B------:R-:W-:Y:S02]  /*2220*/  @!P2 IMAD.IADD R31, R31, 0x1, -R4.reuse ;  /* 0x000000011f1fa824 */ /* 0x100fe400078e0a04 */
[----:B------:R-:W-:Y:S02]  /*2230*/  IMAD R37, R4, R12, R37 ;  /* 0x0000000c04257224 */ /* 0x000fe400078e0225 */
[C---:B------:R-:W-:Y:S02]  /*2240*/  VIADD R2, R153.reuse, 0x44 ;  /* 0x0000004499027836 */ /* 0x040fe40000000000 */
[----:B------:R-:W-:Y:S01]  /*2250*/  @!P1 IMAD.MOV R27, RZ, RZ, -R27 ;  /* 0x000000ffff1b9224 */ /* 0x000fe200078e0a1b */
[----:B------:R-:W-:Y:S01]  /*2260*/  ISETP.GE.AND P1, PT, R16, RZ, PT ;  /* 0x000000ff1000720c */ /* 0x000fe20003f26270 */
[C---:B------:R-:W-:Y:S01]  /*2270*/  IMAD R33, R4.reuse, R14, R33 ;  /* 0x0000000e04217224 */ /* 0x040fe200078e0221 */
[----:B------:R-:W-:Y:S01]  /*2280*/  IABS R39, R2 ;  /* 0x0000000200277213 */ /* 0x000fe20000000000 */
[----:B------:R-:W-:Y:S01]  /*2290*/  @!P5 IMAD.MOV R31, RZ, RZ, -R31 ;  /* 0x000000ffff1fd224 */ /* 0x000fe200078e0a1f */
[C---:B------:R-:W-:Y:S01]  /*22a0*/  ISETP.GT.U32.AND P5, PT, R4.reuse, R37, PT ;  /* 0x000000250400720c */ /* 0x040fe20003fa4070 */
[----:B------:R-:W-:Y:S01]  /*22b0*/  VIADD R16, R153, 0x40 ;  /* 0x0000004099107836 */ /* 0x000fe20000000000 */
[----:B------:R-:W-:Y:S01]  /*22c0*/  ISETP.GT.U32.AND P0, PT, R4, R33, PT ;  /* 0x000000210400720c */ /* 0x000fe20003f04070 */
[----:B------:R-:W-:Y:S01]  /*22d0*/  @!P4 IMAD.IADD R35, R35, 0x1, -R4 ;  /* 0x000000012323c824 */ /* 0x000fe200078e0a04 */
[----:B------:R-:W-:Y:S01]  /*22e0*/  ISETP.GE.AND P2, PT, R2, RZ, PT ;  /* 0x000000ff0200720c */ /* 0x000fe20003f46270 */
[----:B------:R-:W-:Y:S01]  /*22f0*/  IMAD.HI.U32 R2, R10, R39, RZ ;  /* 0x000000270a027227 */ /* 0x000fe200078e00ff */
[----:B------:R-:W-:-:S02]  /*2300*/  IABS R41, R16 ;  /* 0x0000001000297213 */ /* 0x000fc40000000000 */
[----:B------:R-:W-:Y:S01]  /*2310*/  ISETP.GT.U32.AND P4, PT, R4, R35, PT ;  /* 0x000000230400720c */ /* 0x000fe20003f84070 */
[----:B------:R-:W-:Y:S02]  /*2320*/  VIADD R18, R153, 0x3c ;  /* 0x0000003c99127836 */ /* 0x000fe40000000000 */
[----:B------:R-:W-:-:S03]  /*2330*/  IMAD.HI.U32 R5, R10, R41, RZ ;  /* 0x000000290a057227 */ /* 0x000fc600078e00ff */
[----:B------:R-:W-:Y:S01]  /*2340*/  IABS R43, R18 ;  /* 0x00000012002b7213 */ /* 0x000fe20000000000 */
[----:B------:R-:W-:Y:S02]  /*2350*/  IMAD.MOV R12, RZ, RZ, -R2 ;  /* 0x000000ffff0c7224 */ /* 0x000fe400078e0a02 */
[--C-:B------:R-:W-:Y:S02]  /*2360*/  @!P5 IMAD.IADD R37, R37, 0x1, -R4.reuse ;  /* 0x000000012525d824 */ /* 0x100fe400078e0a04 */
[----:B------:R-:W-:Y:S02]  /*2370*/  IMAD.MOV R14, RZ, RZ, -R5 ;  /* 0x000000ffff0e7224 */ /* 0x000fe400078e0a05 */
[C---:B------:R-:W-:Y:S01]  /*2380*/  IMAD R5, R4.reuse, R12, R39 ;  /* 0x0000000c04057224 */ /* 0x040fe200078e0227 */
[----:B------:R-:W-:Y:S01]  /*2390*/  ISETP.GT.U32.AND P5, PT, R4, R37, PT ;  /* 0x000000250400720c */ /* 0x000fe20003fa4070 */
[----:B------:R-:W-:Y:S02]  /*23a0*/  @!P0 IMAD.IADD R33, R33, 0x1, -R4 ;  /* 0x0000000121218824 */ /* 0x000fe400078e0a04 */
[----:B------:R-:W-:-:S03]  /*23b0*/  IMAD.HI.U32 R2, R10, R43, RZ ;  /* 0x0000002b0a027227 */ /* 0x000fc600078e00ff */
[C---:B------:R-:W-:Y:S01]  /*23c0*/  ISETP.GT.U32.AND P0, PT, R4.reuse, R33, PT ;  /* 0x000000210400720c */ /* 0x040fe20003f04070 */
[----:B------:R-:W-:Y:S01]  /*23d0*/  @!P4 IMAD.IADD R35, R35, 0x1, -R4 ;  /* 0x000000012323c824 */ /* 0x000fe200078e0a04 */
[C---:B------:R-:W-:Y:S01]  /*23e0*/  ISETP.GT.U32.AND P4, PT, R4.reuse, R5, PT ;  /* 0x000000050400720c */ /* 0x040fe20003f84070 */
[----:B------:R-:W-:Y:S02]  /*23f0*/  IMAD.MOV R2, RZ, RZ, -R2 ;  /* 0x000000ffff027224 */ /* 0x000fe400078e0a02 */
[----:B------:R-:W-:Y:S02]  /*2400*/  VIADD R20, R153, 0x38 ;  /* 0x0000003899147836 */ /* 0x000fe40000000000 */
[C---:B------:R-:W-:Y:S02]  /*2410*/  IMAD R43, R4.reuse, R2, R43 ;  /* 0x00000002042b7224 */ /* 0x040fe400078e022b */
[--C-:B------:R-:W-:Y:S01]  /*2420*/  @!P5 IMAD.IADD R37, R37, 0x1, -R4.reuse ;  /* 0x000000012525d824 */ /* 0x100fe200078e0a04 */
[----:B------:R-:W-:Y:S01]  /*2430*/  IABS R45, R20 ;  /* 0x00000014002d7213 */ /* 0x000fe20000000000 */
[----:B------:R-:W-:Y:S01]  /*2440*/  @!P3 IMAD.MOV R35, RZ, RZ, -R35 ;  /* 0x000000ffff23b224 */ /* 0x000fe200078e0a23 */
[----:B------:R-:W-:Y:S01]  /*2450*/  ISETP.GT.U32.AND P5, PT, R4, R43, PT ;  /* 0x0000002b0400720c */ /* 0x000fe20003fa4070 */
[--C-:B------:R-:W-:Y:S01]  /*2460*/  @!P0 IMAD.IADD R33, R33, 0x1, -R4.reuse ;  /* 0x0000000121218824 */ /* 0x100fe200078e0a04 */
[----:B------:R-:W-:Y:S01]  /*2470*/  ISETP.GE.AND P0, PT, R16, RZ, PT ;  /* 0x000000ff1000720c */ /* 0x000fe20003f06270 */
[----:B------:R-:W-:Y:S01]  /*2480*/  @!P4 IMAD.IADD R5, R5, 0x1, -R4 ;  /* 0x000000010505c824 */ /* 0x000fe200078e0a04 */
[----:B------:R-:W-:Y:S01]  /*2490*/  ISETP.GE.AND P3, PT, R18, RZ, PT ;  /* 0x000000ff1200720c */ /* 0x000fe20003f66270 */
[----:B------:R-:W-:-:S02]  /*24a0*/  VIADD R16, R153, 0x34 ;  /* 0x0000003499107836 */ /* 0x000fc40000000000 */
[----:B------:R-:W-:Y:S01]  /*24b0*/  IMAD.HI.U32 R12, R10, R45, RZ ;  /* 0x0000002d0a0c7227 */ /* 0x000fe200078e00ff */
[C---:B------:R-:W-:Y:S02]  /*24c0*/  ISETP.GT.U32.AND P4, PT, R4.reuse, R5, PT ;  /* 0x000000050400720c */ /* 0x040fe40003f84070 */
[----:B------:R-:W-:Y:S01]  /*24d0*/  IABS R47, R16 ;  /* 0x00000010002f7213 */ /* 0x000fe20000000000 */
[----:B------:R-:W-:Y:S02]  /*24e0*/  VIADD R18, R153, 0x30 ;  /* 0x0000003099127836 */ /* 0x000fe40000000000 */
[----:B------:R-:W-:Y:S02]  /*24f0*/  IMAD.MOV R12, RZ, RZ, -R12 ;  /* 0x000000ffff0c7224 */ /* 0x000fe400078e0a0c */
[----:B------:R-:W-:Y:S01]  /*2500*/  @!P5 IMAD.IADD R43, R43, 0x1, -R4 ;  /* 0x000000012b2bd824 */ /* 0x000fe200078e0a04 */
[----:B------:R-:W-:Y:S01]  /*2510*/  IABS R49, R18 ;  /* 0x0000001200317213 */ /* 0x000fe20000000000 */
[----:B------:R-:W-:-:S02]  /*2520*/  IMAD R45, R4, R12, R45 ;  /* 0x0000000c042d7224 */ /* 0x000fc400078e022d */
[----:B------:R-:W-:Y:S01]  /*2530*/  IMAD.HI.U32 R2, R10, R47, RZ ;  /* 0x0000002f0a027227 */ /* 0x000fe200078e00ff */
[----:B------:R-:W-:-:S03]  /*2540*/  ISETP.GT.U32.AND P5, PT, R4, R43, PT ;  /* 0x0000002b0400720c */ /* 0x000fc60003fa4070 */
[----:B------:R-:W-:-:S04]  /*2550*/  IMAD.HI.U32 R12, R10, R49, RZ ;  /* 0x000000310a0c7227 */ /* 0x000fc800078e00ff */
[----:B------:R-:W-:Y:S01]  /*2560*/  @!P1 IMAD.MOV R37, RZ, RZ, -R37 ;  /* 0x000000ffff259224 */ /* 0x000fe200078e0a25 */
[----:B------:R-:W-:Y:S01]  /*2570*/  ISETP.GT.U32.AND P1, PT, R4, R45, PT ;  /* 0x0000002d0400720c */ /* 0x000fe20003f24070 */
[----:B------:R-:W-:Y:S01]  /*2580*/  @!P4 IMAD.IADD R5, R5, 0x1, -R4 ;  /* 0x000000010505c824 */ /* 0x000fe200078e0a04 */
[----:B------:R-:W-:Y:S01]  /*2590*/  ISETP.GE.AND P4, PT, R20, RZ, PT ;  /* 0x000000ff1400720c */ /* 0x000fe20003f86270 */
[----:B------:R-:W-:Y:S02]  /*25a0*/  IMAD.MOV R2, RZ, RZ, -R2 ;  /* 0x000000ffff027224 */ /* 0x000fe400078e0a02 */
[----:B------:R-:W-:Y:S02]  /*25b0*/  IMAD.MOV R12, RZ, RZ, -R12 ;  /* 0x000000ffff0c7224 */ /* 0x000fe400078e0a0c */
[----:B------:R-:W-:Y:S02]  /*25c0*/  IMAD R47, R4, R2, R47 ;  /* 0x00000002042f7224 */ /* 0x000fe400078e022f */
[----:B------:R-:W-:-:S02]  /*25d0*/  IMAD.MOV.U32 R39, RZ, RZ, R5 ;  /* 0x000000ffff277224 */ /* 0x000fc400078e0005 */
[C---:B------:R-:W-:Y:S02]  /*25e0*/  IMAD R49, R4.reuse, R12, R49 ;  /* 0x0000000c04317224 */ /* 0x040fe400078e0231 */
[----:B------:R-:W-:Y:S01]  /*25f0*/  @!P2 IMAD.MOV R39, RZ, RZ, -R39 ;  /* 0x000000ffff27a224 */ /* 0x000fe200078e0a27 */
[C---:B------:R-:W-:Y:S01]  /*2600*/  ISETP.GT.U32.AND P2, PT, R4.reuse, R47, PT ;  /* 0x0000002f0400720c */ /* 0x040fe20003f44070 */
[C---:B------:R-:W-:Y:S02]  /*2610*/  IMAD R41, R4.reuse, R14, R41 ;  /* 0x0000000e04297224 */ /* 0x040fe400078e0229 */
[--C-:B------:R-:W-:Y:S01]  /*2620*/  @!P5 IMAD.IADD R43, R43, 0x1, -R4.reuse ;  /* 0x000000012b2bd824 */ /* 0x100fe200078e0a04 */
[C---:B------:R-:W-:Y:S01]  /*2630*/  ISETP.GT.U32.AND P5, PT, R4.reuse, R49, PT ;  /* 0x000000310400720c */ /* 0x040fe20003fa4070 */
[----:B------:R-:W-:Y:S02]  /*2640*/  @!P1 IMAD.IADD R45, R45, 0x1, -R4 ;  /* 0x000000012d2d9824 */ /* 0x000fe400078e0a04 */
[----:B------:R-:W-:Y:S01]  /*2650*/  @!P6 IMAD.MOV R33, RZ, RZ, -R33 ;  /* 0x000000ffff21e224 */ /* 0x000fe200078e0a21 */
[C---:B------:R-:W-:Y:S01]  /*2660*/  ISETP.GT.U32.AND P6, PT, R4.reuse, R41, PT ;  /* 0x000000290400720c */ /* 0x040fe20003fc4070 */
[----:B------:R-:W-:Y:S01]  /*2670*/  VIADD R2, R153, 0x28 ;  /* 0x0000002899027836 */ /* 0x000fe20000000000 */
[----:B------:R-:W-:Y:S01]  /*2680*/  ISETP.GT.U32.AND P1, PT, R4, R45, PT ;  /* 0x0000002d0400720c */ /* 0x000fe20003f24070 */
[----:B------:R-:W-:-:S03]  /*2690*/  IMAD.HI.U32 R14, R10, R51, RZ ;  /* 0x000000330a0e7227 */ /* 0x000fc600078e00ff */
[----:B------:R-:W-:Y:S01]  /*26a0*/  IABS R53, R2 ;  /* 0x0000000200357213 */ /* 0x000fe20000000000 */
[----:B------:R-:W-:Y:S01]  /*26b0*/  @!P2 IMAD.IADD R47, R47, 0x1, -R4 ;  /* 0x000000012f2fa824 */ /* 0x000fe200078e0a04 */
[----:B------:R-:W-:Y:S01]  /*26c0*/  ISETP.GE.AND P2, PT, R2, RZ, PT ;  /* 0x000000ff0200720c */ /* 0x000fe20003f46270 */
[----:B------:R-:W-:Y:S02]  /*26d0*/  IMAD.MOV R14, RZ, RZ, -R14 ;  /* 0x000000ffff0e7224 */ /* 0x000fe400078e0a0e */
[----:B------:R-:W-:Y:S01]  /*26e0*/  @!P5 IMAD.IADD R49, R49, 0x1, -R4 ;  /* 0x000000013131d824 */ /* 0x000fe200078e0a04 */
[C---:B------:R-:W-:Y:S01]  /*26f0*/  ISETP.GT.U32.AND P5, PT, R4.reuse, R47, PT ;  /* 0x0000002f0400720c */ /* 0x040fe20003fa4070 */
[----:B------:R-:W-:Y:S02]  /*2700*/  IMAD R5, R4, R14, R51 ;  /* 0x0000000e04057224 */ /* 0x000fe400078e0233 */
[----:B------:R-:W-:Y:S02]  /*2710*/  VIADD R14, R153, 0x24 ;  /* 0x00000024990e7836 */ /* 0x000fe40000000000 */
[----:B------:R-:W-:-:S03]  /*2720*/  IMAD.HI.U32 R2, R10, R53, RZ ;  /* 0x000000350a027227 */ /* 0x000fc600078e00ff */
[----:B------:R-:W-:Y:S01]  /*2730*/  IABS R55, R14 ;  /* 0x0000000e00377213 */ /* 0x000fe20000000000 */
[--C-:B------:R-:W-:Y:S02]  /*2740*/  @!P6 IMAD.IADD R41, R41, 0x1, -R4.reuse ;  /* 0x000000012929e824 */ /* 0x100fe400078e0a04 */
[----:B------:R-:W-:Y:S01]  /*2750*/  @!P1 IMAD.IADD R45, R45, 0x1, -R4 ;  /* 0x000000012d2d9824 */ /* 0x000fe200078e0a04 */
[----:B------:R-:W-:Y:S01]  /*2760*/  ISETP.GE.AND P1, PT, R22, RZ, PT ;  /* 0x000000ff1600720c */ /* 0x000fe20003f26270 */
[----:B------:R-:W-:Y:S01]  /*2770*/  IMAD.MOV R12, RZ, RZ, -R2 ;  /* 0x000000ffff0c7224 */ /* 0x000fe200078e0a02 */
[C---:B------:R-:W-:Y:S01]  /*2780*/  ISETP.GT.U32.AND P6, PT, R4.reuse, R41, PT ;  /* 0x000000290400720c */ /* 0x040fe20003fc4070 */
[----:B------:R-:W-:Y:S01]  /*2790*/  @!P4 IMAD.MOV R45, RZ, RZ, -R45 ;  /* 0x000000ffff2dc224 */ /* 0x000fe200078e0a2d */
[C---:B------:R-:W-:Y:S01]  /*27a0*/  ISETP.GT.U32.AND P4, PT, R4.reuse, R49, PT ;  /* 0x000000310400720c */ /* 0x040fe20003f84070 */
[----:B------:R-:W-:Y:S02]  /*27b0*/  IMAD R53, R4, R12, R53 ;  /* 0x0000000c04357224 */ /* 0x000fe400078e0235 */
[----:B------:R-:W-:-:S04]  /*27c0*/  IMAD.HI.U32 R2, R10, R55, RZ ;  /* 0x000000370a027227 */ /* 0x000fc800078e00ff */
[----:B------:R-:W-:Y:S01]  /*27d0*/  @!P3 IMAD.MOV R43, RZ, RZ, -R43 ;  /* 0x000000ffff2bb224 */ /* 0x000fe200078e0a2b */
[C---:B------:R-:W-:Y:S01]  /*27e0*/  ISETP.GT.U32.AND P3, PT, R4.reuse, R5, PT ;  /* 0x000000050400720c */ /* 0x040fe20003f64070 */
[----:B------:R-:W-:Y:S01]  /*27f0*/  @!P5 IMAD.IADD R47, R47, 0x1, -R4 ;  /* 0x000000012f2fd824 */ /* 0x000fe200078e0a04 */
[----:B------:R-:W-:Y:S01]  /*2800*/  ISETP.GT.U32.AND P5, PT, R4, R53, PT ;  /* 0x000000350400720c */ /* 0x000fe20003fa4070 */
[----:B------:R-:W-:Y:S02]  /*2810*/  IMAD.MOV R2, RZ, RZ, -R2 ;  /* 0x000000ffff027224 */ /* 0x000fe400078e0a02 */
[----:B------:R-:W-:Y:S01]  /*2820*/  @!P6 IMAD.IADD R41, R41, 0x1, -R4 ;  /* 0x000000012929e824 */ /* 0x000fe200078e0a04 */
[----:B------:R-:W-:Y:S01]  /*2830*/  ISETP.GE.AND P6, PT, R16, RZ, PT ;  /* 0x000000ff1000720c */ /* 0x000fe20003fc6270 */
[----:B------:R-:W-:Y:S02]  /*2840*/  IMAD R55, R4, R2, R55 ;  /* 0x0000000204377224 */ /* 0x000fe400078e0237 */
[----:B------:R-:W-:-:S02]  /*2850*/  VIADD R16, R153, 0x20 ;  /* 0x0000002099107836 */ /* 0x000fc40000000000 */
[--C-:B------:R-:W-:Y:S01]  /*2860*/  @!P4 IMAD.IADD R49, R49, 0x1, -R4.reuse ;  /* 0x000000013131c824 */ /* 0x100fe200078e0a04 */
[----:B------:R-:W-:Y:S01]  /*2870*/  ISETP.GT.U32.AND P4, PT, R4, R55, PT ;  /* 0x000000370400720c */ /* 0x000fe20003f84070 */
[--C-:B------:R-:W-:Y:S01]  /*2880*/  @!P3 IMAD.IADD R5, R5, 0x1, -R4.reuse ;  /* 0x000000010505b824 */ /* 0x100fe200078e0a04 */
[----:B------:R-:W-:Y:S01]  /*2890*/  IABS R57, R16 ;  /* 0x0000001000397213 */ /* 0x000fe20000000000 */
[----:B------:R-:W-:Y:S02]  /*28a0*/  @!P5 IMAD.IADD R53, R53, 0x1, -R4 ;  /* 0x000000013535d824 */ /* 0x000fe400078e0a04 */
[----:B------:R-:W-:Y:S01]  /*28b0*/  @!P0 IMAD.MOV R41, RZ, RZ, -R41 ;  /* 0x000000ffff298224 */ /* 0x000fe200078e0a29 */
[----:B------:R-:W-:Y:S01]  /*28c0*/  ISETP.GE.AND P0, PT, R18, RZ, PT ;  /* 0x000000ff1200720c */ /* 0x000fe20003f06270 */
[----:B------:R-:W-:Y:S01]  /*28d0*/  VIADD R18, R153, 0x1c ;  /* 0x0000001c99127836 */ /* 0x000fe20000000000 */
[----:B------:R-:W-:Y:S01]  /*28e0*/  ISETP.GT.U32.AND P3, PT, R4, R5, PT ;  /* 0x000000050400720c */ /* 0x000fe20003f64070 */
[----:B------:R-:W-:Y:S01]  /*28f0*/  IMAD.HI.U32 R2, R10, R57, RZ ;  /* 0x000000390a027227 */ /* 0x000fe200078e00ff */
[----:B------:R-:W-:-:S02]  /*2900*/  ISETP.GT.U32.AND P5, PT, R4, R53, PT ;  /* 0x000000350400720c */ /* 0x000fc40003fa4070 */
[----:B------:R-:W-:Y:S01]  /*2910*/  IABS R59, R18 ;  /* 0x00000012003b7213 */ /* 0x000fe20000000000 */
[----:B------:R-:W-:Y:S02]  /*2920*/  VIADD R20, R153, 0x18 ;  /* 0x0000001899147836 */ /* 0x000fe40000000000 */
[----:B------:R-:W-:Y:S02]  /*2930*/  @!P4 IMAD.IADD R55, R55, 0x1, -R4 ;  /* 0x000000013737c824 */ /* 0x000fe400078e0a04 */
[----:B------:R-:W-:Y:S01]  /*2940*/  IMAD.MOV R2, RZ, RZ, -R2 ;  /* 0x000000ffff027224 */ /* 0x000fe200078e0a02 */
[----:B------:R-:W-:Y:S01]  /*2950*/  IABS R61, R20 ;  /* 0x00000014003d7213 */ /* 0x000fe20000000000 */
[----:B------:R-:W-:Y:S01]  /*2960*/  VIADD R22, R153, 0x14 ;  /* 0x0000001499167836 */ /* 0x000fe20000000000 */
[C---:B------:R-:W-:Y:S01]  /*2970*/  ISETP.GT.U32.AND P4, PT, R4.reuse, R55, PT ;  /* 0x000000370400720c */ /* 0x040fe20003f84070 */
[----:B------:R-:W-:Y:S02]  /*2980*/  IMAD R57, R4, R2, R57 ;  /* 0x0000000204397224 */ /* 0x000fe400078e0239 */
[----:B------:R-:W-:Y:S01]  /*2990*/  IMAD.HI.U32 R12, R10, R59, RZ ;  /* 0x0000003b0a0c7227 */ /* 0x000fe200078e00ff */
[----:B------:R-:W-:-:S03]  /*29a0*/  IABS R63, R22 ;  /* 0x00000016003f7213 */ /* 0x000fc60000000000 */
[--C-:B------:R-:W-:Y:S01]  /*29b0*/  @!P3 IMAD.IADD R5, R5, 0x1, -R4.reuse ;  /* 0x000000010505b824 */ /* 0x100fe200078e0a04 */
[----:B------:R-:W-:Y:S01]  /*29c0*/  ISETP.GE.AND P3, PT, R14, RZ, PT ;  /* 0x000000ff0e00720c */ /* 0x000fe20003f66270 */
[----:B------:R-:W-:Y:S01]  /*29d0*/  @!P5 IMAD.IADD R53, R53, 0x1, -R4 ;  /* 0x000000013535d824 */ /* 0x000fe200078e0a04 */
[----:B------:R-:W-:Y:S01]  /*29e0*/  ISETP.GT.U32.AND P5, PT, R4, R57, PT ;  /* 0x000000390400720c */ /* 0x000fe20003fa4070 */
[----:B------:R-:W-:-:S04]  /*29f0*/  IMAD.HI.U32 R14, R10, R61, RZ ;  /* 0x0000003d0a0e7227 */ /* 0x000fc800078e00ff */
[----:B------:R-:W-:Y:S02]  /*2a00*/  IMAD.MOV R12, RZ, RZ, -R12 ;  /* 0x000000ffff0c7224 */ /* 0x000fe400078e0a0c */
[----:B------:R-:W-:Y:S02]  /*2a10*/  IMAD.MOV R14, RZ, RZ, -R14 ;  /* 0x000000ffff0e7224 */ /* 0x000fe400078e0a0e */
[----:B------:R-:W-:Y:S02]  /*2a20*/  IMAD R59, R4, R12, R59 ;  /* 0x0000000c043b7224 */ /* 0x000fe400078e023b */
[----:B------:R-:W-:-:S04]  /*2a30*/  IMAD.HI.U32 R2, R10, R63, RZ ;  /* 0x0000003f0a027227 */ /* 0x000fc800078e00ff */
[C---:B------:R-:W-:Y:S02]  /*2a40*/  IMAD R61, R4.reuse, R14, R61 ;  /* 0x0000000e043d7224 */ /* 0x040fe400078e023d */
[----:B------:R-:W-:Y:S01]  /*2a50*/  @!P4 IMAD.IADD R55, R55, 0x1, -R4 ;  /* 0x000000013737c824 */ /* 0x000fe200078e0a04 */
[C---:B------:R-:W-:Y:S01]  /*2a60*/  ISETP.GT.U32.AND P4, PT, R4.reuse, R59, PT ;  /* 0x0000003b0400720c */ /* 0x040fe20003f84070 */
[----:B------:R-:W-:Y:S02]  /*2a70*/  IMAD.MOV R2, RZ, RZ, -R2 ;  /* 0x000000ffff027224 */ /* 0x000fe400078e0a02 */
[----:B------:R-:W-:Y:S01]  /*2a80*/  @!P5 IMAD.IADD R57, R57, 0x1, -R4 ;  /* 0x000000013939d824 */ /* 0x000fe200078e0a04 */
[C---:B------:R-:W-:Y:S01]  /*2a90*/  ISETP.GT.U32.AND P5, PT, R4.reuse, R61, PT ;  /* 0x0000003d0400720c */ /* 0x040fe20003fa4070 */
[----:B------:R-:W-:Y:S02]  /*2aa0*/  IMAD R63, R4, R2, R63 ;  /* 0x00000002043f7224 */ /* 0x000fe400078e023f */
[----:B------:R-:W-:-:S04]  /*2ab0*/  IMAD.HI.U32 R2, R10, R65, RZ ;  /* 0x000000410a027227 */ /* 0x000fc800078e00ff */
[----:B------:R-:W-:Y:S02]  /*2ac0*/  IMAD.MOV R2, RZ, RZ, -R2 ;  /* 0x000000ffff027224 */ /* 0x000fe400078e0a02 */
[--C-:B------:R-:W-:Y:S01]  /*2ad0*/  @!P4 IMAD.IADD R59, R59, 0x1, -R4.reuse ;  /* 0x000000013b3bc824 */ /* 0x100fe200078e0a04 */
[C---:B------:R-:W-:Y:S01]  /*2ae0*/  ISETP.GT.U32.AND P4, PT, R4.reuse, R63, PT ;  /* 0x0000003f0400720c */ /* 0x040fe20003f84070 */
[----:B------:R-:W-:Y:S02]  /*2af0*/  IMAD R65, R4, R2, R65 ;  /* 0x0000000204417224 */ /* 0x000fe400078e0241 */
[----:B------:R-:W-:Y:S02]  /*2b00*/  @!P5 IMAD.IADD R61, R61, 0x1, -R4 ;  /* 0x000000013d3dd824 */ /* 0x000fe400078e0a04 */
[----:B------:R-:W-:Y:S01]  /*2b10*/  IMAD.HI.U32 R2, R10, R67, RZ ;  /* 0x000000430a027227 */ /* 0x000fe200078e00ff */
[----:B------:R-:W-:-:S03]  /*2b20*/  ISETP.GT.U32.AND P5, PT, R4, R65, PT ;  /* 0x000000410400720c */ /* 0x000fc60003fa4070 */
[----:B------:R-:W-:Y:S02]  /*2b30*/  IMAD.MOV R2, RZ, RZ, -R2 ;  /* 0x000000ffff027224 */ /* 0x000fe400078e0a02 */
[----:B------:R-:W-:Y:S02]  /*2b40*/  @!P6 IMAD.MOV R47, RZ, RZ, -R47 ;  /* 0x000000ffff2fe224 */ /* 0x000fe400078e0a2f */
[--C-:B------:R-:W-:Y:S01]  /*2b50*/  @!P4 IMAD.IADD R63, R63, 0x1, -R4.reuse ;  /* 0x000000013f3fc824 */ /* 0x100fe200078e0a04 */
[----:B------:R-:W-:Y:S01]  /*2b60*/  ISETP.GE.AND P4, PT, R16, RZ, PT ;  /* 0x000000ff1000720c */ /* 0x000fe20003f86270 */
[C---:B------:R-:W-:Y:S02]  /*2b70*/  IMAD R67, R4.reuse, R2, R67 ;  /* 0x0000000204437224 */ /* 0x040fe400078e0243 */
[----:B------:R-:W-:Y:S01]  /*2b80*/  @!P0 IMAD.MOV R49, RZ, RZ, -R49 ;  /* 0x000000ffff318224 */ /* 0x000fe200078e0a31 */
[C---:B------:R-:W-:Y:S01]  /*2b90*/  ISETP.GT.U32.AND P0, PT, R4.reuse, R59, PT ;  /* 0x0000003b0400720c */ /* 0x040fe20003f04070 */
[----:B------:R-:W-:Y:S01]  /*2ba0*/  @!P5 IMAD.IADD R65, R65, 0x1, -R4 ;  /* 0x000000014141d824 */ /* 0x000fe200078e0a04 */
[----:B------:R-:W-:Y:S01]  /*2bb0*/  ISETP.GT.U32.AND P5, PT, R4, R57, PT ;  /* 0x000000390400720c */ /* 0x000fe20003fa4070 */
[----:B------:R-:W-:Y:S01]  /*2bc0*/  IMAD.HI.U32 R12, R10, R69, RZ ;  /* 0x000000450a0c7227 */ /* 0x000fe200078e00ff */
[----:B------:R-:W-:-:S03]  /*2bd0*/  ISETP.GT.U32.AND P6, PT, R4, R63, PT ;  /* 0x0000003f0400720c */ /* 0x000fc60003fc4070 */
[----:B------:R-:W-:-:S04]  /*2be0*/  IMAD.HI.U32 R14, R10, R71, RZ ;  /* 0x000000470a0e7227 */ /* 0x000fc800078e00ff */
[----:B------:R-:W-:-:S04]  /*2bf0*/  IMAD.HI.U32 R10, R10, R73, RZ ;  /* 0x000000490a0a7227 */ /* 0x000fc800078e00ff */
[----:B------:R-:W-:Y:S01]  /*2c00*/  @!P2 IMAD.MOV R53, RZ, RZ, -R53 ;  /* 0x000000ffff35a224 */ /* 0x000fe200078e0a35 */
[C---:B------:R-:W-:Y:S01]  /*2c10*/  ISETP.GT.U32.AND P2, PT, R4.reuse, R65, PT ;  /* 0x000000410400720c */ /* 0x040fe20003f44070 */
[----:B------:R-:W-:Y:S01]  /*2c20*/  @!P3 IMAD.MOV R55, RZ, RZ, -R55 ;  /* 0x000000ffff37b224 */ /* 0x000fe200078e0a37 */
[C---:B------:R-:W-:Y:S01]  /*2c30*/  ISETP.GT.U32.AND P3, PT, R4.reuse, R67, PT ;  /* 0x000000430400720c */ /* 0x040fe20003f64070 */
[----:B------:R-:W-:Y:S02]  /*2c40*/  IMAD.MOV R12, RZ, RZ, -R12 ;  /* 0x000000ffff0c7224 */ /* 0x000fe400078e0a0c */
[----:B------:R-:W-:Y:S02]  /*2c50*/  IMAD.MOV R14, RZ, RZ, -R14 ;  /* 0x000000ffff0e7224 */ /* 0x000fe400078e0a0e */
[----:B------:R-:W-:Y:S02]  /*2c60*/  IMAD.MOV R10, RZ, RZ, -R10 ;  /* 0x000000ffff0a7224 */ /* 0x000fe400078e0a0a */
[----:B------:R-:W-:Y:S01]  /*2c70*/  IMAD R69, R4, R12, R69 ;  /* 0x0000000c04457224 */ /* 0x000fe200078e0245 */
[----:B------:R-:W-:Y:S01]  /*2c80*/  LOP3.LUT R12, R152, 0x40, RZ, 0xc0, !PT ;  /* 0x00000040980c7812 */ /* 0x000fe200078ec0ff */
[----:B------:R-:W-:-:S02]  /*2c90*/  IMAD R71, R4, R14, R71 ;  /* 0x0000000e04477224 */ /* 0x000fc400078e0247 */
[----:B------:R-:W-:Y:S01]  /*2ca0*/  IMAD.MOV.U32 R51, RZ, RZ, R5 ;  /* 0x000000ffff337224 */ /* 0x000fe200078e0005 */
[----:B------:R-:W-:Y:S01]  /*2cb0*/  SHF.R.S32.HI R5, RZ, 0x1f, R0 ;  /* 0x0000001fff057819 */ /* 0x000fe20000011400 */
[C---:B------:R-:W-:Y:S01]  /*2cc0*/  IMAD R73, R4.reuse, R10, R73 ;  /* 0x0000000a04497224 */ /* 0x040fe200078e0249 */
[----:B------:R-:W-:Y:S01]  /*2cd0*/  SHF.R.S32.HI R10, RZ, 0x6, R152 ;  /* 0x00000006ff0a7819 */ /* 0x000fe20000011498 */
[----:B------:R-:W-:Y:S01]  /*2ce0*/  @!P1 IMAD.MOV R51, RZ, RZ, -R51 ;  /* 0x000000ffff339224 */ /* 0x000fe200078e0a33 */
[C---:B------:R-:W-:Y:S01]  /*2cf0*/  ISETP.GT.U32.AND P1, PT, R4.reuse, R61, PT ;  /* 0x0000003d0400720c */ /* 0x040fe20003f24070 */
[--C-:B------:R-:W-:Y:S01]  /*2d00*/  @!P5 IMAD.IADD R57, R57, 0x1, -R4.reuse ;  /* 0x000000013939d824 */ /* 0x100fe200078e0a04 */
[C---:B------:R-:W-:Y:S01]  /*2d10*/  ISETP.GT.U32.AND P5, PT, R4.reuse, R69, PT ;  /* 0x000000450400720c */ /* 0x040fe20003fa4070 */
[--C-:B------:R-:W-:Y:S01]  /*2d20*/  @!P0 IMAD.IADD R59, R59, 0x1, -R4.reuse ;  /* 0x000000013b3b8824 */ /* 0x100fe200078e0a04 */
[C---:B------:R-:W-:Y:S01]  /*2d30*/  ISETP.GT.U32.AND P0, PT, R4.reuse, R71, PT ;  /* 0x000000470400720c */ /* 0x040fe20003f04070 */
[--C-:B------:R-:W-:Y:S01]  /*2d40*/  @!P6 IMAD.IADD R63, R63, 0x1, -R4.reuse ;  /* 0x000000013f3fe824 */ /* 0x100fe200078e0a04 */
[----:B------:R-:W-:Y:S01]  /*2d50*/  ISETP.GT.U32.AND P6, PT, R4, R73, PT ;  /* 0x000000490400720c */ /* 0x000fe20003fc4070 */
[--C-:B------:R-:W-:Y:S01]  /*2d60*/  @!P2 IMAD.IADD R65, R65, 0x1, -R4.reuse ;  /* 0x000000014141a824 */ /* 0x100fe200078e0a04 */
[----:B------:R-:W-:Y:S01]  /*2d70*/  ISETP.GE.AND P2, PT, R18, RZ, PT ;  /* 0x000000ff1200720c */ /* 0x000fe20003f46270 */
[--C-:B------:R-:W-:Y:S01]  /*2d80*/  @!P3 IMAD.IADD R67, R67, 0x1, -R4.reuse ;  /* 0x000000014343b824 */ /* 0x100fe200078e0a04 */
[----:B------:R-:W-:Y:S01]  /*2d90*/  ISETP.GE.AND P3, PT, R20, RZ, PT ;  /* 0x000000ff1400720c */ /* 0x000fe20003f66270 */
[----:B------:R-:W-:Y:S01]  /*2da0*/  @!P4 IMAD.MOV R57, RZ, RZ, -R57 ;  /* 0x000000ffff39c224 */ /* 0x000fe200078e0a39 */
[----:B------:R-:W-:Y:S01]  /*2db0*/  LEA.HI R2, R5, R0, RZ, 0x5 ;  /* 0x0000000005027211 */ /* 0x000fe200078f28ff */
[--C-:B------:R-:W-:Y:S01]  /*2dc0*/  @!P1 IMAD.IADD R61, R61, 0x1, -R4.reuse ;  /* 0x000000013d3d9824 */ /* 0x100fe200078e0a04 */
[----:B------:R-:W-:Y:S01]  /*2dd0*/  SGXT R10, R10, 0x1 ;  /* 0x000000010a0a781a */ /* 0x000fe20000000200 */
[--C-:B------:R-:W-:Y:S01]  /*2de0*/  @!P5 IMAD.IADD R69, R69, 0x1, -R4.reuse ;  /* 0x000000014545d824 */ /* 0x100fe200078e0a04 */
[----:B------:R-:W-:Y:S01]  /*2df0*/  ISETP.GT.U32.AND P5, PT, R4, R67, PT ;  /* 0x000000430400720c */ /* 0x000fe20003fa4070 */
[--C-:B------:R-:W-:Y:S01]  /*2e00*/  @!P0 IMAD.IADD R71, R71, 0x1, -R4.reuse ;  /* 0x0000000147478824 */ /* 0x100fe200078e0a04 */
[----:B------:R-:W-:Y:S01]  /*2e10*/  ISETP.GE.AND P0, PT, R22, RZ, PT ;  /* 0x000000ff1600720c */ /* 0x000fe20003f06270 */
[--C-:B------:R-:W-:Y:S01]  /*2e20*/  @!P6 IMAD.IADD R73, R73, 0x1, -R4.reuse ;  /* 0x000000014949e824 */ /* 0x100fe200078e0a04 */
[C---:B------:R-:W-:Y:S01]  /*2e30*/  ISETP.GT.U32.AND P4, PT, R4.reuse, R69, PT ;  /* 0x000000450400720c */ /* 0x040fe20003f84070 */
[----:B------:R-:W-:Y:S01]  /*2e40*/  @!P2 IMAD.MOV R59, RZ, RZ, -R59 ;  /* 0x000000ffff3ba224 */ /* 0x000fe200078e0a3b */
[C---:B------:R-:W-:Y:S01]  /*2e50*/  ISETP.GT.U32.AND P2, PT, R4.reuse, R71, PT ;  /* 0x000000470400720c */ /* 0x040fe20003f44070 */
[----:B------:R-:W-:Y:S01]  /*2e60*/  @!P3 IMAD.MOV R61, RZ, RZ, -R61 ;  /* 0x000000ffff3db224 */ /* 0x000fe200078e0a3d */
[----:B------:R-:W-:Y:S01]  /*2e70*/  ISETP.GT.U32.AND P3, PT, R4, R73, PT ;  /* 0x000000490400720c */ /* 0x000fe20003f64070 */
[----:B------:R-:W-:Y:S01]  /*2e80*/  IMAD.SHL.U32 R0, R152, 0x2, RZ ;  /* 0x0000000298007824 */ /* 0x000fe200078e00ff */
[----:B------:R-:W-:Y:S01]  /*2e90*/  ISETP.GE.AND P6, PT, R24, RZ, PT ;  /* 0x000000ff1800720c */ /* 0x000fe20003fc6270 */
[----:B------:R-:W-:Y:S01]  /*2ea0*/  IMAD R9, R9, UR13, RZ ;  /* 0x0000000d09097c24 */ /* 0x000fe2000f8e02ff */
[----:B------:R-:W-:Y:S01]  /*2eb0*/  ISETP.GE.AND P1, PT, R153, RZ, PT ;  /* 0x000000ff9900720c */ /* 0x000fe20003f26270 */
[--C-:B------:R-:W-:Y:S01]  /*2ec0*/  @!P5 IMAD.IADD R67, R67, 0x1, -R4.reuse ;  /* 0x000000014343d824 */ /* 0x100fe200078e0a04 */
[----:B------:R-:W-:Y:S01]  /*2ed0*/  LOP3.LUT R5, R0, 0x7e, RZ, 0xc0, !PT ;  /* 0x0000007e00057812 */ /* 0x000fe200078ec0ff */
[----:B------:R-:W-:Y:S01]  /*2ee0*/  @!P0 IMAD.MOV R63, RZ, RZ, -R63 ;  /* 0x000000ffff3f8224 */ /* 0x000fe200078e0a3f */
[----:B------:R-:W-:Y:S01]  /*2ef0*/  ISETP.GE.AND P5, PT, R26, RZ, PT ;  /* 0x000000ff1a00720c */ /* 0x000fe20003fa6270 */
[--C-:B------:R-:W-:Y:S01]  /*2f00*/  @!P4 IMAD.IADD R69, R69, 0x1, -R4.reuse ;  /* 0x000000014545c824 */ /* 0x100fe200078e0a04 */
[----:B------:R-:W-:Y:S01]  /*2f10*/  ISETP.GE.AND P4, PT, R28, RZ, PT ;  /* 0x000000ff1c00720c */ /* 0x000fe20003f86270 */
[----:B------:R-:W-:Y:S01]  /*2f20*/  @!P2 IMAD.IADD R71, R71, 0x1, -R4 ;  /* 0x000000014747a824 */ /* 0x000fe200078e0a04 */
[----:B------:R-:W-:Y:S01]  /*2f30*/  ISETP.GE.AND P2, PT, R30, RZ, PT ;  /* 0x000000ff1e00720c */ /* 0x000fe20003f46270 */
[----:B------:R-:W-:Y:S01]  /*2f40*/  IMAD R0, R12, 0x40, R5 ;  /* 0x000000400c007824 */ /* 0x000fe200078e0205 */
[----:B------:R-:W-:Y:S01]  /*2f50*/  LOP3.LUT R5, R5, 0x90, R10, 0x78, !PT ;  /* 0x0000009005057812 */ /* 0x000fe200078e780a */
[----:B------:R-:W-:Y:S01]  /*2f60*/  @!P3 IMAD.IADD R73, R73, 0x1, -R4 ;  /* 0x000000014949b824 */ /* 0x000fe200078e0a04 */
[----:B------:R-:W-:Y:S01]  /*2f70*/  ISETP.NE.AND P3, PT, R3, RZ, PT ;  /* 0x000000ff0300720c */ /* 0x000fe20003f65270 */
[----:B------:R-:W1:Y:S01]  /*2f80*/  LDC R12, c[0x0][0x240] ;  /* 0x00009000ff0c7b82 */ /* 0x000e620000000800 */
[----:B------:R-:W-:Y:S01]  /*2f90*/  LOP3.LUT R4, RZ, R3, RZ, 0x33, !PT ;  /* 0x00000003ff047212 */ /* 0x000fe200078e33ff */
[----:B------:R-:W-:-:S02]  /*2fa0*/  @!P6 IMAD.MOV R65, RZ, RZ, -R65 ;  /* 0x000000ffff41e224 */ /* 0x000fc400078e0a41 */
[----:B------:R-:W-:Y:S01]  /*2fb0*/  @!P5 IMAD.MOV R67, RZ, RZ, -R67 ;  /* 0x000000ffff43d224 */ /* 0x000fe200078e0a43 */
[C---:B------:R-:W-:Y:S01]  /*2fc0*/  SEL R3, R4.reuse, R11, !P3 ;  /* 0x0000000b04037207 */ /* 0x040fe20005800000 */
[----:B------:R-:W-:Y:S01]  /*2fd0*/  @!P4 IMAD.MOV R69, RZ, RZ, -R69 ;  /* 0x000000ffff45c224 */ /* 0x000fe200078e0a45 */
[C---:B------:R-:W-:Y:S01]  /*2fe0*/  SEL R13, R4.reuse, R13, !P3 ;  /* 0x0000000d040d7207 */ /* 0x040fe20005800000 */
[----:B------:R-:W2:Y:S01]  /*2ff0*/  LDC.64 R10, c[0x0][0x218] ;  /* 0x00008600ff0a7b82 */ /* 0x000ea20000000a00 */
[----:B------:R-:W-:Y:S01]  /*3000*/  @!P2 IMAD.MOV R71, RZ, RZ, -R71 ;  /* 0x000000ffff47a224 */ /* 0x000fe200078e0a47 */
[C---:B------:R-:W-:Y:S01]  /*3010*/  SEL R15, R4.reuse, R15, !P3 ;  /* 0x0000000f040f7207 */ /* 0x040fe20005800000 */
[----:B------:R-:W-:Y:S01]  /*3020*/  @!P1 IMAD.MOV R73, RZ, RZ, -R73 ;  /* 0x000000ffff499224 */ /* 0x000fe200078e0a49 */
[----:B------:R-:W-:Y:S01]  /*3030*/  SEL R17, R4, R17, !P3 ;  /* 0x0000001104117207 */ /* 0x000fe20005800000 */
[----:B------:R-:W-:Y:S01]  /*3040*/  IMAD R8, R8, UR13, RZ ;  /* 0x0000000d08087c24 */ /* 0x000fe2000f8e02ff */
[C---:B------:R-:W-:Y:S01]  /*3050*/  SEL R19, R4.reuse, R19, !P3 ;  /* 0x0000001304137207 */ /* 0x040fe20005800000 */
[----:B------:R-:W-:Y:S01]  /*3060*/  IMAD R7, R7, UR13, RZ ;  /* 0x0000000d07077c24 */ /* 0x000fe2000f8e02ff */
[----:B------:R-:W-:Y:S01]  /*3070*/  SEL R21, R4, R21, !P3 ;  /* 0x0000001504157207 */ /* 0x000fe20005800000 */
[----:B------:R-:W-:Y:S01]  /*3080*/  IMAD R6, R6, UR13, RZ ;  /* 0x0000000d06067c24 */ /* 0x000fe2000f8e02ff */
[C---:B------:R-:W-:Y:S01]  /*3090*/  SEL R23, R4.reuse, R23, !P3 ;  /* 0x0000001704177207 */ /* 0x040fe20005800000 */
[----:B0-----:R-:W-:Y:S01]  /*30a0*/  IMAD.WIDE R238, R7, 0x2, RZ ;  /* 0x0000000207ee7825 */ /* 0x001fe200078e02ff */
[----:B------:R-:W-:-:S02]  /*30b0*/  SEL R25, R4, R25, !P3 ;  /* 0x0000001904197207 */ /* 0x000fc40005800000 */
[C---:B------:R-:W-:Y:S02]  /*30c0*/  SEL R27, R4.reuse, R27, !P3 ;  /* 0x0000001b041b7207 */ /* 0x040fe40005800000 */
[C---:B------:R-:W-:Y:S01]  /*30d0*/  SEL R29, R4.reuse, R29, !P3 ;  /* 0x0000001d041d7207 */ /* 0x040fe20005800000 */
[-C--:B-1----:R-:W-:Y:S01]  /*30e0*/  IMAD R3, R3, R12.reuse, RZ ;  /* 0x0000000c03037224 */ /* 0x082fe200078e02ff */
[C---:B------:R-:W-:Y:S01]  /*30f0*/  SEL R31, R4.reuse, R31, !P3 ;  /* 0x0000001f041f7207 */ /* 0x040fe20005800000 */
[-C--:B------:R-:W-:Y:S01]  /*3100*/  IMAD R13, R13, R12.reuse, RZ ;  /* 0x0000000c0d0d7224 */ /* 0x080fe200078e02ff */
        /* <DEDUP_REMOVED lines=40> */
[----:B------:R-:W-:Y:S01]  /*3390*/  SEL R4, R4, R73, !P3 ;  /* 0x0000004904047207 */ /* 0x000fe20005800000 */
[----:B------:R-:W-:Y:S01]  /*33a0*/  IMAD R55, R55, R12, RZ ;  /* 0x0000000c37377224 */ /* 0x000fe200078e02ff */
[----:B--2---:R-:W-:Y:S01]  /*33b0*/  LEA R14, P4, R3, R10, 0x1 ;  /* 0x0000000a030e7211 */ /* 0x004fe200078808ff */
[----:B------:R-:W-:Y:S01]  /*33c0*/  IMAD R57, R57, R12, RZ ;  /* 0x0000000c39397224 */ /* 0x000fe200078e02ff */
[----:B------:R-:W-:Y:S01]  /*33d0*/  LEA R16, P2, R15, R10, 0x1 ;  /* 0x0000000a0f107211 */ /* 0x000fe200078408ff */
[-C--:B------:R-:W-:Y:S01]  /*33e0*/  IMAD R59, R59, R12.reuse, RZ ;  /* 0x0000000c3b3b7224 */ /* 0x080fe200078e02ff */
[----:B------:R-:W-:Y:S01]  /*33f0*/  CS2R R72, SRZ ;  /* 0x0000000000487805 */ /* 0x000fe2000001ff00 */
[-C--:B------:R-:W-:Y:S01]  /*3400*/  IMAD R61, R61, R12.reuse, RZ ;  /* 0x0000000c3d3d7224 */ /* 0x080fe200078e02ff */
[----:B------:R0:W-:Y:S01]  /*3410*/  STL [R1+0xbe0], R14 ;  /* 0x000be00e01007387 */ /* 0x0001e20000100800 */
[----:B------:R-:W-:-:S02]  /*3420*/  IMAD R63, R63, R12, RZ ;  /* 0x0000000c3f3f7224 */ /* 0x000fc400078e02ff */
[-C--:B------:R-:W-:Y:S02]  /*3430*/  IMAD R65, R65, R12.reuse, RZ ;  /* 0x0000000c41417224 */ /* 0x080fe400078e02ff */
[-C--:B------:R-:W-:Y:S02]  /*3440*/  IMAD R67, R67, R12.reuse, RZ ;  /* 0x0000000c43437224 */ /* 0x080fe400078e02ff */
[-C--:B------:R-:W-:Y:S02]  /*3450*/  IMAD R69, R69, R12.reuse, RZ ;  /* 0x0000000c45457224 */ /* 0x080fe400078e02ff */
[----:B------:R-:W-:Y:S01]  /*3460*/  IMAD R71, R71, R12, RZ ;  /* 0x0000000c47477224 */ /* 0x000fe200078e02ff */
[----:B0-----:R-:W-:Y:S01]  /*3470*/  LEA R14, P1, R17, R10, 0x1 ;  /* 0x0000000a110e7211 */ /* 0x001fe200078208ff */
[----:B------:R-:W-:Y:S01]  /*3480*/  IMAD R4, R4, R12, RZ ;  /* 0x0000000c04047224 */ /* 0x000fe200078e02ff */
[----:B------:R-:W-:-:S04]  /*3490*/  LEA R12, P3, R13, R10, 0x1 ;  /* 0x0000000a0d0c7211 */ /* 0x000fc800078608ff */
[----:B------:R-:W-:Y:S01]  /*34a0*/  LEA.HI.X.SX32 R13, R13, R11, 0x1, P3 ;  /* 0x0000000b0d0d7211 */ /* 0x000fe200018f0eff */
[----:B------:R0:W-:Y:S04]  /*34b0*/  STL [R1+0xbd8], R12 ;  /* 0x000bd80c01007387 */ /* 0x0001e80000100800 */
[----:B------:R1:W-:Y:S04]  /*34c0*/  STL [R1+0xbd0], R16 ;  /* 0x000bd01001007387 */ /* 0x0003e80000100800 */
[----:B------:R2:W-:Y:S01]  /*34d0*/  STL [R1+0xbb0], R14 ;  /* 0x000bb00e01007387 */ /* 0x0005e20000100800 */
[----:B0-----:R-:W-:-:S02]  /*34e0*/  LEA R12, P0, R19, R10, 0x1 ;  /* 0x0000000a130c7211 */ /* 0x001fc400078008ff */
[----:B-1----:R-:W-:-:S03]  /*34f0*/  LEA R16, P6, R21, R10, 0x1 ;  /* 0x0000000a15107211 */ /* 0x002fc600078c08ff */
[----:B------:R0:W-:Y:S01]  /*3500*/  STL [R1+0xba8], R12 ;  /* 0x000ba80c01007387 */ /* 0x0001e20000100800 */
[----:B--2---:R-:W-:-:S03]  /*3510*/  LEA R14, P5, R23, R10, 0x1 ;  /* 0x0000000a170e7211 */ /* 0x004fc600078a08ff */
[----:B------:R-:W-:Y:S04]  /*3520*/  STL [R1+0xba0], R16 ;  /* 0x000ba01001007387 */ /* 0x000fe80000100800 */
[----:B------:R-:W-:Y:S01]  /*3530*/  STL [R1+0xb98], R14 ;  /* 0x000b980e01007387 */ /* 0x000fe20000100800 */
[----:B0-----:R-:W-:Y:S02]  /*3540*/  LEA.HI.X.SX32 R12, R3, R11, 0x1, P4 ;  /* 0x0000000b030c7211 */ /* 0x001fe400020f0eff */
[----:B------:R-:W-:-:S03]  /*3550*/  LEA R3, P4, R25, R10, 0x1 ;  /* 0x0000000a19037211 */ /* 0x000fc600078808ff */
[----:B------:R0:W-:Y:S04]  /*3560*/  STL [R1+0xbdc], R12 ;  /* 0x000bdc0c01007387 */ /* 0x0001e80000100800 */
[----:B------:R1:W-:Y:S04]  /*3570*/  STL [R1+0xb8c], R3 ;  /* 0x000b8c0301007387 */ /* 0x0003e80000100800 */
[----:B------:R2:W-:Y:S01]  /*3580*/  STL [R1+0xbd4], R13 ;  /* 0x000bd40d01007387 */ /* 0x0005e20000100800 */
[----:B0-----:R-:W-:Y:S02]  /*3590*/  LEA R12, P3, R27, R10, 0x1 ;  /* 0x0000000a1b0c7211 */ /* 0x001fe400078608ff */
[----:B-1----:R-:W-:-:S03]  /*35a0*/  LEA.HI.X.SX32 R3, R15, R11, 0x1, P2 ;  /* 0x0000000b0f037211 */ /* 0x002fc600010f0eff */
[----:B------:R0:W-:Y:S01]  /*35b0*/  STL [R1+0xb84], R12 ;  /* 0x000b840c01007387 */ /* 0x0001e20000100800 */
[----:B--2---:R-:W-:-:S03]  /*35c0*/  LEA R13, P2, R29, R10, 0x1 ;  /* 0x0000000a1d0d7211 */ /* 0x004fc600078408ff */
[----:B------:R1:W-:Y:S04]  /*35d0*/  STL [R1+0xbcc], R3 ;  /* 0x000bcc0301007387 */ /* 0x0003e80000100800 */
[----:B------:R2:W-:Y:S01]  /*35e0*/  STL [R1+0xb7c], R13 ;  /* 0x000b7c0d01007387 */ /* 0x0005e20000100800 */
[----:B0-----:R-:W-:Y:S02]  /*35f0*/  LEA.HI.X.SX32 R12, R17, R11, 0x1, P1 ;  /* 0x0000000b110c7211 */ /* 0x001fe400008f0eff */
[----:B-1----:R-:W-:-:S03]  /*3600*/  LEA R3, P1, R31, R10, 0x1 ;  /* 0x0000000a1f037211 */ /* 0x002fc600078208ff */
[----:B------:R0:W-:Y:S01]  /*3610*/  STL [R1+0xbac], R12 ;  /* 0x000bac0c01007387 */ /* 0x0001e20000100800 */
[----:B--2---:R-:W-:-:S03]  /*3620*/  LEA.HI.X.SX32 R13, R19, R11, 0x1, P0 ;  /* 0x0000000b130d7211 */ /* 0x004fc600000f0eff */
        /* <DEDUP_REMOVED lines=12> */
[----:B------:R1:W-:Y:S01]  /*36f0*/  STL [R1+0x580], R3 ;  /* 0x0005800301007387 */ /* 0x0003e20000100800 */
[----:B------:R-:W-:-:S03]  /*3700*/  CS2R R24, SRZ ;  /* 0x0000000000187805 */ /* 0x000fc6000001ff00 */
[----:B------:R-:W-:Y:S01]  /*3710*/  STL [R1+0xb88], R13 ;  /* 0x000b880d01007387 */ /* 0x000fe20000100800 */
[----:B0-----:R-:W-:Y:S02]  /*3720*/  LEA R12, P4, R39, R10, 0x1 ;  /* 0x0000000a270c7211 */ /* 0x001fe400078808ff */
[----:B-1----:R-:W-:-:S03]  /*3730*/  LEA.HI.X.SX32 R3, R27, R11, 0x1, P3 ;  /* 0x0000000b1b037211 */ /* 0x002fc600018f0eff */
[----:B------:R0:W-:Y:S01]  /*3740*/  STL [R1+0x578], R12 ;  /* 0x0005780c01007387 */ /* 0x0001e20000100800 */
[CC--:B------:R-:W-:Y:S02]  /*3750*/  LEA R229, P3, R41.reuse, R10.reuse, 0x1 ;  /* 0x0000000a29e57211 */ /* 0x0c0fe400078608ff */
[----:B------:R-:W-:Y:S01]  /*3760*/  CS2R R26, SRZ ;  /* 0x00000000001a7805 */ /* 0x000fe2000001ff00 */
[----:B------:R1:W-:Y:S01]  /*3770*/  STL [R1+0xb80], R3 ;  /* 0x000b800301007387 */ /* 0x0003e20000100800 */
[-C--:B------:R-:W-:Y:S02]  /*3780*/  LEA.HI.X.SX32 R228, R41, R11.reuse, 0x1, P3 ;  /* 0x0000000b29e47211 */ /* 0x080fe400018f0eff */
[----:B------:R-:W-:Y:S02]  /*3790*/  CS2R R40, SRZ ;  /* 0x0000000000287805 */ /* 0x000fe4000001ff00 */
[----:B------:R-:W-:Y:S02]  /*37a0*/  LEA R245, P3, R55, R10, 0x1 ;  /* 0x0000000a37f57211 */ /* 0x000fe400078608ff */
[----:B0-----:R-:W-:-:S02]  /*37b0*/  LEA.HI.X.SX32 R12, R29, R11, 0x1, P2 ;  /* 0x0000000b1d0c7211 */ /* 0x001fc400010f0eff */
[----:B------:R-:W-:Y:S02]  /*37c0*/  CS2R R28, SRZ ;  /* 0x00000000001c7805 */ /* 0x000fe4000001ff00 */
[-C--:B------:R-:W-:Y:S02]  /*37d0*/  LEA R231, P2, R43, R10.reuse, 0x1 ;  /* 0x0000000a2be77211 */ /* 0x080fe400078408ff */
[-C--:B-1----:R-:W-:Y:S01]  /*37e0*/  LEA.HI.X.SX32 R3, R31, R11.reuse, 0x1, P1 ;  /* 0x0000000b1f037211 */ /* 0x082fe200008f0eff */
[----:B------:R0:W-:Y:S01]  /*37f0*/  STL [R1+0xb78], R12 ;  /* 0x000b780c01007387 */ /* 0x0001e20000100800 */
[----:B------:R-:W-:Y:S02]  /*3800*/  LEA.HI.X.SX32 R230, R43, R11, 0x1, P2 ;  /* 0x0000000b2be67211 */ /* 0x000fe400010f0eff */
[----:B------:R-:W-:Y:S02]  /*3810*/  CS2R R30, SRZ ;  /* 0x00000000001e7805 */ /* 0x000fe4000001ff00 */
[-C--:B------:R-:W-:Y:S01]  /*3820*/  LEA R233, P1, R45, R10.reuse, 0x1 ;  /* 0x0000000a2de97211 */ /* 0x080fe200078208ff */
[----:B------:R1:W-:Y:S01]  /*3830*/  STL [R1+0xb70], R3 ;  /* 0x000b700301007387 */ /* 0x0003e20000100800 */
[----:B------:R-:W-:-:S02]  /*3840*/  LEA R247, P2, R57, R10, 0x1 ;  /* 0x0000000a39f77211 */ /* 0x000fc400078408ff */
[----:B------:R-:W-:Y:S02]  /*3850*/  CS2R R42, SRZ ;  /* 0x00000000002a7805 */ /* 0x000fe4000001ff00 */
[-C--:B------:R-:W-:Y:S02]  /*3860*/  LEA.HI.X.SX32 R232, R45, R11.reuse, 0x1, P1 ;  /* 0x0000000b2de87211 */ /* 0x080fe400008f0eff */
[----:B------:R-:W-:Y:S02]  /*3870*/  CS2R R44, SRZ ;  /* 0x00000000002c7805 */ /* 0x000fe4000001ff00 */
[----:B------:R-:W-:Y:S02]  /*3880*/  LEA R249, P1, R59, R10, 0x1 ;  /* 0x0000000a3bf97211 */ /* 0x000fe400078208ff */
[----:B0-----:R-:W-:Y:S02]  /*3890*/  LEA.HI.X.SX32 R12, R33, R11, 0x1, P0 ;  /* 0x0000000b210c7211 */ /* 0x001fe400000f0eff */
[----:B------:R-:W-:-:S02]  /*38a0*/  CS2R R32, SRZ ;  /* 0x0000000000207805 */ /* 0x000fc4000001ff00 */
[-C--:B------:R-:W-:Y:S02]  /*38b0*/  LEA R235, P0, R47, R10.reuse, 0x1 ;  /* 0x0000000a2feb7211 */ /* 0x080fe400078008ff */
[-C--:B-1----:R-:W-:Y:S01]  /*38c0*/  LEA.HI.X.SX32 R3, R35, R11.reuse, 0x1, P6 ;  /* 0x0000000b23037211 */ /* 0x082fe200030f0eff */
[----:B------:R0:W-:Y:S01]  /*38d0*/  STL [R1+0xb68], R12 ;  /* 0x000b680c01007387 */ /* 0x0001e20000100800 */
[----:B------:R-:W-:Y:S02]  /*38e0*/  LEA R237, P6, R49, R10, 0x1 ;  /* 0x0000000a31ed7211 */ /* 0x000fe400078c08ff */
[----:B------:R-:W-:Y:S02]  /*38f0*/  CS2R R34, SRZ ;  /* 0x0000000000227805 */ /* 0x000fe4000001ff00 */
[-C--:B------:R-:W-:Y:S01]  /*3900*/  LEA.HI.X.SX32 R234, R47, R11.reuse, 0x1, P0 ;  /* 0x0000000b2fea7211 */ /* 0x080fe200000f0eff */
[----:B------:R1:W-:Y:S01]  /*3910*/  STL [R1+0x584], R3 ;  /* 0x0005840301007387 */ /* 0x0003e20000100800 */
[----:B------:R-:W-:-:S02]  /*3920*/  LEA.HI.X.SX32 R236, R49, R11, 0x1, P6 ;  /* 0x0000000b31ec7211 */ /* 0x000fc400030f0eff */
[----:B------:R-:W-:Y:S02]  /*3930*/  CS2R R46, SRZ ;  /* 0x00000000002e7805 */ /* 0x000fe4000001ff00 */
[-C--:B------:R-:W-:Y:S02]  /*3940*/  LEA.HI.X.SX32 R244, R55, R11.reuse, 0x1, P3 ;  /* 0x0000000b37f47211 */ /* 0x080fe400018f0eff */
[----:B------:R-:W-:Y:S02]  /*3950*/  CS2R R48, SRZ ;  /* 0x0000000000307805 */ /* 0x000fe4000001ff00 */
[-C--:B------:R-:W-:Y:S02]  /*3960*/  LEA.HI.X.SX32 R246, R57, R11.reuse, 0x1, P2 ;  /* 0x0000000b39f67211 */ /* 0x080fe400010f0eff */
[----:B------:R-:W-:Y:S02]  /*3970*/  CS2R R54, SRZ ;  /* 0x0000000000367805 */ /* 0x000fe4000001ff00 */
[----:B0-----:R-:W-:-:S02]  /*3980*/  LEA.HI.X.SX32 R12, R37, R11, 0x1, P5 ;  /* 0x0000000b250c7211 */ /* 0x001fc400028f0eff */
[----:B------:R-:W-:Y:S02]  /*3990*/  CS2R R36, SRZ ;  /* 0x0000000000247805 */ /* 0x000fe4000001ff00 */
[-C--:B------:R-:W-:Y:S02]  /*39a0*/  LEA R241, P5, R51, R10.reuse, 0x1 ;  /* 0x0000000a33f17211 */ /* 0x080fe400078a08ff */
[----:B------:R-:W-:Y:S02]  /*39b0*/  CS2R R56, SRZ ;  /* 0x0000000000387805 */ /* 0x000fe4000001ff00 */
[----:B-1----:R-:W-:Y:S01]  /*39c0*/  LEA.HI.X.SX32 R3, R39, R11, 0x1, P4 ;  /* 0x0000000b27037211 */ /* 0x002fe200020f0eff */
[----:B------:R-:W-:Y:S01]  /*39d0*/  STL [R1+0x57c], R12 ;  /* 0x00057c0c01007387 */ /* 0x000fe20000100800 */
[----:B------:R-:W-:Y:S02]  /*39e0*/  LEA R243, P4, R53, R10, 0x1 ;  /* 0x0000000a35f37211 */ /* 0x000fe400078808ff */
[----:B------:R-:W-:-:S02]  /*39f0*/  CS2R R38, SRZ ;  /* 0x0000000000267805 */ /* 0x000fc4000001ff00 */
[-C--:B------:R-:W-:Y:S01]  /*3a00*/  LEA.HI.X.SX32 R240, R51, R11.reuse, 0x1, P5 ;  /* 0x0000000b33f07211 */ /* 0x080fe200028f0eff */
[----:B------:R0:W-:Y:S01]  /*3a10*/  STL [R1+0x574], R3 ;  /* 0x0005740301007387 */ /* 0x0001e20000100800 */
[-C--:B------:R-:W-:Y:S02]  /*3a20*/  LEA.HI.X.SX32 R242, R53, R11.reuse, 0x1, P4 ;  /* 0x0000000b35f27211 */ /* 0x080fe400020f0eff */
[----:B------:R-:W-:Y:S02]  /*3a30*/  CS2R R50, SRZ ;  /* 0x0000000000327805 */ /* 0x000fe4000001ff00 */
[----:B------:R-:W-:Y:S01]  /*3a40*/  LEA.HI.X.SX32 R248, R59, R11, 0x1, P1 ;  /* 0x0000000b3bf87211 */ /* 0x000fe200008f0eff */
[----:B------:R1:W-:Y:S01]  /*3a50*/  STL.64 [R1+0xc10], R228 ;  /* 0x000c10e401007387 */ /* 0x0003e20000100a00 */
[----:B------:R-:W-:Y:S02]  /*3a60*/  LEA R251, P0, R61, R10, 0x1 ;  /* 0x0000000a3dfb7211 */ /* 0x000fe400078008ff */
[----:B------:R-:W-:-:S02]  /*3a70*/  CS2R R52, SRZ ;  /* 0x0000000000347805 */ /* 0x000fc4000001ff00 */
[-C--:B------:R-:W-:Y:S01]  /*3a80*/  LEA R227, P6, R63, R10.reuse, 0x1 ;  /* 0x0000000a3fe37211 */ /* 0x080fe200078c08ff */
[----:B------:R2:W-:Y:S01]  /*3a90*/  STL.64 [R1+0xc18], R230 ;  /* 0x000c18e601007387 */ /* 0x0005e20000100a00 */
[-C--:B------:R-:W-:Y:S01]  /*3aa0*/  LEA R225, P5, R65, R10.reuse, 0x1 ;  /* 0x0000000a41e17211 */ /* 0x080fe200078a08ff */
[----:B0-----:R-:W0:Y:S01]  /*3ab0*/  LDC R3, c[0x0][0x238] ;  /* 0x00008e00ff037b82 */ /* 0x001e220000000800 */
[-C--:B------:R-:W-:Y:S01]  /*3ac0*/  LEA R223, P4, R67, R10.reuse, 0x1 ;  /* 0x0000000a43df7211 */ /* 0x080fe200078808ff */
[----:B------:R-:W-:Y:S01]  /*3ad0*/  STL [R1+0x400], RZ ;  /* 0x000400ff01007387 */ /* 0x000fe20000100800 */
[-C--:B------:R-:W-:Y:S02]  /*3ae0*/  LEA R221, P3, R69, R10.reuse, 0x1 ;  /* 0x0000000a45dd7211 */ /* 0x080fe400078608ff */
[----:B------:R-:W-:Y:S02]  /*3af0*/  CS2R R58, SRZ ;  /* 0x00000000003a7805 */ /* 0x000fe4000001ff00 */
[-C--:B------:R-:W-:Y:S01]  /*3b00*/  LEA R219, P2, R71, R10.reuse, 0x1 ;  /* 0x0000000a47db7211 */ /* 0x080fe200078408ff */
[----:B------:R-:W-:Y:S01]  /*3b10*/  STL [R1+0x404], RZ ;  /* 0x000404ff01007387 */ /* 0x000fe20000100800 */
[----:B------:R-:W-:Y:S01]  /*3b20*/  LEA R217, P1, R4, R10, 0x1 ;  /* 0x0000000a04d97211 */ /* 0x000fe200078208ff */
[----:B-1----:R-:W-:Y:S01]  /*3b30*/  IMAD.WIDE R228, R8, 0x2, RZ ;  /* 0x0000000208e47825 */ /* 0x002fe200078e02ff */
[----:B------:R-:W1:Y:S01]  /*3b40*/  LDC R10, c[0x0][0x23c] ;  /* 0x00008f00ff0a7b82 */ /* 0x000e620000000800 */
[----:B------:R-:W-:Y:S01]  /*3b50*/  STL [R1+0x408], RZ ;  /* 0x000408ff01007387 */ /* 0x000fe20000100800 */
[----:B------:R-:W-:Y:S01]  /*3b60*/  LOP3.LUT R12, R152, 0x1f, RZ, 0xc0, !PT ;  /* 0x0000001f980c7812 */ /* 0x000fe200078ec0ff */
[----:B--2---:R-:W-:Y:S01]  /*3b70*/  IMAD.WIDE R230, R9, 0x2, RZ ;  /* 0x0000000209e67825 */ /* 0x004fe200078e02ff */
[-C--:B------:R-:W-:Y:S01]  /*3b80*/  LEA.HI.X.SX32 R250, R61, R11.reuse, 0x1, P0 ;  /* 0x0000000b3dfa7211 */ /* 0x080fe200000f0eff */
[----:B------:R-:W-:Y:S01]  /*3b90*/  STL [R1+0x40c], RZ ;  /* 0x00040cff01007387 */ /* 0x000fe20000100800 */
[-C--:B------:R-:W-:Y:S01]  /*3ba0*/  LEA.HI.X.SX32 R226, R63, R11.reuse, 0x1, P6 ;  /* 0x0000000b3fe27211 */ /* 0x080fe200030f0eff */
[----:B------:R-:W-:Y:S01]  /*3bb0*/  IMAD.WIDE R8, R6, 0x2, RZ ;  /* 0x0000000206087825 */ /* 0x000fe200078e02ff */
[-C--:B------:R-:W-:Y:S01]  /*3bc0*/  LEA.HI.X.SX32 R224, R65, R11.reuse, 0x1, P5 ;  /* 0x0000000b41e07211 */ /* 0x080fe200028f0eff */
[----:B------:R-:W-:Y:S01]  /*3bd0*/  STL [R1+0x410], RZ ;  /* 0x000410ff01007387 */ /* 0x000fe20000100800 */
[----:B------:R-:W-:-:S02]  /*3be0*/  LEA.HI.X.SX32 R222, R67, R11, 0x1, P4 ;  /* 0x0000000b43de7211 */ /* 0x000fc400020f0eff */
[----:B------:R-:W-:Y:S02]  /*3bf0*/  CS2R R152, SRZ ;  /* 0x0000000000987805 */ /* 0x000fe4000001ff00 */
[-C--:B------:R-:W-:Y:S01]  /*3c00*/  LEA.HI.X.SX32 R220, R69, R11.reuse, 0x1, P3 ;  /* 0x0000000b45dc7211 */ /* 0x080fe200018f0eff */
[----:B------:R-:W-:Y:S01]  /*3c10*/  STL [R1+0x414], RZ ;  /* 0x000414ff01007387 */ /* 0x000fe20000100800 */
[-C--:B------:R-:W-:Y:S01]  /*3c20*/  LEA.HI.X.SX32 R218, R71, R11.reuse, 0x1, P2 ;  /* 0x0000000b47da7211 */ /* 0x080fe200010f0eff */
[C---:B0-----:R-:W-:Y:S01]  /*3c30*/  IMAD R13, R3.reuse, 0x1e, RZ ;  /* 0x0000001e030d7824 */ /* 0x041fe200078e02ff */
[----:B------:R-:W-:Y:S01]  /*3c40*/  LEA.HI.X.SX32 R216, R4, R11, 0x1, P1 ;  /* 0x0000000b04d87211 */ /* 0x000fe200008f0eff */
[----:B------:R-:W-:Y:S01]  /*3c50*/  STL [R1+0x418], RZ ;  /* 0x000418ff01007387 */ /* 0x000fe20000100800 */
[----:B------:R-:W-:Y:S01]  /*3c60*/  SHF.R.S32.HI R11, RZ, 0x5, R2 ;  /* 0x00000005ff0b7819 */ /* 0x000fe20000011402 */
[C---:B------:R-:W-:Y:S01]  /*3c70*/  IMAD R14, R3.reuse, 0x1d, RZ ;  /* 0x0000001d030e7824 */ /* 0x040fe200078e02ff */
[C---:B------:R-:W-:Y:S01]  /*3c80*/  LOP3.LUT R2, R0.reuse, 0x10, RZ, 0x3c, !PT ;  /* 0x0000001000027812 */ /* 0x040fe200078e3cff */
[----:B------:R-:W-:Y:S01]  /*3c90*/  STL [R1+0x41c], RZ ;  /* 0x00041cff01007387 */ /* 0x000fe20000100800 */
[C---:B------:R-:W-:Y:S01]  /*3ca0*/  IMAD R15, R3.reuse, 0x1c, RZ ;  /* 0x0000001c030f7824 */ /* 0x040fe200078e02ff */
[----:B------:R-:W-:Y:S01]  /*3cb0*/  LOP3.LUT R2, R0, 0x30, RZ, 0x3c, !PT ;  /* 0x0000003000027812 */ /* 0x000fe200078e3cff */
[----:B-1----:R-:W-:Y:S01]  /*3cc0*/  IMAD R10, R12, R10, RZ ;  /* 0x0000000a0c0a7224 */ /* 0x002fe200078e02ff */
[----:B------:R-:W-:Y:S01]  /*3cd0*/  STL [R1+0x420], RZ ;  /* 0x000420ff01007387 */ /* 0x000fe20000100800 */
[C---:B------:R-:W-:Y:S01]  /*3ce0*/  IMAD R12, R3.reuse, 0x1f, RZ ;  /* 0x0000001f030c7824 */ /* 0x040fe200078e02ff */
[----:B------:R-:W-:Y:S01]  /*3cf0*/  LOP3.LUT R2, R0, 0x50, RZ, 0x3c, !PT ;  /* 0x0000005000027812 */ /* 0x000fe200078e3cff */
[----:B------:R-:W-:Y:S01]  /*3d00*/  IMAD R16, R3, 0x1b, RZ ;  /* 0x0000001b03107824 */ /* 0x000fe200078e02ff */
[----:B------:R-:W-:Y:S01]  /*3d10*/  STL [R1+0x424], RZ ;  /* 0x000424ff01007387 */ /* 0x000fe20000100800 */
[----:B------:R-:W-:Y:S01]  /*3d20*/  IMAD.WIDE R6, R12, 0x2, R230 ;  /* 0x000000020c067825 */ /* 0x000fe200078e02e6 */
[----:B------:R-:W-:-:S02]  /*3d30*/  LOP3.LUT R2, R0, 0x70, RZ, 0x3c, !PT ;  /* 0x0000007000027812 */ /* 0x000fc400078e3cff */
[----:B------:R-:W-:Y:S01]  /*3d40*/  CS2R R60, SRZ ;  /* 0x00000000003c7805 */ /* 0x000fe2000001ff00 */
[----:B------:R-:W-:Y:S01]  /*3d50*/  STL [R1+0x428], RZ ;  /* 0x000428ff01007387 */ /* 0x000fe20000100800 */
[----:B------:R-:W-:Y:S01]  /*3d60*/  IMAD R17, R3, 0x1a, RZ ;  /* 0x0000001a03117824 */ /* 0x000fe200078e02ff */
[----:B------:R-:W-:Y:S01]  /*3d70*/  LOP3.LUT R2, R5, 0x20, RZ, 0x3c, !PT ;  /* 0x0000002005027812 */ /* 0x000fe200078e3cff */
[C---:B------:R-:W-:Y:S01]  /*3d80*/  IMAD R18, R3.reuse, 0x19, RZ ;  /* 0x0000001903127824 */ /* 0x040fe200078e02ff */
[----:B------:R-:W-:Y:S01]  /*3d90*/  STL [R1+0x42c], RZ ;  /* 0x00042cff01007387 */ /* 0x000fe20000100800 */
[C---:B------:R-:W-:Y:S01]  /*3da0*/  IMAD R19, R3.reuse, 0x18, RZ ;  /* 0x0000001803137824 */ /* 0x040fe200078e02ff */
[----:B------:R-:W-:Y:S01]  /*3db0*/  CS2R R62, SRZ ;  /* 0x00000000003e7805 */ /* 0x000fe2000001ff00 */
        /* <DEDUP_REMOVED lines=10> */
[----:B------:R-:W-:Y:S01]  /*3e60*/  IMAD.SHL.U32 R10, R3, 0x2, RZ ;  /* 0x00000002030a7824 */ /* 0x000fe200078e00ff */
[----:B------:R-:W-:Y:S01]  /*3e70*/  CS2R R68, SRZ ;  /* 0x0000000000447805 */ /* 0x000fe2000001ff00 */
[----:B------:R-:W-:Y:S01]  /*3e80*/  IMAD.U32 R4, RZ, RZ, UR9 ;  /* 0x00000009ff047e24 */ /* 0x000fe2000f8e00ff */
[----:B------:R-:W-:Y:S01]  /*3e90*/  STL [R1+0x43c], RZ ;  /* 0x00043cff01007387 */ /* 0x000fe20000100800 */
[----:B------:R-:W-:Y:S01]  /*3ea0*/  UIADD3.X UR9, UR5, 0x40000040, URZ, UP0, !UPT ;  /* 0x4000004005097890 */ /* 0x000fe200087fe43f */
[----:B------:R-:W-:-:S02]  /*3eb0*/  CS2R R70, SRZ ;  /* 0x0000000000467805 */ /* 0x000fc4000001ff00 */
[----:B------:R-:W-:Y:S01]  /*3ec0*/  STL [R1+0x440], RZ ;  /* 0x000440ff01007387 */ /* 0x000fe20000100800 */
[----:B------:R-:W-:Y:S02]  /*3ed0*/  UIADD3.64 UR20, UR8, 0x80, URZ ;  /* 0x0000008008147897 */ /* 0x000fe4000fffe03f */
[----:B------:R-:W-:Y:S01]  /*3ee0*/  UIADD3.64 UR16, UR8, 0x100, URZ ;  /* 0x0000010008107897 */ /* 0x000fe2000fffe03f */
[----:B------:R-:W-:Y:S01]  /*3ef0*/  STL [R1+0x444], RZ ;  /* 0x000444ff01007387 */ /* 0x000fe20000100800 */
[----:B------:R-:W-:Y:S02]  /*3f00*/  UIADD3.64 UR20, UR8, 0x180, URZ ;  /* 0x0000018008147897 */ /* 0x000fe4000fffe03f */
[----:B------:R-:W-:Y:S01]  /*3f10*/  UIADD3.64 UR16, UR8, 0x200, URZ ;  /* 0x0000020008107897 */ /* 0x000fe2000fffe03f */
[----:B------:R-:W-:Y:S01]  /*3f20*/  STL [R1+0x448], RZ ;  /* 0x000448ff01007387 */ /* 0x000fe20000100800 */
[----:B------:R-:W-:Y:S02]  /*3f30*/  UIADD3.64 UR20, UR8, 0x280, URZ ;  /* 0x0000028008147897 */ /* 0x000fe4000fffe03f */
[----:B------:R-:W-:Y:S01]  /*3f40*/  UIADD3.64 UR24, UR8, 0x300, URZ ;  /* 0x0000030008187897 */ /* 0x000fe2000fffe03f */
[----:B------:R-:W-:Y:S01]  /*3f50*/  STL [R1+0x44c], RZ ;  /* 0x00044cff01007387 */ /* 0x000fe20000100800 */
[----:B------:R-:W-:-:S02]  /*3f60*/  UIADD3.64 UR28, UR8, 0x380, URZ ;  /* 0x00000380081c7897 */ /* 0x000fc4000fffe03f */
        /* <DEDUP_REMOVED lines=10> */
[----:B------:R-:W-:Y:S04]  /*4010*/  STL [R1+0x45c], RZ ;  /* 0x00045cff01007387 */ /* 0x000fe80000100800 */
        /* <DEDUP_REMOVED lines=232> */
[----:B------:R-:W-:Y:S04]  /*4ea0*/  STL [R1], RZ ;  /* 0x000000ff01007387 */ /* 0x000fe80000100800 */
        /* <DEDUP_REMOVED lines=63> */
[----:B------:R0:W-:Y:S04]  /*52a0*/  STL [R1+0xb60], R11 ;  /* 0x000b600b01007387 */ /* 0x0001e80000100800 */
[----:B------:R-:W-:Y:S04]  /*52b0*/  STL.64 [R1+0x550], R230 ;  /* 0x000550e601007387 */ /* 0x000fe80000100a00 */
[----:B------:R-:W-:Y:S01]  /*52c0*/  STL.64 [R1+0x548], R228 ;  /* 0x000548e401007387 */ /* 0x000fe20000100a00 */
[----:B0-----:R-:W-:-:S03]  /*52d0*/  LOP3.LUT R11, R0, 0x20, RZ, 0x3c, !PT ;  /* 0x00000020000b7812 */ /* 0x001fc600078e3cff */
[----:B------:R-:W-:Y:S01]  /*52e0*/  STL.64 [R1+0x540], R238 ;  /* 0x000540ee01007387 */ /* 0x000fe20000100a00 */
[C---:B------:R-:W-:Y:S02]  /*52f0*/  LOP3.LUT R11, R0.reuse, 0x40, RZ, 0x3c, !PT ;  /* 0x00000040000b7812 */ /* 0x040fe400078e3cff */
[----:B------:R-:W-:Y:S01]  /*5300*/  LOP3.LUT R11, R0, 0x60, RZ, 0x3c, !PT ;  /* 0x00000060000b7812 */ /* 0x000fe200078e3cff */
[----:B------:R-:W-:Y:S01]  /*5310*/  STL.64 [R1+0x538], R8 ;  /* 0x0005380801007387 */ /* 0x000fe20000100a00 */
[----:B------:R-:W-:-:S03]  /*5320*/  IMAD R11, R3, 0x13, RZ ;  /* 0x00000013030b7824 */ /* 0x000fc600078e02ff */
[----:B------:R0:W-:Y:S02]  /*5330*/  STL.64 [R1+0x9e0], R6 ;  /* 0x0009e00601007387 */ /* 0x0001e40000100a00 */
[----:B0-----:R-:W-:-:S05]  /*5340*/  IMAD.WIDE R6, R12, 0x2, R228 ;  /* 0x000000020c067825 */ /* 0x001fca00078e02e4 */
        /* <DEDUP_REMOVED lines=9> */
[----:B0-----:R-:W-:-:S04]  /*53e0*/  IMAD.WIDE R6, R13, 0x2, R238 ;  /* 0x000000020d067825 */ /* 0x001fc800078e02ee */
[----:B------:R-:W-:Y:S01]  /*53f0*/  IMAD.WIDE R12, R13, 0x2, R8 ;  /* 0x000000020d0c7825 */ /* 0x000fe200078e0208 */
[----:B------:R0:W-:Y:S04]  /*5400*/  STL.64 [R1+0x9b0], R6 ;  /* 0x0009b00601007387 */ /* 0x0001e80000100a00 */
[----:B------:R1:W-:Y:S01]  /*5410*/  STL.64 [R1+0x9a8], R12 ;  /* 0x0009a80c01007387 */ /* 0x0003e20000100a00 */
[----:B0-----:R-:W-:-:S04]  /*5420*/  IMAD.WIDE R6, R14, 0x2, R230 ;  /* 0x000000020e067825 */ /* 0x001fc800078e02e6 */
[C---:B-1----:R-:W-:Y:S01]  /*5430*/  IMAD.WIDE R12, R14.reuse, 0x2, R228 ;  /* 0x000000020e0c7825 */ /* 0x042fe200078e02e4 */
[----:B------:R0:W-:Y:S04]  /*5440*/  STL.64 [R1+0x9a0], R6 ;  /* 0x0009a00601007387 */ /* 0x0001e80000100a00 */
[----:B------:R1:W-:Y:S01]  /*5450*/  STL.64 [R1+0x998], R12 ;  /* 0x0009980c01007387 */ /* 0x0003e20000100a00 */
[----:B0-----:R-:W-:-:S04]  /*5460*/  IMAD.WIDE R6, R14, 0x2, R238 ;  /* 0x000000020e067825 */ /* 0x001fc800078e02ee */
[----:B-1----:R-:W-:Y:S01]  /*5470*/  IMAD.WIDE R12, R14, 0x2, R8 ;  /* 0x000000020e0c7825 */ /* 0x002fe200078e0208 */
[----:B------:R0:W-:Y:S04]  /*5480*/  STL.64 [R1+0x990], R6 ;  /* 0x0009900601007387 */ /* 0x0001e80000100a00 */
[----:B------:R1:W-:Y:S01]  /*5490*/  STL.64 [R1+0x988], R12 ;  /* 0x0009880c01007387 */ /* 0x0003e20000100a00 */
[----:B0-----:R-:W-:-:S04]  /*54a0*/  IMAD.WIDE R6, R15, 0x2, R230 ;  /* 0x000000020f067825 */ /* 0x001fc800078e02e6 */
[C---:B-1----:R-:W-:Y:S01]  /*54b0*/  IMAD.WIDE R12, R15.reuse, 0x2, R228 ;  /* 0x000000020f0c7825 */ /* 0x042fe200078e02e4 */
[----:B------:R0:W-:Y:S04]  /*54c0*/  STL.64 [R1+0x980], R6 ;  /* 0x0009800601007387 */ /* 0x0001e80000100a00 */
[----:B------:R1:W-:Y:S01]  /*54d0*/  STL.64 [R1+0x978], R12 ;  /* 0x0009780c01007387 */ /* 0x0003e20000100a00 */
[----:B0-----:R-:W-:-:S04]  /*54e0*/  IMAD.WIDE R6, R15, 0x2, R238 ;  /* 0x000000020f067825 */ /* 0x001fc800078e02ee */
[----:B------:R-:W-:Y:S01]  /*54f0*/  IMAD.WIDE R14, R15, 0x2, R8 ;  /* 0x000000020f0e7825 */ /* 0x000fe200078e0208 */
[----:B------:R0:W-:Y:S03]  /*5500*/  STL.64 [R1+0x970], R6 ;  /* 0x0009700601007387 */ /* 0x0001e60000100a00 */
[C---:B-1----:R-:W-:Y:S01]  /*5510*/  IMAD.WIDE R12, R16.reuse, 0x2, R230 ;  /* 0x00000002100c7825 */ /* 0x042fe200078e02e6 */
[----:B------:R1:W-:Y:S04]  /*5520*/  STL.64 [R1+0x968], R14 ;  /* 0x0009680e01007387 */ /* 0x0003e80000100a00 */
[----:B------:R2:W-:Y:S01]  /*5530*/  STL.64 [R1+0x960], R12 ;  /* 0x0009600c01007387 */ /* 0x0005e20000100a00 */
[----:B0-----:R-:W-:-:S04]  /*5540*/  IMAD.WIDE R6, R16, 0x2, R228 ;  /* 0x0000000210067825 */ /* 0x001fc800078e02e4 */
[C---:B-1----:R-:W-:Y:S01]  /*5550*/  IMAD.WIDE R14, R16.reuse, 0x2, R238 ;  /* 0x00000002100e7825 */ /* 0x042fe200078e02ee */
[----:B------:R0:W-:Y:S03]  /*5560*/  STL.64 [R1+0x958], R6 ;  /* 0x0009580601007387 */ /* 0x0001e60000100a00 */
[----:B--2---:R-:W-:Y:S01]  /*5570*/  IMAD.WIDE R12, R16, 0x2, R8 ;  /* 0x00000002100c7825 */ /* 0x004fe200078e0208 */
[----:B------:R1:W-:Y:S04]  /*5580*/  STL.64 [R1+0x950], R14 ;  /* 0x0009500e01007387 */ /* 0x0003e80000100a00 */
[----:B------:R2:W-:Y:S01]  /*5590*/  STL.64 [R1+0x948], R12 ;  /* 0x0009480c01007387 */ /* 0x0005e20000100a00 */
[----:B0-----:R-:W-:-:S04]  /*55a0*/  IMAD.WIDE R6, R17, 0x2, R230 ;  /* 0x0000000211067825 */ /* 0x001fc800078e02e6 */
[C---:B-1----:R-:W-:Y:S01]  /*55b0*/  IMAD.WIDE R14, R17.reuse, 0x2, R228 ;  /* 0x00000002110e7825 */ /* 0x042fe200078e02e4 */
[----:B------:R0:W-:Y:S03]  /*55c0*/  STL.64 [R1+0x940], R6 ;  /* 0x0009400601007387 */ /* 0x0001e60000100a00 */
[C---:B--2---:R-:W-:Y:S01]  /*55d0*/  IMAD.WIDE R12, R17.reuse, 0x2, R238 ;  /* 0x00000002110c7825 */ /* 0x044fe200078e02ee */
        /* <DEDUP_REMOVED lines=9> */
[----:B-1----:R-:W-:Y:S01]  /*5670*/  IMAD.WIDE R14, R18, 0x2, R8 ;  /* 0x00000002120e7825 */ /* 0x002fe200078e0208 */
[----:B------:R0:W-:Y:S03]  /*5680*/  STL.64 [R1+0x910], R6 ;  /* 0x0009100601007387 */ /* 0x0001e60000100a00 */
[C---:B--2---:R-:W-:Y:S01]  /*5690*/  IMAD.WIDE R12, R19.reuse, 0x2, R230 ;  /* 0x00000002130c7825 */ /* 0x044fe200078e02e6 */
        /* <DEDUP_REMOVED lines=35> */
[----:B--2---:R-:W-:-:S05]  /*58d0*/  IMAD.WIDE R12, R23, 0x2, R228 ;  /* 0x00000002170c7825 */ /* 0x004fca00078e02e4 */
[----:B------:R1:W-:Y:S01]  /*58e0*/  STL.64 [R1+0x878], R12 ;  /* 0x0008780c01007387 */ /* 0x0003e20000100a00 */
[----:B0-----:R-:W-:-:S03]  /*58f0*/  IMAD.WIDE R6, R23, 0x2, R8 ;  /* 0x0000000217067825 */ /* 0x001fc600078e0208 */
[----:B------:R0:W-:Y:S04]  /*5900*/  STL.64 [R1+0x870], R14 ;  /* 0x0008700e01007387 */ /* 0x0001e80000100a00 */
[----:B------:R2:W-:Y:S01]  /*5910*/  STL.64 [R1+0x868], R6 ;  /* 0x0008680601007387 */ /* 0x0005e20000100a00 */
[----:B-1----:R-:W-:-:S05]  /*5920*/  IMAD.WIDE R12, R11, 0x2, R230 ;  /* 0x000000020b0c7825 */ /* 0x002fca00078e02e6 */
[----:B------:R1:W-:Y:S01]  /*5930*/  STL.64 [R1+0x860], R12 ;  /* 0x0008600c01007387 */ /* 0x0003e20000100a00 */
[----:B0-----:R-:W-:-:S04]  /*5940*/  IMAD.WIDE R14, R11, 0x2, R238 ;  /* 0x000000020b0e7825 */ /* 0x001fc800078e02ee */
[----:B--2---:R-:W-:-:S05]  /*5950*/  IMAD.WIDE R6, R11, 0x2, R228 ;  /* 0x000000020b067825 */ /* 0x004fca00078e02e4 */
[----:B------:R0:W-:Y:S01]  /*5960*/  STL.64 [R1+0x858], R6 ;  /* 0x0008580601007387 */ /* 0x0001e20000100a00 */
[----:B-1----:R-:W-:-:S03]  /*5970*/  IMAD.WIDE R12, R11, 0x2, R8 ;  /* 0x000000020b0c7825 */ /* 0x002fc600078e0208 */
[----:B------:R1:W-:Y:S01]  /*5980*/  STL.64 [R1+0x850], R14 ;  /* 0x0008500e01007387 */ /* 0x0003e20000100a00 */
[----:B------:R-:W-:-:S03]  /*5990*/  IMAD R11, R3, 0x11, RZ ;  /* 0x00000011030b7824 */ /* 0x000fc600078e02ff */
[----:B------:R2:W-:Y:S01]  /*59a0*/  STL.64 [R1+0x848], R12 ;  /* 0x0008480c01007387 */ /* 0x0005e20000100a00 */
[----:B0-----:R-:W-:-:S04]  /*59b0*/  IMAD.WIDE R6, R2, 0x2, R230 ;  /* 0x0000000202067825 */ /* 0x001fc800078e02e6 */
[C---:B-1----:R-:W-:Y:S01]  /*59c0*/  IMAD.WIDE R14, R2.reuse, 0x2, R238 ;  /* 0x00000002020e7825 */ /* 0x042fe200078e02ee */
[----:B------:R0:W-:Y:S03]  /*59d0*/  STL.64 [R1+0x840], R6 ;  /* 0x0008400601007387 */ /* 0x0001e60000100a00 */
[----:B--2---:R-:W-:-:S05]  /*59e0*/  IMAD.WIDE R12, R2, 0x2, R228 ;  /* 0x00000002020c7825 */ /* 0x004fca00078e02e4 */
[----:B------:R1:W-:Y:S01]  /*59f0*/  STL.64 [R1+0x838], R12 ;  /* 0x0008380c01007387 */ /* 0x0003e20000100a00 */
[----:B0-----:R-:W-:-:S03]  /*5a00*/  IMAD.WIDE R6, R2, 0x2, R8 ;  /* 0x0000000202067825 */ /* 0x001fc600078e0208 */
[----:B------:R0:W-:Y:S01]  /*5a10*/  STL.64 [R1+0x830], R14 ;  /* 0x0008300e01007387 */ /* 0x0001e20000100a00 */
[----:B------:R-:W-:-:S03]  /*5a20*/  IMAD.SHL.U32 R2, R3, 0x10, RZ ;  /* 0x0000001003027824 */ /* 0x000fc600078e00ff */
        /* <DEDUP_REMOVED lines=17> */
[----:B------:R-:W-:-:S03]  /*5b40*/  IMAD R2, R3, 0xe, RZ ;  /* 0x0000000e03027824 */ /* 0x000fc600078e02ff */
        /* <DEDUP_REMOVED lines=105> */
[----:B0-----:R-:W-:-:S05]  /*61e0*/  IMAD.WIDE R6, R2, 0x2, R238 ;  /* 0x0000000202067825 */ /* 0x001fca00078e02ee */
[----:B------:R0:W-:Y:S01]  /*61f0*/  STL.64 [R1+0x670], R6 ;  /* 0x0006700601007387 */ /* 0x0001e20000100a00 */
[----:B-1----:R-:W-:-:S03]  /*6200*/  IMAD.WIDE R12, R11, 0x2, R230 ;  /* 0x000000020b0c7825 */ /* 0x002fc600078e02e6 */
        /* <DEDUP_REMOVED lines=12> */
[----:B------:R-:W-:Y:S04]  /*62d0*/  STL.64 [R1+0x638], R14 ;  /* 0x0006380e01007387 */ /* 0x000fe80000100a00 */
[----:B------:R-:W-:Y:S01]  /*62e0*/  STL.64 [R1+0x630], R12 ;  /* 0x0006300c01007387 */ /* 0x000fe20000100a00 */
[----:B0-----:R-:W-:-:S04]  /*62f0*/  IMAD.WIDE R6, R10, 0x2, R8 ;  /* 0x000000020a067825 */ /* 0x001fc800078e0208 */
[C---:B------:R-:W-:Y:S02]  /*6300*/  IMAD.WIDE R10, R3.reuse, 0x2, R230 ;  /* 0x00000002030a7825 */ /* 0x040fe400078e02e6 */
[----:B------:R0:W5:Y:S04]  /*6310*/  LDL.LU.64 R230, [R1+0xc18] ;  /* 0x000c180001e67983 */ /* 0x0001680000300a00 */
[----:B------:R1:W-:Y:S02]  /*6320*/  STL.64 [R1+0x628], R6 ;  /* 0x0006280601007387 */ /* 0x0003e40000100a00 */
[C---:B-1----:R-:W-:Y:S02]  /*6330*/  IMAD.WIDE R6, R3.reuse, 0x2, R228 ;  /* 0x0000000203067825 */ /* 0x042fe400078e02e4 */
[----:B------:R0:W5:Y:S04]  /*6340*/  LDL.LU.64 R228, [R1+0xc10] ;  /* 0x000c100001e47983 */ /* 0x0001680000300a00 */
[----:B------:R1:W-:Y:S02]  /*6350*/  STL.64 [R1+0x620], R10 ;  /* 0x0006200a01007387 */ /* 0x0003e40000100a00 */
[----:B-1----:R-:W-:-:S02]  /*6360*/  IMAD.WIDE R10, R3, 0x2, R238 ;  /* 0x00000002030a7825 */ /* 0x002fc400078e02ee */
[----:B------:R0:W5:Y:S01]  /*6370*/  LDL.LU.64 R238, [R1+0xc08] ;  /* 0x000c080001ee7983 */ /* 0x0001620000300a00 */
[----:B------:R-:W-:Y:S01]  /*6380*/  UMOV UR15, 0x80000020 ;  /* 0x80000020000f7882 */ /* 0x000fe20000000000 */
[----:B------:R-:W-:Y:S02]  /*6390*/  IMAD.U32 R2, RZ, RZ, UR18 ;  /* 0x00000012ff027e24 */ /* 0x000fe4000f8e00ff */
[----:B------:R1:W-:Y:S04]  /*63a0*/  STL.64 [R1+0x618], R6 ;  /* 0x0006180601007387 */ /* 0x0003e80000100a00 */
[----:B------:R0:W-:Y:S01]  /*63b0*/  STL.64 [R1+0x610], R10 ;  /* 0x0006100a01007387 */ /* 0x0001e20000100a00 */
[----:B-1----:R-:W-:-:S04]  /*63c0*/  IMAD.WIDE R6, R3, 0x2, R8 ;  /* 0x0000000203067825 */ /* 0x002fc800078e0208 */
[----:B------:R-:W-:Y:S01]  /*63d0*/  IMAD.U32 R3, RZ, RZ, UR19 ;  /* 0x00000013ff037e24 */ /* 0x000fe2000f8e00ff */
[----:B------:R0:W-:Y:S06]  /*63e0*/  STL.64 [R1+0x608], R6 ;  /* 0x0006080601007387 */ /* 0x0001ec0000100a00 */
.L_x_1:
[----:B0-----:R-:W2:Y:S04]  /*63f0*/  LDL.64 R10, [R1+0x540] ;  /* 0x00054000010a7983 */ /* 0x001ea80000100a00 */
[----:B------:R-:W-:Y:S04]  /*6400*/  STL.64 [R1+0xf18], R214 ;  /* 0x000f18d601007387 */ /* 0x000fe80000100a00 */
[----:B------:R-:W-:Y:S04]  /*6410*/  STL.64 [R1+0xf10], R212 ;  /* 0x000f10d401007387 */ /* 0x000fe80000100a00 */
[----:B------:R0:W-:Y:S04]  /*6420*/  STL.64 [R1+0xf08], R210 ;  /* 0x000f08d201007387 */ /* 0x0001e80000100a00 */
[----:B0-----:R-:W3:Y:S04]  /*6430*/  LDL.64 R210, [R1+0x610] ;  /* 0x0006100001d27983 */ /* 0x001ee80000100a00 */
[----:B------:R0:W-:Y:S04]  /*6440*/  STL.64 [R1+0xf00], R208 ;  /* 0x000f00d001007387 */ /* 0x0001e80000100a00 */
[----:B0-----:R-:W4:Y:S04]  /*6450*/  LDL.64 R208, [R1+0x618] ;  /* 0x0006180001d07983 */ /* 0x001f280000100a00 */
[----:B------:R0:W-:Y:S04]  /*6460*/  STL.64 [R1+0xef8], R206 ;  /* 0x000ef8ce01007387 */ /* 0x0001e80000100a00 */
[----:B0-----:R-:W3:Y:S04]  /*6470*/  LDL.64 R206, [R1+0x550] ;  /* 0x0005500001ce7983 */ /* 0x001ee80000100a00 */
[----:B------:R0:W-:Y:S04]  /*6480*/  STL.64 [R1+0xef0], R204 ;  /* 0x000ef0cc01007387 */ /* 0x0001e80000100a00 */
[----:B0-----:R-:W4:Y:S04]  /*6490*/  LDL.64 R204, [R1+0x538] ;  /* 0x0005380001cc7983 */ /* 0x001f280000100a00 */
[----:B------:R0:W-:Y:S04]  /*64a0*/  STL.64 [R1+0xee8], R202 ;  /* 0x000ee8ca01007387 */ /* 0x0001e80000100a00 */
[----:B0-----:R-:W3:Y:S01]  /*64b0*/  LDL.64 R202, [R1+0x548] ;  /* 0x0005480001ca7983 */ /* 0x001ee20000100a00 */
[----:B------:R-:W-:-:S02]  /*64c0*/  MOV R6, UR52 ;  /* 0x0000003400067c02 */ /* 0x000fc40008000f00 */
[----:B------:R-:W-:Y:S01]  /*64d0*/  ISETP.GT.AND P2, PT, R4, RZ, PT ;  /* 0x000000ff0400720c */ /* 0x000fe20003f44270 */
[----:B------:R-:W-:Y:S01]  /*64e0*/  STL.64 [R1+0xee0], R200 ;  /* 0x000ee0c801007387 */ /* 0x000fe20000100a00 */
[----:B------:R-:W-:Y:S02]  /*64f0*/  PRMT R22, RZ, 0x7610, R22 ;  /* 0x00007610ff167816 */ /* 0x000fe40000000016 */
[----:B------:R-:W-:Y:S01]  /*6500*/  PRMT R21, RZ, 0x7610, R21 ;  /* 0x00007610ff157816 */ /* 0x000fe20000000015 */
[----:B------:R-:W-:Y:S01]  /*6510*/  STL.64 [R1+0xed8], R198 ;  /* 0x000ed8c601007387 */ /* 0x000fe20000100a00 */
[----:B------:R-:W-:Y:S02]  /*6520*/  PRMT R20, RZ, 0x7610, R20 ;  /* 0x00007610ff147816 */ /* 0x000fe40000000014 */
[----:B------:R-:W-:Y:S01]  /*6530*/  PRMT R23, RZ, 0x7610, R23 ;  /* 0x00007610ff177816 */ /* 0x000fe20000000017 */
[----:B------:R-:W-:Y:S01]  /*6540*/  STL.64 [R1+0xed0], R196 ;  /* 0x000ed0c401007387 */ /* 0x000fe20000100a00 */
[----:B------:R-:W-:-:S02]  /*6550*/  PRMT R19, RZ, 0x7610, R19 ;  /* 0x00007610ff137816 */ /* 0x000fc40000000013 */
[----:B------:R-:W-:Y:S01]  /*6560*/  PRMT R17, RZ, 0x7610, R17 ;  /* 0x00007610ff117816 */ /* 0x000fe20000000011 */
[----:B------:R-:W-:Y:S01]  /*6570*/  STL.64 [R1+0xec8], R194 ;  /* 0x000ec8c201007387 */ /* 0x000fe20000100a00 */
[----:B------:R-:W-:Y:S02]  /*6580*/  PRMT R16, RZ, 0x7610, R16 ;  /* 0x00007610ff107816 */ /* 0x000fe40000000010 */
[----:B------:R-:W-:Y:S01]  /*6590*/  PRMT R18, RZ, 0x7610, R18 ;  /* 0x00007610ff127816 */ /* 0x000fe20000000012 */
[----:B------:R-:W-:Y:S01]  /*65a0*/  STL.64 [R1+0xec0], R192 ;  /* 0x000ec0c001007387 */ /* 0x000fe20000100a00 */
[----:B------:R-:W-:Y:S02]  /*65b0*/  PRMT R15, RZ, 0x7610, R15 ;  /* 0x00007610ff0f7816 */ /* 0x000fe4000000000f */
[----:B------:R-:W-:Y:S01]  /*65c0*/  PRMT R14, RZ, 0x7610, R14 ;  /* 0x00007610ff0e7816 */ /* 0x000fe2000000000e */
[----:B------:R-:W-:Y:S01]  /*65d0*/  STL.64 [R1+0xeb8], R190 ;  /* 0x000eb8be01007387 */ /* 0x000fe20000100a00 */
[----:B------:R-:W-:-:S02]  /*65e0*/  LOP3.LUT R251, R251, R250, RZ, 0x3c, !PT ;  /* 0x000000fafbfb7212 */ /* 0x000fc400078e3cff */
[----:B------:R-:W-:Y:S01]  /*65f0*/  LOP3.LUT R249, R249, R248, RZ, 0x3c, !PT ;  /* 0x000000f8f9f97212 */ /* 0x000fe200078e3cff */
[----:B------:R-:W-:Y:S01]  /*6600*/  STL.64 [R1+0xeb0], R188 ;  /* 0x000eb0bc01007387 */ /* 0x000fe20000100a00 */
[----:B------:R-:W-:Y:S02]  /*6610*/  LOP3.LUT R247, R247, R246, RZ, 0x3c, !PT ;  /* 0x000000f6f7f77212 */ /* 0x000fe400078e3cff */
[----:B------:R-:W-:Y:S01]  /*6620*/  LOP3.LUT R245, R245, R244, RZ, 0x3c, !PT ;  /* 0x000000f4f5f57212 */ /* 0x000fe200078e3cff */
[----:B------:R-:W-:Y:S01]  /*6630*/  STL.64 [R1+0xea8], R186 ;  /* 0x000ea8ba01007387 */ /* 0x000fe20000100a00 */
[----:B------:R-:W-:Y:S02]  /*6640*/  LOP3.LUT R243, R243, R242, RZ, 0x3c, !PT ;  /* 0x000000f2f3f37212 */ /* 0x000fe400078e3cff */
[----:B------:R-:W-:Y:S01]  /*6650*/  LOP3.LUT R241, R241, R240, RZ, 0x3c, !PT ;  /* 0x000000f0f1f17212 */ /* 0x000fe200078e3cff */
[----:B------:R-:W-:Y:S01]  /*6660*/  STL.64 [R1+0xea0], R184 ;  /* 0x000ea0b801007387 */ /* 0x000fe20000100a00 */
[----:B------:R-:W-:-:S02]  /*6670*/  LOP3.LUT R237, R237, R236, RZ, 0x3c, !PT ;  /* 0x000000eceded7212 */ /* 0x000fc400078e3cff */
[----:B------:R-:W-:Y:S01]  /*6680*/  LOP3.LUT R235, R235, R234, RZ, 0x3c, !PT ;  /* 0x000000eaebeb7212 */ /* 0x000fe200078e3cff */
[----:B------:R-:W-:Y:S01]  /*6690*/  STL.64 [R1+0xe98], R182 ;  /* 0x000e98b601007387 */ /* 0x000fe20000100a00 */
[----:B------:R-:W-:Y:S02]  /*66a0*/  LOP3.LUT R233, R233, R232, RZ, 0x3c, !PT ;  /* 0x000000e8e9e97212 */ /* 0x000fe400078e3cff */
[----:B-----5:R-:W-:Y:S01]  /*66b0*/  LOP3.LUT R231, R231, R230, RZ, 0x3c, !PT ;  /* 0x000000e6e7e77212 */ /* 0x020fe200078e3cff */
[----:B------:R-:W-:Y:S01]  /*66c0*/  STL.64 [R1+0xe90], R180 ;  /* 0x000e90b401007387 */ /* 0x000fe20000100a00 */
[----:B------:R-:W-:Y:S01]  /*66d0*/  LOP3.LUT R229, R229, R228, RZ, 0x3c, !PT ;  /* 0x000000e4e5e57212 */ /* 0x000fe200078e3cff */
[----:B------:R-:W-:Y:S01]  /*66e0*/  UMOV UR13, 0x40000040 ;  /* 0x40000040000d7882 */ /* 0x000fe20000000000 */
[----:B------:R-:W-:Y:S01]  /*66f0*/  MOV R213, UR49 ;  /* 0x0000003100d57c02 */ /* 0x000fe20008000f00 */
[----:B------:R-:W-:Y:S01]  /*6700*/  STL.64 [R1+0xe88], R178 ;  /* 0x000e88b201007387 */ /* 0x000fe20000100a00 */
[----:B------:R-:W-:Y:S01]  /*6710*/  MOV R214, UR48 ;  /* 0x0000003000d67c02 */ /* 0x000fe20008000f00 */
[----:B------:R-:W-:Y:S01]  /*6720*/  UMOV UR50, UR14 ;  /* 0x0000000e00327c82 */ /* 0x000fe20008000000 */
[----:B------:R-:W-:Y:S01]  /*6730*/  UMOV UR51, UR15 ;  /* 0x0000000f00337c82 */ /* 0x000fe20008000000 */
[----:B------:R-:W-:Y:S01]  /*6740*/  STL.64 [R1+0xe80], R176 ;  /* 0x000e80b001007387 */ /* 0x000fe20000100a00 */
[----:B------:R-:W-:-:S03]  /*6750*/  MOV R215, UR53 ;  /* 0x0000003500d77c02 */ /* 0x000fc60008000f00 */
[----:B------:R-:W-:Y:S04]  /*6760*/  STL.64 [R1+0xe78], R174 ;  /* 0x000e78ae01007387 */ /* 0x000fe80000100a00 */
[----:B------:R-:W-:Y:S04]  /*6770*/  STL.64 [R1+0xe70], R172 ;  /* 0x000e70ac01007387 */ /* 0x000fe80000100a00 */
[----:B------:R-:W-:Y:S04]  /*6780*/  STL.64 [R1+0xe68], R170 ;  /* 0x000e68aa01007387 */ /* 0x000fe80000100a00 */
[----:B------:R-:W-:Y:S04]  /*6790*/  STL.64 [R1+0xe60], R168 ;  /* 0x000e60a801007387 */ /* 0x000fe80000100a00 */
[----:B------:R-:W-:Y:S04]  /*67a0*/  STL.64 [R1+0xe58], R166 ;  /* 0x000e58a601007387 */ /* 0x000fe80000100a00 */
[----:B------:R-:W-:Y:S04]  /*67b0*/  STL.64 [R1+0xe50], R164 ;  /* 0x000e50a401007387 */ /* 0x000fe80000100a00 */
[----:B------:R-:W-:Y:S04]  /*67c0*/  STL.64 [R1+0xe48], R162 ;  /* 0x000e48a201007387 */ /* 0x000fe80000100a00 */
[----:B------:R0:W-:Y:S04]  /*67d0*/  STL.64 [R1+0xe40], R160 ;  /* 0x000e40a001007387 */ /* 0x0001e80000100a00 */
[----:B------:R1:W-:Y:S04]  /*67e0*/  STL.64 [R1+0xe38], R158 ;  /* 0x000e389e01007387 */ /* 0x0003e80000100a00 */
[----:B------:R-:W-:Y:S04]  /*67f0*/  STL.64 [R1+0xe30], R156 ;  /* 0x000e309c01007387 */ /* 0x000fe80000100a00 */
[----:B------:R-:W-:Y:S04]  /*6800*/  STL.64 [R1+0xe28], R154 ;  /* 0x000e289a01007387 */ /* 0x000fe80000100a00 */
[----:B------:R-:W-:Y:S01]  /*6810*/  STL.64 [R1+0xe20], R152 ;  /* 0x000e209801007387 */ /* 0x000fe20000100a00 */
[----:B0-----:R-:W-:Y:S01]  /*6820*/  PRMT R160, RZ, 0x7610, R160 ;  /* 0x00007610ffa07816 */ /* 0x001fe200000000a0 */
[----:B-1----:R-:W0:Y:S02]  /*6830*/  LDC R159, c[0x0][0x23c] ;  /* 0x00008f00ff9f7b82 */ /* 0x002e240000000800 */
[----:B------:R-:W-:Y:S04]  /*6840*/  STL.64 [R1+0xe18], R150 ;  /* 0x000e189601007387 */ /* 0x000fe80000100a00 */
        /* <DEDUP_REMOVED lines=63> */
[----:B------:R1:W-:Y:S04]  /*6c40*/  STL [R1+0xc18], R252 ;  /* 0x000c18fc01007387 */ /* 0x0003e80000100800 */
[----:B------:R-:W-:Y:S04]  /*6c50*/  STL.64 [R1+0xc08], R238 ;  /* 0x000c08ee01007387 */ /* 0x000fe80000100a00 */
[----:B------:R-:W4:Y:S01]  /*6c60*/  LDL.64 R12, [R1+0x608] ;  /* 0x00060800010c7983 */ /* 0x000f220000100a00 */
[----:B--2---:R-:W-:-:S02]  /*6c70*/  IADD3 R8, P1, R10, R2, RZ ;  /* 0x000000020a087210 */ /* 0x004fc40007f3e0ff */
[----:B-1----:R-:W-:Y:S01]  /*6c80*/  MOV R252, UR56 ;  /* 0x0000003800fc7c02 */ /* 0x002fe20008000f00 */
[----:B------:R3:W-:Y:S01]  /*6c90*/  STL [R1+0xbbc], R6 ;  /* 0x000bbc0601007387 */ /* 0x0007e20000100800 */
[----:B------:R-:W-:Y:S01]  /*6ca0*/  PRMT R161, RZ, 0x7610, R161 ;  /* 0x00007610ffa17816 */ /* 0x000fe200000000a1 */
[----:B------:R-:W-:Y:S01]  /*6cb0*/  IMAD.X R9, R11, 0x1, R3, P1 ;  /* 0x000000010b097824 */ /* 0x000fe200008e0603 */
[----:B------:R-:W-:Y:S01]  /*6cc0*/  PRMT R168, RZ, 0x7610, R168 ;  /* 0x00007610ffa87816 */ /* 0x000fe200000000a8 */
[----:B------:R-:W-:Y:S01]  /*6cd0*/  STL [R1+0xf20], R252 ;  /* 0x000f20fc01007387 */ /* 0x000fe20000100800 */
[----:B------:R-:W-:Y:S02]  /*6ce0*/  PRMT R167, RZ, 0x7610, R167 ;  /* 0x00007610ffa77816 */ /* 0x000fe400000000a7 */
[----:B------:R-:W-:Y:S01]  /*6cf0*/  PRMT R147, RZ, 0x7610, R147 ;  /* 0x00007610ff937816 */ /* 0x000fe20000000093 */
[----:B------:R-:W2:Y:S01]  /*6d00*/  LDL.64 R182, [R1+0x620] ;  /* 0x0006200001b67983 */ /* 0x000ea20000100a00 */
[----:B------:R-:W-:-:S02]  /*6d10*/  PRMT R148, RZ, 0x7610, R148 ;  /* 0x00007610ff947816 */ /* 0x000fc40000000094 */
[----:B---3--:R-:W-:Y:S01]  /*6d20*/  IADD3 R6, P0, R202, R2, RZ ;  /* 0x00000002ca067210 */ /* 0x008fe20007f1e0ff */
[----:B------:R-:W3:Y:S01]  /*6d30*/  LDL.64 R180, [R1+0x638] ;  /* 0x0006380001b47983 */ /* 0x000ee20000100a00 */
[----:B------:R-:W-:Y:S02]  /*6d40*/  PRMT R149, RZ, 0x7610, R149 ;  /* 0x00007610ff957816 */ /* 0x000fe40000000095 */
[----:B------:R-:W-:Y:S01]  /*6d50*/  PRMT R146, RZ, 0x7610, R146 ;  /* 0x00007610ff927816 */ /* 0x000fe20000000092 */
[----:B------:R-:W3:Y:S01]  /*6d60*/  LDL.64 R174, [R1+0x628] ;  /* 0x0006280001ae7983 */ /* 0x000ee20000100a00 */
[----:B------:R-:W-:Y:S01]  /*6d70*/  IMAD.X R7, R203, 0x1, R3, P0 ;  /* 0x00000001cb077824 */ /* 0x000fe200000e0603 */
[----:B------:R-:W-:Y:S02]  /*6d80*/  PRMT R131, RZ, 0x7610, R131 ;  /* 0x00007610ff837816 */ /* 0x000fe40000000083 */
[----:B------:R-:W3:Y:S01]  /*6d90*/  LDL.64 R172, [R1+0x640] ;  /* 0x0006400001ac7983 */ /* 0x000ee20000100a00 */
[----:B------:R-:W-:-:S02]  /*6da0*/  PRMT R132, RZ, 0x7610, R132 ;  /* 0x00007610ff847816 */ /* 0x000fc40000000084 */
[----:B------:R-:W-:Y:S01]  /*6db0*/  PRMT R133, RZ, 0x7610, R133 ;  /* 0x00007610ff857816 */ /* 0x000fe20000000085 */
[----:B------:R-:W3:Y:S01]  /*6dc0*/  LDL.64 R178, [R1+0x630] ;  /* 0x0006300001b27983 */ /* 0x000ee20000100a00 */
[----:B------:R-:W-:Y:S02]  /*6dd0*/  PRMT R130, RZ, 0x7610, R130 ;  /* 0x00007610ff827816 */ /* 0x000fe40000000082 */
[----:B------:R-:W-:Y:S01]  /*6de0*/  PRMT R115, RZ, 0x7610, R115 ;  /* 0x00007610ff737816 */ /* 0x000fe20000000073 */
[----:B------:R-:W3:Y:S01]  /*6df0*/  LDL.64 R170, [R1+0x650] ;  /* 0x0006500001aa7983 */ /* 0x000ee20000100a00 */
[----:B----4-:R-:W-:Y:S02]  /*6e00*/  IADD3 R10, P0, R204, R2, RZ ;  /* 0x00000002cc0a7210 */ /* 0x010fe40007f1e0ff */
[----:B------:R-:W-:Y:S01]  /*6e10*/  PRMT R116, RZ, 0x7610, R116 ;  /* 0x00007610ff747816 */ /* 0x000fe20000000074 */
[----:B------:R1:W4:Y:S01]  /*6e20*/  @P2 LDG.E.U16 R22, desc[UR6][R6.64] ;  /* 0x0000000606162981 */ /* 0x000322000c1e1500 */
[----:B------:R-:W-:Y:S01]  /*6e30*/  PRMT R117, RZ, 0x7610, R117 ;  /* 0x00007610ff757816 */ /* 0x000fe20000000075 */
[----:B------:R-:W-:Y:S01]  /*6e40*/  IMAD.X R11, R205, 0x1, R3, P0 ;  /* 0x00000001cd0b7824 */ /* 0x000fe200000e0603 */
[----:B------:R-:W-:Y:S01]  /*6e50*/  PRMT R114, RZ, 0x7610, R114 ;  /* 0x00007610ff727816 */ /* 0x000fe20000000072 */
[----:B------:R0:W4:Y:S01]  /*6e60*/  @P2 LDG.E.U16 R21, desc[UR6][R8.64] ;  /* 0x0000000608152981 */ /* 0x000122000c1e1500 */
[----:B------:R-:W-:-:S02]  /*6e70*/  PRMT R99, RZ, 0x7610, R99 ;  /* 0x00007610ff637816 */ /* 0x000fc40000000063 */
[----:B------:R-:W-:Y:S01]  /*6e80*/  PRMT R100, RZ, 0x7610, R100 ;  /* 0x00007610ff647816 */ /* 0x000fe20000000064 */
[----:B------:R-:W4:Y:S01]  /*6e90*/  @P2 LDG.E.U16 R20, desc[UR6][R10.64] ;  /* 0x000000060a142981 */ /* 0x000f22000c1e1500 */
[----:B------:R-:W-:Y:S02]  /*6ea0*/  PRMT R101, RZ, 0x7610, R101 ;  /* 0x00007610ff657816 */ /* 0x000fe40000000065 */
[-C--:B-1----:R-:W-:Y:S01]  /*6eb0*/  IADD3 R6, P1, R206, R2.reuse, RZ ;  /* 0x00000002ce067210 */ /* 0x082fe20007f3e0ff */
[----:B------:R-:W4:Y:S01]  /*6ec0*/  LDL.64 R176, [R1+0x658] ;  /* 0x0006580001b07983 */ /* 0x000f220000100a00 */
[----:B------:R-:W-:Y:S02]  /*6ed0*/  PRMT R98, RZ, 0x7610, R98 ;  /* 0x00007610ff627816 */ /* 0x000fe40000000062 */
[----:B------:R-:W-:Y:S01]  /*6ee0*/  PRMT R164, RZ, 0x7610, R164 ;  /* 0x00007610ffa47816 */ /* 0x000fe200000000a4 */
[----:B------:R-:W-:Y:S01]  /*6ef0*/  IMAD.X R7, R207, 0x1, R3, P1 ;  /* 0x00000001cf077824 */ /* 0x000fe200008e0603 */
[----:B0-----:R-:W-:Y:S01]  /*6f00*/  IADD3 R8, P1, R208, R2, RZ ;  /* 0x00000002d0087210 */ /* 0x001fe20007f3e0ff */
[----:B------:R-:W4:Y:S01]  /*6f10*/  LDL.64 R184, [R1+0x7e0] ;  /* 0x0007e00001b87983 */ /* 0x000f220000100a00 */
[----:B------:R-:W-:-:S02]  /*6f20*/  PRMT R165, RZ, 0x7610, R165 ;  /* 0x00007610ffa57816 */ /* 0x000fc400000000a5 */
[----:B------:R-:W-:Y:S01]  /*6f30*/  PRMT R166, RZ, 0x7610, R166 ;  /* 0x00007610ffa67816 */ /* 0x000fe200000000a6 */
[----:B------:R-:W-:Y:S01]  /*6f40*/  IMAD.X R9, R209, 0x1, R3, P1 ;  /* 0x00000001d1097824 */ /* 0x000fe200008e0603 */
[----:B------:R-:W-:Y:S01]  /*6f50*/  ISETP.GT.AND P0, PT, R4, 0x1, PT ;  /* 0x000000010400780c */ /* 0x000fe20003f04270 */
[----:B------:R0:W4:Y:S01]  /*6f60*/  @P2 LDG.E.U16 R23, desc[UR6][R6.64] ;  /* 0x0000000606172981 */ /* 0x000122000c1e1500 */
[----:B------:R-:W-:Y:S02]  /*6f70*/  PRMT R163, RZ, 0x7610, R163 ;  /* 0x00007610ffa37816 */ /* 0x000fe400000000a3 */
[----:B------:R-:W-:Y:S02]  /*6f80*/  PRMT R143, RZ, 0x7610, R143 ;  /* 0x00007610ff8f7816 */ /* 0x000fe4000000008f */
[----:B------:R-:W-:Y:S02]  /*6f90*/  PRMT R144, RZ, 0x7610, R144 ;  /* 0x00007610ff907816 */ /* 0x000fe40000000090 */
[----:B------:R-:W-:-:S02]  /*6fa0*/  PRMT R145, RZ, 0x7610, R145 ;  /* 0x00007610ff917816 */ /* 0x000fc40000000091 */
[----:B------:R-:W-:Y:S02]  /*6fb0*/  PRMT R142, RZ, 0x7610, R142 ;  /* 0x00007610ff8e7816 */ /* 0x000fe4000000008e */
[----:B0-----:R-:W-:Y:S01]  /*6fc0*/  IADD3 R6, P2, R210, R2, RZ ;  /* 0x00000002d2067210 */ /* 0x001fe20007f5e0ff */
[----:B------:R2:W4:Y:S01]  /*6fd0*/  @P0 LDG.E.U16 R160, desc[UR6][R8.64] ;  /* 0x0000000608a00981 */ /* 0x000522000c1e1500 */
[----:B------:R-:W-:Y:S02]  /*6fe0*/  PRMT R127, RZ, 0x7610, R127 ;  /* 0x00007610ff7f7816 */ /* 0x000fe4000000007f */
[----:B------:R-:W-:Y:S01]  /*6ff0*/  PRMT R128, RZ, 0x7610, R128 ;  /* 0x00007610ff807816 */ /* 0x000fe20000000080 */
[----:B------:R-:W-:Y:S01]  /*7000*/  IMAD.X R7, R211, 0x1, R3, P2 ;  /* 0x00000001d3077824 */ /* 0x000fe200010e0603 */
[----:B------:R-:W-:Y:S02]  /*7010*/  PRMT R129, RZ, 0x7610, R129 ;  /* 0x00007610ff817816 */ /* 0x000fe40000000081 */
[----:B------:R-:W-:-:S02]  /*7020*/  PRMT R126, RZ, 0x7610, R126 ;  /* 0x00007610ff7e7816 */ /* 0x000fc4000000007e */
[----:B------:R3:W4:Y:S01]  /*7030*/  @P0 LDG.E.U16 R161, desc[UR6][R6.64] ;  /* 0x0000000606a10981 */ /* 0x000722000c1e1500 */
[----:B------:R-:W-:Y:S02]  /*7040*/  PRMT R111, RZ, 0x7610, R111 ;  /* 0x00007610ff6f7816 */ /* 0x000fe4000000006f */
[----:B------:R-:W-:Y:S02]  /*7050*/  PRMT R112, RZ, 0x7610, R112 ;  /* 0x00007610ff707816 */ /* 0x000fe40000000070 */
[----:B------:R-:W-:Y:S02]  /*7060*/  PRMT R113, RZ, 0x7610, R113 ;  /* 0x00007610ff717816 */ /* 0x000fe40000000071 */
[----:B------:R-:W-:Y:S02]  /*7070*/  PRMT R110, RZ, 0x7610, R110 ;  /* 0x00007610ff6e7816 */ /* 0x000fe4000000006e */
[----:B------:R-:W-:Y:S02]  /*7080*/  PRMT R96, RZ, 0x7610, R96 ;  /* 0x00007610ff607816 */ /* 0x000fe40000000060 */
[----:B------:R-:W-:-:S02]  /*7090*/  PRMT R97, RZ, 0x7610, R97 ;  /* 0x00007610ff617816 */ /* 0x000fc40000000061 */
        /* <DEDUP_REMOVED lines=34> */
[----:B------:R-:W-:Y:S01]  /*72c0*/  PRMT R102, RZ, 0x7610, R102 ;  /* 0x00007610ff667816 */ /* 0x000fe20000000066 */
[----:B------:R-:W0:Y:S01]  /*72d0*/  S2R R151, SR_TID.X ;  /* 0x0000000000977919 */ /* 0x000e220000002100 */
[----:B------:R-:W-:-:S02]  /*72e0*/  LOP3.LUT R250, R251, R250, RZ, 0x3c, !PT ;  /* 0x000000fafbfa7212 */ /* 0x000fc400078e3cff */
[----:B------:R-:W-:Y:S02]  /*72f0*/  LOP3.LUT R248, R249, R248, RZ, 0x3c, !PT ;  /* 0x000000f8f9f87212 */ /* 0x000fe400078e3cff */
[----:B------:R-:W-:Y:S02]  /*7300*/  LOP3.LUT R246, R247, R246, RZ, 0x3c, !PT ;  /* 0x000000f6f7f67212 */ /* 0x000fe400078e3cff */
[----:B------:R-:W-:Y:S02]  /*7310*/  LOP3.LUT R244, R245, R244, RZ, 0x3c, !PT ;  /* 0x000000f4f5f47212 */ /* 0x000fe400078e3cff */
[----:B------:R-:W-:Y:S02]  /*7320*/  LOP3.LUT R242, R243, R242, RZ, 0x3c, !PT ;  /* 0x000000f2f3f27212 */ /* 0x000fe400078e3cff */
[----:B------:R-:W-:Y:S02]  /*7330*/  LOP3.LUT R240, R241, R240, RZ, 0x3c, !PT ;  /* 0x000000f0f1f07212 */ /* 0x000fe400078e3cff */
[----:B------:R-:W-:-:S02]  /*7340*/  LOP3.LUT R236, R237, R236, RZ, 0x3c, !PT ;  /* 0x000000ecedec7212 */ /* 0x000fc400078e3cff */
[----:B------:R-:W-:Y:S02]  /*7350*/  LOP3.LUT R234, R235, R234, RZ, 0x3c, !PT ;  /* 0x000000eaebea7212 */ /* 0x000fe400078e3cff */
[----:B------:R-:W-:Y:S02]  /*7360*/  LOP3.LUT R232, R233, R232, RZ, 0x3c, !PT ;  /* 0x000000e8e9e87212 */ /* 0x000fe400078e3cff */
[----:B------:R-:W-:Y:S02]  /*7370*/  LOP3.LUT R230, R231, R230, RZ, 0x3c, !PT ;  /* 0x000000e6e7e67212 */ /* 0x000fe400078e3cff */
[----:B------:R-:W-:Y:S02]  /*7380*/  LOP3.LUT R228, R229, R228, RZ, 0x3c, !PT ;  /* 0x000000e4e5e47212 */ /* 0x000fe400078e3cff */
[----:B------:R-:W-:Y:S02]  /*7390*/  PRMT R157, RZ, 0x7610, R157 ;  /* 0x00007610ff9d7816 */ /* 0x000fe4000000009d */
[----:B------:R-:W-:-:S02]  /*73a0*/  PRMT R156, RZ, 0x7610, R156 ;  /* 0x00007610ff9c7816 */ /* 0x000fc4000000009c */
[----:B------:R-:W-:Y:S02]  /*73b0*/  PRMT R91, RZ, 0x7610, R91 ;  /* 0x00007610ff5b7816 */ /* 0x000fe4000000005b */
[----:B------:R-:W-:Y:S01]  /*73c0*/  PRMT R90, RZ, 0x7610, R90 ;  /* 0x00007610ff5a7816 */ /* 0x000fe2000000005a */
[----:B------:R-:W-:Y:S01]  /*73d0*/  UIADD3.64 UR48, UR8, 0x80, URZ ;  /* 0x0000008008307897 */ /* 0x000fe2000fffe03f */
[----:B------:R-:W-:Y:S02]  /*73e0*/  MOV R88, UR57 ;  /* 0x0000003900587c02 */ /* 0x000fe40008000f00 */
[----:B------:R-:W-:-:S05]  /*73f0*/  IADD3 R10, P1, R12, R2, RZ ;  /* 0x000000020c0a7210 */ /* 0x000fca0007f3e0ff */
[----:B------:R-:W-:Y:S02]  /*7400*/  IMAD.X R11, R13, 0x1, R3, P1 ;  /* 0x000000010d0b7824 */ /* 0x000fe400008e0603 */
[----:B------:R-:W4:Y:S01]  /*7410*/  LDL.64 R12, [R1+0x648] ;  /* 0x00064800010c7983 */ /* 0x000f220000100a00 */
[----:B------:R-:W-:-:S03]  /*7420*/  ISETP.GT.AND P1, PT, R4, 0x2, PT ;  /* 0x000000020400780c */ /* 0x000fc60003f24270 */
[----:B------:R-:W4:Y:S01]  /*7430*/  @P0 LDG.E.U16 R168, desc[UR6][R10.64] ;  /* 0x000000060aa80981 */ /* 0x000f22000c1e1500 */
[-C--:B--2---:R-:W-:Y:S02]  /*7440*/  IADD3 R8, P3, R182, R2.reuse, RZ ;  /* 0x00000002b6087210 */ /* 0x084fe40007f7e0ff */
[----:B---3--:R-:W-:-:S03]  /*7450*/  IADD3 R6, P2, R180, R2, RZ ;  /* 0x00000002b4067210 */ /* 0x008fc60007f5e0ff */
[--C-:B------:R-:W-:Y:S02]  /*7460*/  IMAD.X R9, R183, 0x1, R3.reuse, P3 ;  /* 0x00000001b7097824 */ /* 0x100fe400018e0603 */
[----:B------:R-:W2:Y:S01]  /*7470*/  LDL.64 R182, [R1+0x660] ;  /* 0x0006600001b67983 */ /* 0x000ea20000100a00 */
[----:B------:R-:W-:-:S03]  /*7480*/  IMAD.X R7, R181, 0x1, R3, P2 ;  /* 0x00000001b5077824 */ /* 0x000fc600010e0603 */
[----:B------:R-:W3:Y:S04]  /*7490*/  LDL.64 R180, [R1+0x678] ;  /* 0x0006780001b47983 */ /* 0x000ee80000100a00 */
[----:B------:R-:W3:Y:S04]  /*74a0*/  @P0 LDG.E.U16 R167, desc[UR6][R8.64] ;  /* 0x0000000608a70981 */ /* 0x000ee8000c1e1500 */
[----:B------:R1:W3:Y:S02]  /*74b0*/  @P1 LDG.E.U16 R147, desc[UR6][R6.64] ;  /* 0x0000000606931981 */ /* 0x0002e4000c1e1500 */
[----:B-1----:R-:W-:-:S05]  /*74c0*/  IADD3 R6, P0, R174, R2, RZ ;  /* 0x00000002ae067210 */ /* 0x002fca0007f1e0ff */
[--C-:B------:R-:W-:Y:S02]  /*74d0*/  IMAD.X R7, R175, 0x1, R3.reuse, P0 ;  /* 0x00000001af077824 */ /* 0x100fe400000e0603 */
[----:B------:R-:W3:Y:S01]  /*74e0*/  LDL.64 R174, [R1+0x668] ;  /* 0x0006680001ae7983 */ /* 0x000ee20000100a00 */
[-C--:B------:R-:W-:Y:S02]  /*74f0*/  IADD3 R8, P2, R172, R2.reuse, RZ ;  /* 0x00000002ac087210 */ /* 0x080fe40007f5e0ff */
[----:B------:R-:W-:Y:S01]  /*7500*/  IADD3 R10, P3, R178, R2, RZ ;  /* 0x00000002b20a7210 */ /* 0x000fe20007f7e0ff */
[----:B------:R-:W3:Y:S02]  /*7510*/  @P1 LDG.E.U16 R149, desc[UR6][R6.64] ;  /* 0x0000000606951981 */ /* 0x000ee4000c1e1500 */
[--C-:B------:R-:W-:Y:S02]  /*7520*/  IMAD.X R9, R173, 0x1, R3.reuse, P2 ;  /* 0x00000001ad097824 */ /* 0x100fe400010e0603 */
[----:B------:R-:W3:Y:S01]  /*7530*/  LDL.64 R172, [R1+0x680] ;  /* 0x0006800001ac7983 */ /* 0x000ee20000100a00 */
[----:B------:R-:W-:-:S03]  /*7540*/  IMAD.X R11, R179, 0x1, R3, P3 ;  /* 0x00000001b30b7824 */ /* 0x000fc600018e0603 */
[----:B------:R-:W3:Y:S04]  /*7550*/  LDL.64 R178, [R1+0x670] ;  /* 0x0006700001b27983 */ /* 0x000ee80000100a00 */
[----:B------:R-:W3:Y:S04]  /*7560*/  @P1 LDG.E.U16 R148, desc[UR6][R10.64] ;  /* 0x000000060a941981 */ /* 0x000ee8000c1e1500 */
[----:B------:R1:W3:Y:S02]  /*7570*/  @P1 LDG.E.U16 R146, desc[UR6][R8.64] ;  /* 0x0000000608921981 */ /* 0x0002e4000c1e1500 */
[----:B-1----:R-:W-:-:S05]  /*7580*/  IADD3 R8, P1, R170, R2, RZ ;  /* 0x00000002aa087210 */ /* 0x002fca0007f3e0ff */
[----:B------:R-:W-:Y:S02]  /*7590*/  IMAD.X R9, R171, 0x1, R3, P1 ;  /* 0x00000001ab097824 */ /* 0x000fe400008e0603 */
[----:B------:R-:W3:Y:S01]  /*75a0*/  LDL.64 R170, [R1+0x690] ;  /* 0x0006900001aa7983 */ /* 0x000ee20000100a00 */
[----:B----4-:R-:W-:-:S05]  /*75b0*/  IADD3 R6, P2, R176, R2, RZ ;  /* 0x00000002b0067210 */ /* 0x010fca0007f5e0ff */
[----:B------:R-:W-:Y:S02]  /*75c0*/  IMAD.X R7, R177, 0x1, R3, P2 ;  /* 0x00000001b1077824 */ /* 0x000fe400010e0603 */
[----:B------:R-:W4:Y:S01]  /*75d0*/  LDL.64 R176, [R1+0x698] ;  /* 0x0006980001b07983 */ /* 0x000f220000100a00 */
[C---:B------:R-:W-:Y:S02]  /*75e0*/  ISETP.GT.AND P0, PT, R4.reuse, 0x3, PT ;  /* 0x000000030400780c */ /* 0x040fe40003f04270 */
[----:B------:R-:W-:-:S11]  /*75f0*/  ISETP.GT.AND P1, PT, R4, 0x4, PT ;  /* 0x000000040400780c */ /* 0x000fd60003f24270 */
[----:B------:R-:W4:Y:S04]  /*7600*/  @P0 LDG.E.U16 R131, desc[UR6][R6.64] ;  /* 0x0000000606830981 */ /* 0x000f28000c1e1500 */
[----:B------:R2:W4:Y:S01]  /*7610*/  @P0 LDG.E.U16 R132, desc[UR6][R8.64] ;  /* 0x0000000608840981 */ /* 0x000522000c1e1500 */
[----:B------:R-:W-:-:S05]  /*7620*/  IADD3 R10, P2, R12, R2, RZ ;  /* 0x000000020c0a7210 */ /* 0x000fca0007f5e0ff */
[----:B------:R-:W-:Y:S02]  /*7630*/  IMAD.X R11, R13, 0x1, R3, P2 ;  /* 0x000000010d0b7824 */ /* 0x000fe400010e0603 */
[----:B------:R-:W4:Y:S04]  /*7640*/  LDL.64 R12, [R1+0x688] ;  /* 0x00068800010c7983 */ /* 0x000f280000100a00 */
        /* <DEDUP_REMOVED lines=10> */
[----:B------:R-:W-:Y:S02]  /*76f0*/  IMAD.X R7, R175, 0x1, R3, P0 ;  /* 0x00000001af077824 */ /* 0x000fe400000e0603 */
[----:B------:R-:W3:Y:S01]  /*7700*/  LDL.64 R174, [R1+0x6a8] ;  /* 0x0006a80001ae7983 */ /* 0x000ee20000100a00 */
[----:B------:R-:W-:-:S03]  /*7710*/  IADD3 R8, P2, R172, R2, RZ ;  /* 0x00000002ac087210 */ /* 0x000fc60007f5e0ff */
[----:B------:R-:W3:Y:S02]  /*7720*/  @P1 LDG.E.U16 R117, desc[UR6][R6.64] ;  /* 0x0000000606751981 */ /* 0x000ee4000c1e1500 */
[----:B------:R-:W-:Y:S02]  /*7730*/  IMAD.X R9, R173, 0x1, R3, P2 ;  /* 0x00000001ad097824 */ /* 0x000fe400010e0603 */
[----:B------:R-:W3:Y:S01]  /*7740*/  LDL.64 R172, [R1+0x6c0] ;  /* 0x0006c00001ac7983 */ /* 0x000ee20000100a00 */
[----:B------:R-:W-:-:S03]  /*7750*/  IADD3 R10, P3, R178, R2, RZ ;  /* 0x00000002b20a7210 */ /* 0x000fc60007f7e0ff */
[----:B------:R1:W3:Y:S02]  /*7760*/  @P1 LDG.E.U16 R114, desc[UR6][R8.64] ;  /* 0x0000000608721981 */ /* 0x0002e4000c1e1500 */
[----:B------:R-:W-:Y:S02]  /*7770*/  IMAD.X R11, R179, 0x1, R3, P3 ;  /* 0x00000001b30b7824 */ /* 0x000fe400018e0603 */
[----:B------:R-:W3:Y:S04]  /*7780*/  LDL.64 R178, [R1+0x6b0] ;  /* 0x0006b00001b27983 */ /* 0x000ee80000100a00 */
[----:B------:R0:W3:Y:S01]  /*7790*/  @P1 LDG.E.U16 R116, desc[UR6][R10.64] ;  /* 0x000000060a741981 */ /* 0x0000e2000c1e1500 */
[----:B-1----:R-:W-:-:S05]  /*77a0*/  IADD3 R8, P1, R170, R2, RZ ;  /* 0x00000002aa087210 */ /* 0x002fca0007f3e0ff */
[----:B------:R-:W-:Y:S02]  /*77b0*/  IMAD.X R9, R171, 0x1, R3, P1 ;  /* 0x00000001ab097824 */ /* 0x000fe400008e0603 */
[----:B------:R-:W3:Y:S01]  /*77c0*/  LDL.64 R170, [R1+0x6d0] ;  /* 0x0006d00001aa7983 */ /* 0x000ee20000100a00 */
[----:B----4-:R-:W-:-:S05]  /*77d0*/  IADD3 R6, P2, R176, R2, RZ ;  /* 0x00000002b0067210 */ /* 0x010fca0007f5e0ff */
[----:B------:R-:W-:Y:S02]  /*77e0*/  IMAD.X R7, R177, 0x1, R3, P2 ;  /* 0x00000001b1077824 */ /* 0x000fe400010e0603 */
[----:B------:R-:W4:Y:S01]  /*77f0*/  LDL.64 R176, [R1+0x6d8] ;  /* 0x0006d80001b07983 */ /* 0x000f220000100a00 */
[C---:B------:R-:W-:Y:S02]  /*7800*/  ISETP.GT.AND P0, PT, R4.reuse, 0x5, PT ;  /* 0x000000050400780c */ /* 0x040fe40003f04270 */
[----:B------:R-:W-:Y:S02]  /*7810*/  ISETP.GT.AND P1, PT, R4, 0x6, PT ;  /* 0x000000060400780c */ /* 0x000fe40003f24270 */
[----:B------:R-:W-:-:S09]  /*7820*/  PRMT R79, RZ, 0x7610, R79 ;  /* 0x00007610ff4f7816 */ /* 0x000fd2000000004f */
[----:B------:R-:W4:Y:S04]  /*7830*/  @P0 LDG.E.U16 R99, desc[UR6][R6.64] ;  /* 0x0000000606630981 */ /* 0x000f28000c1e1500 */
[----:B------:R2:W4:Y:S01]  /*7840*/  @P0 LDG.E.U16 R100, desc[UR6][R8.64] ;  /* 0x0000000608640981 */ /* 0x000522000c1e1500 */
[----:B------:R-:W-:Y:S02]  /*7850*/  PRMT R80, RZ, 0x7610, R80 ;  /* 0x00007610ff507816 */ /* 0x000fe40000000050 */
[----:B------:R-:W-:Y:S02]  /*7860*/  PRMT R81, RZ, 0x7610, R81 ;  /* 0x00007610ff517816 */ /* 0x000fe40000000051 */
[----:B------:R-:W-:Y:S02]  /*7870*/  PRMT R78, RZ, 0x7610, R78 ;  /* 0x00007610ff4e7816 */ /* 0x000fe4000000004e */
[----:B0-----:R-:W-:-:S05]  /*7880*/  IADD3 R10, P2, R12, R2, RZ ;  /* 0x000000020c0a7210 */ /* 0x001fca0007f5e0ff */
        /* <DEDUP_REMOVED lines=11> */
[----:B0-----:R-:W-:-:S05]  /*7940*/  IADD3 R6, P0, R174, R2, RZ ;  /* 0x00000002ae067210 */ /* 0x001fca0007f1e0ff */
        /* <DEDUP_REMOVED lines=11> */
[----:B0-----:R-:W-:-:S05]  /*7a00*/  IADD3 R8, P1, R170, R2, RZ ;  /* 0x00000002aa087210 */ /* 0x001fca0007f3e0ff */
[----:B------:R-:W-:Y:S02]  /*7a10*/  IMAD.X R9, R171, 0x1, R3, P1 ;  /* 0x00000001ab097824 */ /* 0x000fe400008e0603 */
[----:B------:R-:W3:Y:S01]  /*7a20*/  LDL.64 R170, [R1+0x710] ;  /* 0x0007100001aa7983 */ /* 0x000ee20000100a00 */
[----:B----4-:R-:W-:-:S05]  /*7a30*/  IADD3 R6, P2, R176, R2, RZ ;  /* 0x00000002b0067210 */ /* 0x010fca0007f5e0ff */
[----:B------:R-:W-:Y:S02]  /*7a40*/  IMAD.X R7, R177, 0x1, R3, P2 ;  /* 0x00000001b1077824 */ /* 0x000fe400010e0603 */
[----:B------:R-:W4:Y:S01]  /*7a50*/  LDL.64 R176, [R1+0x718] ;  /* 0x0007180001b07983 */ /* 0x000f220000100a00 */
[C---:B------:R-:W-:Y:S02]  /*7a60*/  ISETP.GT.AND P0, PT, R4.reuse, 0x7, PT ;  /* 0x000000070400780c */ /* 0x040fe40003f04270 */
[----:B------:R-:W-:Y:S02]  /*7a70*/  PRMT R63, RZ, 0x7610, R63 ;  /* 0x00007610ff3f7816 */ /* 0x000fe4000000003f */
[----:B------:R-:W-:Y:S02]  /*7a80*/  PRMT R64, RZ, 0x7610, R64 ;  /* 0x00007610ff407816 */ /* 0x000fe40000000040 */
[----:B------:R-:W-:Y:S02]  /*7a90*/  ISETP.GT.AND P1, PT, R4, 0x8, PT ;  /* 0x000000080400780c */ /* 0x000fe40003f24270 */
[----:B------:R-:W-:-:S05]  /*7aa0*/  PRMT R65, RZ, 0x7610, R65 ;  /* 0x00007610ff417816 */ /* 0x000fca0000000041 */
[----:B------:R-:W4:Y:S04]  /*7ab0*/  @P0 LDG.E.U16 R63, desc[UR6][R6.64] ;  /* 0x00000006063f0981 */ /* 0x000f28000c1e1500 */
[----:B------:R2:W4:Y:S01]  /*7ac0*/  @P0 LDG.E.U16 R64, desc[UR6][R8.64] ;  /* 0x0000000608400981 */ /* 0x000522000c1e1500 */
[----:B------:R-:W-:Y:S02]  /*7ad0*/  PRMT R62, RZ, 0x7610, R62 ;  /* 0x00007610ff3e7816 */ /* 0x000fe4000000003e */
[----:B-1----:R-:W-:-:S05]  /*7ae0*/  IADD3 R10, P2, R12, R2, RZ ;  /* 0x000000020c0a7210 */ /* 0x002fca0007f5e0ff */
        /* <DEDUP_REMOVED lines=76> */
[----:B------:R-:W3:Y:S04]  /*7fb0*/  @P0 LDG.E.U16 R126, desc[UR6][R8.64] ;  /* 0x00000006087e0981 */ /* 0x000ee8000c1e1500 */
[----:B------:R0:W3:Y:S04]  /*7fc0*/  @P1 LDG.E.U16 R111, desc[UR6][R6.64] ;  /* 0x00000006066f1981 */ /* 0x0000e8000c1e1500 */
[----:B------:R-:W3:Y:S01]  /*7fd0*/  LDL.64 R180, [R1+0x7b8] ;  /* 0x0007b80001b47983 */ /* 0x000ee20000100a00 */
        /* <DEDUP_REMOVED lines=16> */
[----:B------:R-:W-:Y:S01]  /*80e0*/  IMAD.X R7, R177, 0x1, R3, P2 ;  /* 0x00000001b1077824 */ /* 0x000fe200010e0603 */
[----:B------:R-:W-:Y:S01]  /*80f0*/  ISETP.GT.AND P0, PT, R4, 0xd, PT ;  /* 0x0000000d0400780c */ /* 0x000fe20003f04270 */
[----:B------:R-:W4:-:S12]  /*8100*/  LDL.64 R176, [R1+0x7c8] ;  /* 0x0007c80001b07983 */ /* 0x000f180000100a00 */
[----:B------:R2:W4:Y:S01]  /*8110*/  @P0 LDG.E.U16 R96, desc[UR6][R8.64] ;  /* 0x0000000608600981 */ /* 0x000522000c1e1500 */
[----:B------:R-:W-:-:S03]  /*8120*/  ISETP.GT.AND P1, PT, R4, 0xe, PT ;  /* 0x0000000e0400780c */ /* 0x000fc60003f24270 */
[----:B------:R3:W4:Y:S01]  /*8130*/  @P0 LDG.E.U16 R95, desc[UR6][R6.64] ;  /* 0x00000006065f0981 */ /* 0x000722000c1e1500 */
[----:B------:R-:W-:Y:S02]  /*8140*/  PRMT R75, RZ, 0x7610, R75 ;  /* 0x00007610ff4b7816 */ /* 0x000fe4000000004b */
[----:B------:R-:W-:Y:S02]  /*8150*/  PRMT R76, RZ, 0x7610, R76 ;  /* 0x00007610ff4c7816 */ /* 0x000fe4000000004c */
[----:B------:R-:W-:Y:S02]  /*8160*/  PRMT R77, RZ, 0x7610, R77 ;  /* 0x00007610ff4d7816 */ /* 0x000fe4000000004d */
[----:B------:R-:W-:Y:S02]  /*8170*/  PRMT R74, RZ, 0x7610, R74 ;  /* 0x00007610ff4a7816 */ /* 0x000fe4000000004a */
[----:B-1----:R-:W-:-:S05]  /*8180*/  IADD3 R10, P2, R12, R2, RZ ;  /* 0x000000020c0a7210 */ /* 0x002fca0007f5e0ff */
[----:B------:R-:W-:Y:S02]  /*8190*/  IMAD.X R11, R13, 0x1, R3, P2 ;  /* 0x000000010d0b7824 */ /* 0x000fe400010e0603 */
[----:B------:R-:W4:Y:S04]  /*81a0*/  LDL.64 R12, [R1+0x7d8] ;  /* 0x0007d800010c7983 */ /* 0x000f280000100a00 */
[----:B------:R0:W4:Y:S01]  /*81b0*/  @P0 LDG.E.U16 R97, desc[UR6][R10.64] ;  /* 0x000000060a610981 */ /* 0x000122000c1e1500 */
[----:B--2---:R-:W-:-:S05]  /*81c0*/  IADD3 R8, P3, R182, R2, RZ ;  /* 0x00000002b6087210 */ /* 0x004fca0007f7e0ff */
[----:B------:R-:W-:Y:S01]  /*81d0*/  IMAD.X R9, R183, 0x1, R3, P3 ;  /* 0x00000001b7097824 */ /* 0x000fe200018e0603 */
[----:B------:R-:W-:Y:S01]  /*81e0*/  PRMT R59, RZ, 0x7610, R59 ;  /* 0x00007610ff3b7816 */ /* 0x000fe2000000003b */
[----:B------:R-:W2:Y:S04]  /*81f0*/  LDL.64 R182, [R1+0x810] ;  /* 0x0008100001b67983 */ /* 0x000ea80000100a00 */
[----:B------:R-:W2:Y:S01]  /*8200*/  @P0 LDG.E.U16 R94, desc[UR6][R8.64] ;  /* 0x00000006085e0981 */ /* 0x000ea2000c1e1500 */
[-C--:B---3--:R-:W-:Y:S02]  /*8210*/  IADD3 R6, P2, R180, R2.reuse, RZ ;  /* 0x00000002b4067210 */ /* 0x088fe40007f5e0ff */
[----:B0-----:R-:W-:-:S05]  /*8220*/  IADD3 R10, P3, R174, R2, RZ ;  /* 0x00000002ae0a7210 */ /* 0x001fca0007f7e0ff */
[--C-:B------:R-:W-:Y:S02]  /*8230*/  IMAD.X R11, R175, 0x1, R3.reuse, P3 ;  /* 0x00000001af0b7824 */ /* 0x100fe400018e0603 */
[----:B------:R-:W3:Y:S01]  /*8240*/  LDL.64 R174, [R1+0x7f8] ;  /* 0x0007f80001ae7983 */ /* 0x000ee20000100a00 */
[----:B------:R-:W-:-:S03]  /*8250*/  IMAD.X R7, R181, 0x1, R3, P2 ;  /* 0x00000001b5077824 */ /* 0x000fc600010e0603 */
[----:B------:R-:W2:Y:S04]  /*8260*/  LDL.64 R180, [R1+0x7e8] ;  /* 0x0007e80001b47983 */ /* 0x000ea80000100a00 */
[----:B------:R0:W2:Y:S04]  /*8270*/  @P1 LDG.E.U16 R75, desc[UR6][R6.64] ;  /* 0x00000006064b1981 */ /* 0x0000a8000c1e1500 */
[----:B------:R-:W2:Y:S01]  /*8280*/  @P1 LDG.E.U16 R76, desc[UR6][R10.64] ;  /* 0x000000060a4c1981 */ /* 0x000ea2000c1e1500 */
[----:B0-----:R-:W-:-:S05]  /*8290*/  IADD3 R6, P0, R172, R2, RZ ;  /* 0x00000002ac067210 */ /* 0x001fca0007f1e0ff */
[----:B------:R-:W-:Y:S02]  /*82a0*/  IMAD.X R7, R173, 0x1, R3, P0 ;  /* 0x00000001ad077824 */ /* 0x000fe400000e0603 */
[----:B------:R-:W2:Y:S01]  /*82b0*/  LDL.64 R172, [R1+0x7f0] ;  /* 0x0007f00001ac7983 */ /* 0x000ea20000100a00 */
[----:B------:R-:W-:-:S03]  /*82c0*/  IADD3 R8, P2, R178, R2, RZ ;  /* 0x00000002b2087210 */ /* 0x000fc60007f5e0ff */
[----:B------:R-:W2:Y:S02]  /*82d0*/  @P1 LDG.E.U16 R77, desc[UR6][R6.64] ;  /* 0x00000006064d1981 */ /* 0x000ea4000c1e1500 */
[----:B------:R-:W-:Y:S02]  /*82e0*/  IMAD.X R9, R179, 0x1, R3, P2 ;  /* 0x00000001b3097824 */ /* 0x000fe400010e0603 */
[----:B------:R-:W2:Y:S04]  /*82f0*/  LDL.64 R178, [R1+0x800] ;  /* 0x0008000001b27983 */ /* 0x000ea80000100a00 */
[----:B------:R0:W2:Y:S02]  /*8300*/  @P1 LDG.E.U16 R74, desc[UR6][R8.64] ;  /* 0x00000006084a1981 */ /* 0x0000a4000c1e1500 */
[----:B0-----:R-:W-:-:S05]  /*8310*/  IADD3 R8, P1, R170, R2, RZ ;  /* 0x00000002aa087210 */ /* 0x001fca0007f3e0ff */
[----:B------:R-:W-:Y:S02]  /*8320*/  IMAD.X R9, R171, 0x1, R3, P1 ;  /* 0x00000001ab097824 */ /* 0x000fe400008e0603 */
[----:B------:R-:W2:Y:S01]  /*8330*/  LDL.64 R170, [R1+0x818] ;  /* 0x0008180001aa7983 */ /* 0x000ea20000100a00 */
[----:B------:R-:W-:Y:S02]  /*8340*/  ISETP.GT.AND P0, PT, R4, 0xf, PT ;  /* 0x0000000f0400780c */ /* 0x000fe40003f04270 */
[----:B------:R-:W-:Y:S02]  /*8350*/  PRMT R60, RZ, 0x7610, R60 ;  /* 0x00007610ff3c7816 */ /* 0x000fe4000000003c */
[----:B------:R-:W-:-:S05]  /*8360*/  IADD3 R10, P3, R184, R2, RZ ;  /* 0x00000002b80a7210 */ /* 0x000fca0007f7e0ff */
[----:B------:R-:W-:-:S04]  /*8370*/  IMAD.X R11, R185, 0x1, R3, P3 ;  /* 0x00000001b90b7824 */ /* 0x000fc800018e0603 */
[----:B------:R-:W2:Y:S01]  /*8380*/  @P0 LDG.E.U16 R60, desc[UR6][R8.64] ;  /* 0x00000006083c0981 */ /* 0x000ea2000c1e1500 */
[----:B------:R-:W-:Y:S02]  /*8390*/  PRMT R58, RZ, 0x7610, R58 ;  /* 0x00007610ff3a7816 */ /* 0x000fe4000000003a */
[----:B------:R-:W-:Y:S02]  /*83a0*/  PRMT R61, RZ, 0x7610, R61 ;  /* 0x00007610ff3d7816 */ /* 0x000fe4000000003d */
[----:B------:R-:W-:Y:S02]  /*83b0*/  ISETP.GT.AND P1, PT, R4, 0x10, PT ;  /* 0x000000100400780c */ /* 0x000fe40003f24270 */
[----:B------:R-:W2:Y:S01]  /*83c0*/  @P0 LDG.E.U16 R58, desc[UR6][R10.64] ;  /* 0x000000060a3a0981 */ /* 0x000ea2000c1e1500 */
[----:B----4-:R-:W-:-:S05]  /*83d0*/  IADD3 R6, P2, R12, R2, RZ ;  /* 0x000000020c067210 */ /* 0x010fca0007f5e0ff */
[----:B------:R-:W-:Y:S01]  /*83e0*/  IMAD.X R7, R13, 0x1, R3, P2 ;  /* 0x000000010d077824 */ /* 0x000fe200010e0603 */
[----:B------:R-:W-:-:S04]  /*83f0*/  IADD3 R12, P2, R176, R2, RZ ;  /* 0x00000002b00c7210 */ /* 0x000fc80007f5e0ff */
[----:B------:R3:W4:Y:S01]  /*8400*/  @P0 LDG.E.U16 R59, desc[UR6][R6.64] ;  /* 0x00000006063b0981 */ /* 0x000722000c1e1500 */
[----:B------:R-:W-:-:S03]  /*8410*/  IMAD.X R13, R177, 0x1, R3, P2 ;  /* 0x00000001b10d7824 */ /* 0x000fc600010e0603 */
[----:B------:R-:W4:Y:S04]  /*8420*/  LDL.64 R176, [R1+0x808] ;  /* 0x0008080001b07983 */ /* 0x000f280000100a00 */
[----:B------:R0:W4:Y:S01]  /*8430*/  @P0 LDG.E.U16 R61, desc[UR6][R12.64] ;  /* 0x000000060c3d0981 */ /* 0x000122000c1e1500 */
[----:B---3--:R-:W-:-:S05]  /*8440*/  IADD3 R6, P2, R174, R2, RZ ;  /* 0x00000002ae067210 */ /* 0x008fca0007f5e0ff */
[----:B------:R-:W-:Y:S02]  /*8450*/  IMAD.X R7, R175, 0x1, R3, P2 ;  /* 0x00000001af077824 */ /* 0x000fe400010e0603 */
[----:B------:R-:W3:Y:S01]  /*8460*/  LDL.64 R174, [R1+0x820] ;  /* 0x0008200001ae7983 */ /* 0x000ee20000100a00 */
[-C--:B--2---:R-:W-:Y:S02]  /*8470*/  IADD3 R10, P2, R180, R2.reuse, RZ ;  /* 0x00000002b40a7210 */ /* 0x084fe40007f5e0ff */
[----:B0-----:R-:W-:Y:S01]  /*8480*/  PRMT R13, RZ, 0x7610, R13 ;  /* 0x00007610ff0d7816 */ /* 0x001fe2000000000d */
[----:B------:R-:W2:Y:S01]  /*8490*/  @P1 LDG.E.U16 R15, desc[UR6][R6.64] ;  /* 0x00000006060f1981 */ /* 0x000ea2000c1e1500 */
[----:B------:R-:W-:-:S05]  /*84a0*/  IADD3 R8, P3, R172, R2, RZ ;  /* 0x00000002ac087210 */ /* 0x000fca0007f7e0ff */
[--C-:B------:R-:W-:Y:S02]  /*84b0*/  IMAD.X R9, R173, 0x1, R3.reuse, P3 ;  /* 0x00000001ad097824 */ /* 0x100fe400018e0603 */
[----:B------:R-:W2:Y:S01]  /*84c0*/  LDL.64 R172, [R1+0x838] ;  /* 0x0008380001ac7983 */ /* 0x000ea20000100a00 */
[----:B------:R-:W-:-:S03]  /*84d0*/  IMAD.X R11, R181, 0x1, R3, P2 ;  /* 0x00000001b50b7824 */ /* 0x000fc600010e0603 */
[----:B------:R-:W2:Y:S04]  /*84e0*/  LDL.64 R180, [R1+0x830] ;  /* 0x0008300001b47983 */ /* 0x000ea80000100a00 */
[----:B------:R0:W2:Y:S02]  /*84f0*/  @P1 LDG.E.U16 R13, desc[UR6][R8.64] ;  /* 0x00000006080d1981 */ /* 0x0000a4000c1e1500 */
[----:B0-----:R-:W-:-:S05]  /*8500*/  IADD3 R8, P2, R170, R2, RZ ;  /* 0x00000002aa087210 */ /* 0x001fca0007f5e0ff */
[----:B------:R-:W-:Y:S02]  /*8510*/  IMAD.X R9, R171, 0x1, R3, P2 ;  /* 0x00000001ab097824 */ /* 0x000fe400010e0603 */
[----:B------:R-:W2:Y:S01]  /*8520*/  LDL.64 R170, [R1+0x828] ;  /* 0x0008280001aa7983 */ /* 0x000ea20000100a00 */
[----:B------:R-:W-:Y:S02]  /*8530*/  IADD3 R6, P3, R178, R2, RZ ;  /* 0x00000002b2067210 */ /* 0x000fe40007f7e0ff */
[----:B------:R-:W-:-:S03]  /*8540*/  PRMT R12, RZ, 0x7610, R12 ;  /* 0x00007610ff0c7816 */ /* 0x000fc6000000000c */
[----:B------:R-:W-:Y:S02]  /*8550*/  IMAD.X R7, R179, 0x1, R3, P3 ;  /* 0x00000001b3077824 */ /* 0x000fe400018e0603 */
[----:B------:R-:W2:Y:S04]  /*8560*/  LDL.64 R178, [R1+0x840] ;  /* 0x0008400001b27983 */ /* 0x000ea80000100a00 */
[----:B------:R-:W2:Y:S01]  /*8570*/  @P1 LDG.E.U16 R12, desc[UR6][R10.64] ;  /* 0x000000060a0c1981 */ /* 0x000ea2000c1e1500 */
[----:B------:R-:W-:-:S03]  /*8580*/  ISETP.GT.AND P0, PT, R4, 0x11, PT ;  /* 0x000000110400780c */ /* 0x000fc60003f04270 */
[----:B------:R0:W2:Y:S02]  /*8590*/  @P1 LDG.E.U16 R14, desc[UR6][R6.64] ;  /* 0x00000006060e1981 */ /* 0x0000a4000c1e1500 */
[----:B0-----:R-:W-:-:S08]  /*85a0*/  IADD3 R6, P1, R182, R2, RZ ;  /* 0x00000002b6067210 */ /* 0x001fd00007f3e0ff */
[----:B------:R3:W2:Y:S01]  /*85b0*/  @P0 LDG.E.U16 R155, desc[UR6][R8.64] ;  /* 0x00000006089b0981 */ /* 0x0006a2000c1e1500 */
[----:B------:R-:W-:-:S03]  /*85c0*/  IMAD.X R7, R183, 0x1, R3, P1 ;  /* 0x00000001b7077824 */ /* 0x000fc600008e0603 */
[----:B------:R-:W2:Y:S04]  /*85d0*/  LDL.64 R182, [R1+0x850] ;  /* 0x0008500001b67983 */ /* 0x000ea80000100a00 */
[----:B------:R2:W2:Y:S01]  /*85e0*/  @P0 LDG.E.U16 R158, desc[UR6][R6.64] ;  /* 0x00000006069e0981 */ /* 0x0004a2000c1e1500 */
[----:B----4-:R-:W-:-:S05]  /*85f0*/  IADD3 R10, P2, R176, R2, RZ ;  /* 0x00000002b00a7210 */ /* 0x010fca0007f5e0ff */
[----:B------:R-:W-:Y:S02]  /*8600*/  IMAD.X R11, R177, 0x1, R3, P2 ;  /* 0x00000001b10b7824 */ /* 0x000fe400010e0603 */
[----:B------:R-:W4:Y:S01]  /*8610*/  LDL.64 R176, [R1+0x858] ;  /* 0x0008580001b07983 */ /* 0x000f220000100a00 */
[----:B------:R-:W-:-:S03]  /*8620*/  ISETP.GT.AND P2, PT, R4, 0x12, PT ;  /* 0x000000120400780c */ /* 0x000fc60003f44270 */
[----:B------:R-:W4:Y:S01]  /*8630*/  @P0 LDG.E.U16 R162, desc[UR6][R10.64] ;  /* 0x000000060aa20981 */ /* 0x000f22000c1e1500 */
[----:B---3--:R-:W-:-:S05]  /*8640*/  IADD3 R8, P1, R174, R2, RZ ;  /* 0x00000002ae087210 */ /* 0x008fca0007f3e0ff */
[----:B------:R-:W-:Y:S02]  /*8650*/  IMAD.X R9, R175, 0x1, R3, P1 ;  /* 0x00000001af097824 */ /* 0x000fe400008e0603 */
[----:B------:R-:W3:Y:S04]  /*8660*/  LDL.64 R174, [R1+0x848] ;  /* 0x0008480001ae7983 */ /* 0x000ee80000100a00 */
[----:B------:R-:W3:Y:S01]  /*8670*/  @P0 LDG.E.U16 R154, desc[UR6][R8.64] ;  /* 0x00000006089a0981 */ /* 0x000ee2000c1e1500 */
[----:B--2---:R-:W-:-:S05]  /*8680*/  IADD3 R6, P1, R172, R2, RZ ;  /* 0x00000002ac067210 */ /* 0x004fca0007f3e0ff */
[----:B------:R-:W-:Y:S02]  /*8690*/  IMAD.X R7, R173, 0x1, R3, P1 ;  /* 0x00000001ad077824 */ /* 0x000fe400008e0603 */
[----:B------:R-:W2:Y:S04]  /*86a0*/  LDL.64 R172, [R1+0x860] ;  /* 0x0008600001ac7983 */ /* 0x000ea80000100a00 */
[----:B------:R0:W2:Y:S02]  /*86b0*/  @P2 LDG.E.U16 R139, desc[UR6][R6.64] ;  /* 0x00000006068b2981 */ /* 0x0000a4000c1e1500 */
[----:B0-----:R-:W-:-:S05]  /*86c0*/  IADD3 R6, P0, R180, R2, RZ ;  /* 0x00000002b4067210 */ /* 0x001fca0007f1e0ff */
[----:B------:R-:W-:Y:S02]  /*86d0*/  IMAD.X R7, R181, 0x1, R3, P0 ;  /* 0x00000001b5077824 */ /* 0x000fe400000e0603 */
[----:B------:R-:W2:Y:S04]  /*86e0*/  LDL.64 R180, [R1+0x870] ;  /* 0x0008700001b47983 */ /* 0x000ea80000100a00 */
[----:B------:R0:W2:Y:S02]  /*86f0*/  @P2 LDG.E.U16 R140, desc[UR6][R6.64] ;  /* 0x00000006068c2981 */ /* 0x0000a4000c1e1500 */
[----:B0-----:R-:W-:-:S05]  /*8700*/  IADD3 R6, P0, R170, R2, RZ ;  /* 0x00000002aa067210 */ /* 0x001fca0007f1e0ff */
[----:B------:R-:W-:Y:S02]  /*8710*/  IMAD.X R7, R171, 0x1, R3, P0 ;  /* 0x00000001ab077824 */ /* 0x000fe400000e0603 */
[----:B------:R-:W2:Y:S04]  /*8720*/  LDL.64 R170, [R1+0x878] ;  /* 0x0008780001aa7983 */ /* 0x000ea80000100a00 */
[----:B------:R0:W2:Y:S01]  /*8730*/  @P2 LDG.E.U16 R141, desc[UR6][R6.64] ;  /* 0x00000006068d2981 */ /* 0x0000a2000c1e1500 */
[----:B------:R-:W-:Y:S02]  /*8740*/  ISETP.GT.AND P1, PT, R4, 0x13, PT ;  /* 0x000000130400780c */ /* 0x000fe40003f24270 */
[----:B0-----:R-:W-:-:S05]  /*8750*/  IADD3 R6, P0, R178, R2, RZ ;  /* 0x00000002b2067210 */ /* 0x001fca0007f1e0ff */
[----:B------:R-:W-:Y:S02]  /*8760*/  IMAD.X R7, R179, 0x1, R3, P0 ;  /* 0x00000001b3077824 */ /* 0x000fe400000e0603 */
[----:B------:R-:W2:Y:S04]  /*8770*/  LDL.64 R178, [R1+0x868] ;  /* 0x0008680001b27983 */ /* 0x000ea80000100a00 */
[----:B------:R4:W2:Y:S02]  /*8780*/  @P2 LDG.E.U16 R138, desc[UR6][R6.64] ;  /* 0x00000006068a2981 */ /* 0x0008a4000c1e1500 */
[----:B----4-:R-:W-:-:S05]  /*8790*/  IADD3 R6, P0, R176, R2, RZ ;  /* 0x00000002b0067210 */ /* 0x010fca0007f1e0ff */
[----:B------:R-:W-:Y:S02]  /*87a0*/  IMAD.X R7, R177, 0x1, R3, P0 ;  /* 0x00000001b1077824 */ /* 0x000fe400000e0603 */
[----:B------:R-:W4:Y:S04]  /*87b0*/  LDL.64 R176, [R1+0x880] ;  /* 0x0008800001b07983 */ /* 0x000f280000100a00 */
[----:B------:R0:W4:Y:S02]  /*87c0*/  @P1 LDG.E.U16 R123, desc[UR6][R6.64] ;  /* 0x00000006067b1981 */ /* 0x000124000c1e1500 */
[----:B0-----:R-:W-:-:S05]  /*87d0*/  IADD3 R6, P0, R182, R2, RZ ;  /* 0x00000002b6067210 */ /* 0x001fca0007f1e0ff */
[----:B------:R-:W-:Y:S02]  /*87e0*/  IMAD.X R7, R183, 0x1, R3, P0 ;  /* 0x00000001b7077824 */ /* 0x000fe400000e0603 */
[----:B------:R-:W4:Y:S04]  /*87f0*/  LDL.64 R182, [R1+0x890] ;  /* 0x0008900001b67983 */ /* 0x000f280000100a00 */
[----:B------:R3:W4:Y:S02]  /*8800*/  @P1 LDG.E.U16 R124, desc[UR6][R6.64] ;  /* 0x00000006067c1981 */ /* 0x000724000c1e1500 */
[----:B---3--:R-:W-:-:S05]  /*8810*/  IADD3 R6, P0, R174, R2, RZ ;  /* 0x00000002ae067210 */ /* 0x008fca0007f1e0ff */
[----:B------:R-:W-:Y:S02]  /*8820*/  IMAD.X R7, R175, 0x1, R3, P0 ;  /* 0x00000001af077824 */ /* 0x000fe400000e0603 */
[----:B------:R-:W3:Y:S04]  /*8830*/  LDL.64 R174, [R1+0x898] ;  /* 0x0008980001ae7983 */ /* 0x000ee80000100a00 */
[----:B------:R2:W3:Y:S02]  /*8840*/  @P1 LDG.E.U16 R125, desc[UR6][R6.64] ;  /* 0x00000006067d1981 */ /* 0x0004e4000c1e1500 */
[----:B--2---:R-:W-:-:S05]  /*8850*/  IADD3 R6, P0, R172, R2, RZ ;  /* 0x00000002ac067210 */ /* 0x004fca0007f1e0ff */
[----:B------:R-:W-:Y:S02]  /*8860*/  IMAD.X R7, R173, 0x1, R3, P0 ;  /* 0x00000001ad077824 */ /* 0x000fe400000e0603 */
[----:B------:R-:W2:Y:S04]  /*8870*/  LDL.64 R172, [R1+0x888] ;  /* 0x0008880001ac7983 */ /* 0x000ea80000100a00 */
[----:B------:R0:W2:Y:S02]  /*8880*/  @P1 LDG.E.U16 R122, desc[UR6][R6.64] ;  /* 0x00000006067a1981 */ /* 0x0000a4000c1e1500 */
[----:B0-----:R-:W-:-:S05]  /*8890*/  IADD3 R6, P0, R170, R2, RZ ;  /* 0x00000002aa067210 */ /* 0x001fca0007f1e0ff */
[----:B------:R-:W-:Y:S02]  /*88a0*/  IMAD.X R7, R171, 0x1, R3, P0 ;  /* 0x00000001ab077824 */ /* 0x000fe400000e0603 */
[----:B------:R-:W2:Y:S01]  /*88b0*/  LDL.64 R170, [R1+0x8a0] ;  /* 0x0008a00001aa7983 */ /* 0x000ea20000100a00 */
[----:B------:R-:W-:-:S13]  /*88c0*/  ISETP.GT.AND P1, PT, R4, 0x14, PT ;  /* 0x000000140400780c */ /* 0x000fda0003f24270 */
        /* <DEDUP_REMOVED lines=9> */
[----:B------:R-:W-:Y:S02]  /*8960*/  PRMT R87, RZ, 0x7610, R87 ;  /* 0x00007610ff577816 */ /* 0x000fe40000000057 */
[----:B----4-:R-:W-:-:S05]  /*8970*/  IADD3 R6, P0, R176, R2, RZ ;  /* 0x00000002b0067210 */ /* 0x010fca0007f1e0ff */
[----:B------:R-:W-:Y:S02]  /*8980*/  IMAD.X R7, R177, 0x1, R3, P0 ;  /* 0x00000001b1077824 */ /* 0x000fe400000e0603 */
[----:B------:R-:W4:Y:S04]  /*8990*/  LDL.64 R176, [R1+0x8a8] ;  /* 0x0008a80001b07983 */ /* 0x000f280000100a00 */
[----:B------:R3:W4:Y:S01]  /*89a0*/  @P1 LDG.E.U16 R106, desc[UR6][R6.64] ;  /* 0x00000006066a1981 */ /* 0x000722000c1e1500 */
[----:B------:R-:W-:Y:S02]  /*89b0*/  ISETP.GT.AND P1, PT, R4, 0x15, PT ;  /* 0x000000150400780c */ /* 0x000fe40003f24270 */
[----:B---3--:R-:W-:-:S05]  /*89c0*/  IADD3 R6, P0, R174, R2, RZ ;  /* 0x00000002ae067210 */ /* 0x008fca0007f1e0ff */
[----:B------:R-:W-:Y:S02]  /*89d0*/  IMAD.X R7, R175, 0x1, R3, P0 ;  /* 0x00000001af077824 */ /* 0x000fe400000e0603 */
[----:B------:R-:W3:Y:S04]  /*89e0*/  LDL.64 R174, [R1+0x8c0] ;  /* 0x0008c00001ae7983 */ /* 0x000ee80000100a00 */
[----:B------:R0:W3:Y:S02]  /*89f0*/  @P1 LDG.E.U16 R87, desc[UR6][R6.64] ;  /* 0x0000000606571981 */ /* 0x0000e4000c1e1500 */
[----:B0-----:R-:W-:-:S05]  /*8a00*/  IADD3 R6, P0, R182, R2, RZ ;  /* 0x00000002b6067210 */ /* 0x001fca0007f1e0ff */
        /* <DEDUP_REMOVED lines=10> */
[----:B------:R-:W-:-:S06]  /*8ab0*/  PRMT R86, RZ, 0x7610, R86 ;  /* 0x00007610ff567816 */ /* 0x000fcc0000000056 */
[----:B------:R0:W2:Y:S01]  /*8ac0*/  @P1 LDG.E.U16 R86, desc[UR6][R6.64] ;  /* 0x0000000606561981 */ /* 0x0000a2000c1e1500 */
[----:B------:R-:W-:Y:S02]  /*8ad0*/  ISETP.GT.AND P1, PT, R4, 0x16, PT ;  /* 0x000000160400780c */ /* 0x000fe40003f24270 */
[----:B------:R-:W-:Y:S02]  /*8ae0*/  PRMT R71, RZ, 0x7610, R71 ;  /* 0x00007610ff477816 */ /* 0x000fe40000000047 */
[----:B0-----:R-:W-:-:S05]  /*8af0*/  IADD3 R6, P0, R180, R2, RZ ;  /* 0x00000002b4067210 */ /* 0x001fca0007f1e0ff */
[----:B------:R-:W-:Y:S02]  /*8b00*/  IMAD.X R7, R181, 0x1, R3, P0 ;  /* 0x00000001b5077824 */ /* 0x000fe400000e0603 */
[----:B------:R-:W2:Y:S04]  /*8b10*/  LDL.64 R180, [R1+0x8e0] ;  /* 0x0008e00001b47983 */ /* 0x000ea80000100a00 */
[----:B------:R0:W2:Y:S01]  /*8b20*/  @P1 LDG.E.U16 R71, desc[UR6][R6.64] ;  /* 0x0000000606471981 */ /* 0x0000a2000c1e1500 */
[----:B------:R-:W-:Y:S02]  /*8b30*/  PRMT R72, RZ, 0x7610, R72 ;  /* 0x00007610ff487816 */ /* 0x000fe40000000048 */
[----:B0-----:R-:W-:-:S05]  /*8b40*/  IADD3 R6, P0, R178, R2, RZ ;  /* 0x00000002b2067210 */ /* 0x001fca0007f1e0ff */
[----:B------:R-:W-:Y:S01]  /*8b50*/  IMAD.X R7, R179, 0x1, R3, P0 ;  /* 0x00000001b3077824 */ /* 0x000fe200000e0603 */
[----:B------:R-:W-:Y:S01]  /*8b60*/  PRMT R73, RZ, 0x7610, R73 ;  /* 0x00007610ff497816 */ /* 0x000fe20000000049 */
[----:B------:R-:W2:Y:S04]  /*8b70*/  LDL.64 R178, [R1+0x8f8] ;  /* 0x0008f80001b27983 */ /* 0x000ea80000100a00 */
[----:B------:R4:W2:Y:S01]  /*8b80*/  @P1 LDG.E.U16 R72, desc[UR6][R6.64] ;  /* 0x0000000606481981 */ /* 0x0008a2000c1e1500 */
[----:B------:R-:W-:Y:S02]  /*8b90*/  PRMT R70, RZ, 0x7610, R70 ;  /* 0x00007610ff467816 */ /* 0x000fe40000000046 */
[----:B------:R-:W-:Y:S02]  /*8ba0*/  PRMT R55, RZ, 0x7610, R55 ;  /* 0x00007610ff377816 */ /* 0x000fe40000000037 */
[----:B------:R-:W-:-:S02]  /*8bb0*/  PRMT R56, RZ, 0x7610, R56 ;  /* 0x00007610ff387816 */ /* 0x000fc40000000038 */
[----:B----4-:R-:W-:-:S05]  /*8bc0*/  IADD3 R6, P0, R176, R2, RZ ;  /* 0x00000002b0067210 */ /* 0x010fca0007f1e0ff */
[----:B------:R-:W-:Y:S02]  /*8bd0*/  IMAD.X R7, R177, 0x1, R3, P0 ;  /* 0x00000001b1077824 */ /* 0x000fe400000e0603 */
[----:B------:R-:W4:Y:S04]  /*8be0*/  LDL.64 R176, [R1+0x8f0] ;  /* 0x0008f00001b07983 */ /* 0x000f280000100a00 */
[----:B------:R3:W4:Y:S02]  /*8bf0*/  @P1 LDG.E.U16 R73, desc[UR6][R6.64] ;  /* 0x0000000606491981 */ /* 0x000724000c1e1500 */
[----:B---3--:R-:W-:-:S05]  /*8c00*/  IADD3 R6, P0, R174, R2, RZ ;  /* 0x00000002ae067210 */ /* 0x008fca0007f1e0ff */
[----:B------:R-:W-:Y:S02]  /*8c10*/  IMAD.X R7, R175, 0x1, R3, P0 ;  /* 0x00000001af077824 */ /* 0x000fe400000e0603 */
[----:B------:R-:W3:Y:S04]  /*8c20*/  LDL.64 R174, [R1+0x8e8] ;  /* 0x0008e80001ae7983 */ /* 0x000ee80000100a00 */
[----:B------:R2:W3:Y:S01]  /*8c30*/  @P1 LDG.E.U16 R70, desc[UR6][R6.64] ;  /* 0x0000000606461981 */ /* 0x0004e2000c1e1500 */
[----:B------:R-:W-:Y:S02]  /*8c40*/  ISETP.GT.AND P1, PT, R4, 0x17, PT ;  /* 0x000000170400780c */ /* 0x000fe40003f24270 */
[----:B--2---:R-:W-:-:S05]  /*8c50*/  IADD3 R6, P0, R172, R2, RZ ;  /* 0x00000002ac067210 */ /* 0x004fca0007f1e0ff */
[----:B------:R-:W-:Y:S02]  /*8c60*/  IMAD.X R7, R173, 0x1, R3, P0 ;  /* 0x00000001ad077824 */ /* 0x000fe400000e0603 */
[----:B------:R-:W2:Y:S04]  /*8c70*/  LDL.64 R172, [R1+0x900] ;  /* 0x0009000001ac7983 */ /* 0x000ea80000100a00 */
[----:B------:R0:W2:Y:S02]  /*8c80*/  @P1 LDG.E.U16 R55, desc[UR6][R6.64] ;  /* 0x0000000606371981 */ /* 0x0000a4000c1e1500 */
[----:B0-----:R-:W-:-:S05]  /*8c90*/  IADD3 R6, P0, R182, R2, RZ ;  /* 0x00000002b6067210 */ /* 0x001fca0007f1e0ff */
[----:B------:R-:W-:Y:S01]  /*8ca0*/  IMAD.X R7, R183, 0x1, R3, P0 ;  /* 0x00000001b7077824 */ /* 0x000fe200000e0603 */
[----:B------:R-:W-:Y:S01]  /*8cb0*/  PRMT R57, RZ, 0x7610, R57 ;  /* 0x00007610ff397816 */ /* 0x000fe20000000039 */
        /* <DEDUP_REMOVED lines=98> */
[----:B------:R-:W-:Y:S02]  /*92e0*/  PRMT R85, RZ, 0x7610, R85 ;  /* 0x00007610ff557816 */ /* 0x000fe40000000055 */
        /* <DEDUP_REMOVED lines=8> */
[----:B------:R4:W2:Y:S01]  /*9370*/  @P1 LDG.E.U16 R84, desc[UR6][R6.64] ;  /* 0x0000000606541981 */ /* 0x0008a2000c1e1500 */
[----:B------:R-:W-:Y:S02]  /*9380*/  PRMT R67, RZ, 0x7610, R67 ;  /* 0x00007610ff437816 */ /* 0x000fe40000000043 */
[----:B------:R-:W-:Y:S02]  /*9390*/  PRMT R82, RZ, 0x7610, R82 ;  /* 0x00007610ff527816 */ /* 0x000fe40000000052 */
        /* <DEDUP_REMOVED lines=17> */
[----:B------:R-:W-:-:S09]  /*94b0*/  PRMT R69, RZ, 0x7610, R69 ;  /* 0x00007610ff457816 */ /* 0x000fd20000000045 */
[----:B------:R0:W2:Y:S02]  /*94c0*/  @P1 LDG.E.U16 R68, desc[UR6][R6.64] ;  /* 0x0000000606441981 */ /* 0x0000a4000c1e1500 */
[----:B0-----:R-:W-:-:S05]  /*94d0*/  IADD3 R6, P0, R182, R2, RZ ;  /* 0x00000002b6067210 */ /* 0x001fca0007f1e0ff */
[----:B------:R-:W-:-:S05]  /*94e0*/  IMAD.X R7, R183, 0x1, R3, P0 ;  /* 0x00000001b7077824 */ /* 0x000fca00000e0603 */
[----:B------:R0:W2:Y:S01]  /*94f0*/  @P1 LDG.E.U16 R69, desc[UR6][R6.64] ;  /* 0x0000000606451981 */ /* 0x0000a2000c1e1500 */
[----:B------:R-:W-:Y:S02]  /*9500*/  PRMT R50, RZ, 0x7610, R50 ;  /* 0x00007610ff327816 */ /* 0x000fe40000000032 */
[----:B0-----:R-:W-:-:S05]  /*9510*/  IADD3 R6, P0, R180, R2, RZ ;  /* 0x00000002b4067210 */ /* 0x001fca0007f1e0ff */
[----:B------:R-:W-:-:S05]  /*9520*/  IMAD.X R7, R181, 0x1, R3, P0 ;  /* 0x00000001b5077824 */ /* 0x000fca00000e0603 */
[----:B------:R0:W2:Y:S01]  /*9530*/  @P1 LDG.E.U16 R50, desc[UR6][R6.64] ;  /* 0x0000000606321981 */ /* 0x0000a2000c1e1500 */
[----:B------:R-:W-:Y:S02]  /*9540*/  PRMT R66, RZ, 0x7610, R66 ;  /* 0x00007610ff427816 */ /* 0x000fe40000000042 */
[----:B------:R-:W-:Y:S02]  /*9550*/  PRMT R51, RZ, 0x7610, R51 ;  /* 0x00007610ff337816 */ /* 0x000fe40000000033 */
[----:B0-----:R-:W-:-:S05]  /*9560*/  IADD3 R6, P0, R178, R2, RZ ;  /* 0x00000002b2067210 */ /* 0x001fca0007f1e0ff */
[----:B------:R-:W-:-:S05]  /*9570*/  IMAD.X R7, R179, 0x1, R3, P0 ;  /* 0x00000001b3077824 */ /* 0x000fca00000e0603 */
[----:B------:R4:W2:Y:S01]  /*9580*/  @P1 LDG.E.U16 R66, desc[UR6][R6.64] ;  /* 0x0000000606421981 */ /* 0x0008a2000c1e1500 */
[----:B------:R-:W-:Y:S02]  /*9590*/  ISETP.GT.AND P1, PT, R4, 0x1f, PT ;  /* 0x0000001f0400780c */ /* 0x000fe40003f24270 */
[----:B------:R-:W-:Y:S02]  /*95a0*/  PRMT R52, RZ, 0x7610, R52 ;  /* 0x00007610ff347816 */ /* 0x000fe40000000034 */
[----:B------:R-:W-:Y:S02]  /*95b0*/  PRMT R53, RZ, 0x7610, R53 ;  /* 0x00007610ff357816 */ /* 0x000fe40000000035 */
[----:B------:R-:W-:Y:S02]  /*95c0*/  PRMT R49, RZ, 0x7610, R49 ;  /* 0x00007610ff317816 */ /* 0x000fe40000000031 */
[----:B------:R-:W-:Y:S01]  /*95d0*/  LOP3.LUT R151, R151, 0x1f, RZ, 0xc0, !PT ;  /* 0x0000001f97977812 */ /* 0x000fe200078ec0ff */
[----:B------:R-:W-:Y:S03]  /*95e0*/  STL [R1+0xf24], R4 ;  /* 0x000f240401007387 */ /* 0x000fe60000100800 */
[C---:B------:R-:W-:Y:S01]  /*95f0*/  ISETP.GE.AND P2, PT, R151.reuse, R4, PT ;  /* 0x000000049700720c */ /* 0x040fe20003f46270 */
[----:B------:R0:W-:Y:S01]  /*9600*/  STL.64 [R1+0xc10], R2 ;  /* 0x000c100201007387 */ /* 0x0001e20000100a00 */
[----:B------:R-:W-:Y:S01]  /*9610*/  IMAD R159, R151, R159, RZ ;  /* 0x0000009f979f7224 */ /* 0x000fe200078e02ff */
[----:B----4-:R-:W-:-:S05]  /*9620*/  IADD3 R6, P0, R176, R2, RZ ;  /* 0x00000002b0067210 */ /* 0x010fca0007f1e0ff */
[----:B------:R-:W-:-:S05]  /*9630*/  IMAD.X R7, R177, 0x1, R3, P0 ;  /* 0x00000001b1077824 */ /* 0x000fca00000e0603 */
[----:B------:R3:W4:Y:S02]  /*9640*/  @P1 LDG.E.U16 R51, desc[UR6][R6.64] ;  /* 0x0000000606331981 */ /* 0x000724000c1e1500 */
[----:B---3--:R-:W-:-:S05]  /*9650*/  IADD3 R6, P0, R174, R2, RZ ;  /* 0x00000002ae067210 */ /* 0x008fca0007f1e0ff */
[----:B------:R-:W-:-:S05]  /*9660*/  IMAD.X R7, R175, 0x1, R3, P0 ;  /* 0x00000001af077824 */ /* 0x000fca00000e0603 */
[----:B------:R2:W3:Y:S02]  /*9670*/  @P1 LDG.E.U16 R52, desc[UR6][R6.64] ;  /* 0x0000000606341981 */ /* 0x0004e4000c1e1500 */
[----:B--2---:R-:W-:-:S05]  /*9680*/  IADD3 R6, P0, R172, R2, RZ ;  /* 0x00000002ac067210 */ /* 0x004fca0007f1e0ff */
[----:B------:R-:W-:-:S05]  /*9690*/  IMAD.X R7, R173, 0x1, R3, P0 ;  /* 0x00000001ad077824 */ /* 0x000fca00000e0603 */
[----:B------:R1:W2:Y:S01]  /*96a0*/  @P1 LDG.E.U16 R53, desc[UR6][R6.64] ;  /* 0x0000000606351981 */ /* 0x0002a2000c1e1500 */
[----:B------:R-:W-:Y:S02]  /*96b0*/  PRMT R48, RZ, 0x7610, R48 ;  /* 0x00007610ff307816 */ /* 0x000fe40000000030 */
[----:B-1----:R-:W-:-:S05]  /*96c0*/  IADD3 R6, P0, R170, R2, RZ ;  /* 0x00000002aa067210 */ /* 0x002fca0007f1e0ff */
[----:B------:R-:W-:-:S05]  /*96d0*/  IMAD.X R7, R171, 0x1, R3, P0 ;  /* 0x00000001ab077824 */ /* 0x000fca00000e0603 */
[----:B------:R1:W4:Y:S01]  /*96e0*/  @P1 LDG.E.U16 R49, desc[UR6][R6.64] ;  /* 0x0000000606311981 */ /* 0x000322000c1e1500 */
[----:B------:R-:W-:Y:S01]  /*96f0*/  BAR.SYNC.DEFER_BLOCKING 0x0 ;  /* 0x0000000000007b1d */ /* 0x000fe20000010000 */
[----:B0-----:R-:W-:Y:S02]  /*9700*/  IMAD.MOV.U32 R2, RZ, RZ, R217 ;  /* 0x000000ffff027224 */ /* 0x001fe400078e00d9 */
[----:B------:R-:W-:Y:S02]  /*9710*/  IMAD.MOV.U32 R3, RZ, RZ, R216 ;  /* 0x000000ffff037224 */ /* 0x000fe400078e00d8 */
[----:B-1----:R-:W-:-:S03]  /*9720*/  IMAD.WIDE R6, R159, 0x2, R2 ;  /* 0x000000029f067825 */ /* 0x002fc600078e0202 */
[----:B------:R0:W-:Y:S01]  /*9730*/  STL.64 [R1+0x528], R2 ;  /* 0x0005280201007387 */ /* 0x0001e20000100a00 */
[----:B------:R-:W-:Y:S01]  /*9740*/  PRMT R33, RZ, 0x7610, R33 ;  /* 0x00007610ff217816 */ /* 0x000fe20000000021 */
[----:B0-----:R-:W-:Y:S02]  /*9750*/  IMAD.MOV.U32 R2, RZ, RZ, R219 ;  /* 0x000000ffff027224 */ /* 0x001fe400078e00db */
[----:B------:R-:W-:Y:S01]  /*9760*/  IMAD.MOV.U32 R3, RZ, RZ, R218 ;  /* 0x000000ffff037224 */ /* 0x000fe200078e00da */
[----:B------:R0:W4:Y:S04]  /*9770*/  @!P2 LDG.E.U16 R48, desc[UR6][R6.64] ;  /* 0x000000060630a981 */ /* 0x000128000c1e1500 */
[----:B------:R1:W-:Y:S01]  /*9780*/  STL.64 [R1+0x520], R2 ;  /* 0x0005200201007387 */ /* 0x0003e20000100a00 */
[----:B0-----:R-:W-:-:S05]  /*9790*/  IMAD.WIDE R6, R159, 0x2, R2 ;  /* 0x000000029f067825 */ /* 0x001fca00078e0202 */
[----:B------:R0:W4:Y:S01]  /*97a0*/  @!P2 LDG.E.U16 R33, desc[UR6][R6.64] ;  /* 0x000000060621a981 */ /* 0x000122000c1e1500 */
[----:B-1----:R-:W-:Y:S02]  /*97b0*/  IMAD.MOV.U32 R2, RZ, RZ, R221 ;  /* 0x000000ffff027224 */ /* 0x002fe400078e00dd */
[----:B------:R-:W-:Y:S01]  /*97c0*/  IMAD.MOV.U32 R3, RZ, RZ, R220 ;  /* 0x000000ffff037224 */ /* 0x000fe200078e00dc */
[----:B------:R-:W-:-:S04]  /*97d0*/  PRMT R47, RZ, 0x7610, R47 ;  /* 0x00007610ff2f7816 */ /* 0x000fc8000000002f */
[----:B------:R1:W-:Y:S01]  /*97e0*/  STL.64 [R1+0x518], R2 ;  /* 0x0005180201007387 */ /* 0x0003e20000100a00 */
[----:B0-----:R-:W-:-:S05]  /*97f0*/  IMAD.WIDE R6, R159, 0x2, R2 ;  /* 0x000000029f067825 */ /* 0x001fca00078e0202 */
[----:B------:R0:W4:Y:S01]  /*9800*/  @!P2 LDG.E.U16 R47, desc[UR6][R6.64] ;  /* 0x00000006062fa981 */ /* 0x000122000c1e1500 */
[----:B-1----:R-:W-:Y:S02]  /*9810*/  IMAD.MOV.U32 R2, RZ, RZ, R223 ;  /* 0x000000ffff027224 */ /* 0x002fe400078e00df */
[----:B------:R-:W-:-:S05]  /*9820*/  IMAD.MOV.U32 R3, RZ, RZ, R222 ;  /* 0x000000ffff037224 */ /* 0x000fca00078e00de */
[----:B------:R1:W-:Y:S04]  /*9830*/  STL.64 [R1+0x510], R2 ;  /* 0x0005100201007387 */ /* 0x0003e80000100a00 */
[----:B------:R-:W3:Y:S01]  /*9840*/  LDL.LU R177, [R1+0x574] ;  /* 0x0005740001b17983 */ /* 0x000ee20000300800 */
[----:B0-----:R-:W-:-:S03]  /*9850*/  IMAD.WIDE R6, R159, 0x2, R2 ;  /* 0x000000029f067825 */ /* 0x001fc600078e0202 */
[----:B------:R-:W2:Y:S04]  /*9860*/  LDL.LU R176, [R1+0x578] ;  /* 0x0005780001b07983 */ /* 0x000ea80000300800 */
[----:B------:R-:W4:Y:S01]  /*9870*/  LDL.LU R175, [R1+0x57c] ;  /* 0x00057c0001af7983 */ /* 0x000f220000300800 */
[----:B-1----:R-:W-:-:S03]  /*9880*/  IMAD.MOV.U32 R3, RZ, RZ, R224 ;  /* 0x000000ffff037224 */ /* 0x002fc600078e00e0 */
[----:B------:R-:W4:Y:S04]  /*9890*/  LDL.LU R174, [R1+0x580] ;  /* 0x0005800001ae7983 */ /* 0x000f280000300800 */
[----:B------:R-:W4:Y:S04]  /*98a0*/  LDL.LU R173, [R1+0x584] ;  /* 0x0005840001ad7983 */ /* 0x000f280000300800 */
[----:B------:R-:W4:Y:S04]  /*98b0*/  LDL.LU R172, [R1+0x588] ;  /* 0x0005880001ac7983 */ /* 0x000f280000300800 */
[----:B------:R-:W4:Y:S04]  /*98c0*/  LDL.LU R171, [R1+0xb68] ;  /* 0x000b680001ab7983 */ /* 0x000f280000300800 */
[----:B------:R-:W4:Y:S04]  /*98d0*/  LDL.LU R170, [R1+0xb6c] ;  /* 0x000b6c0001aa7983 */ /* 0x000f280000300800 */
[----:B------:R-:W4:Y:S04]  /*98e0*/  LDL.LU R169, [R1+0xb70] ;  /* 0x000b700001a97983 */ /* 0x000f280000300800 */
[----:B------:R-:W4:Y:S04]  /*98f0*/  LDL.LU R151, [R1+0xb74] ;  /* 0x000b740001977983 */ /* 0x000f280000300800 */
[----:B------:R-:W-:Y:S04]  /*9900*/  STL [R1+0xf28], R3 ;  /* 0x000f280301007387 */ /* 0x000fe80000100800 */
[----:B------:R0:W-:Y:S04]  /*9910*/  STS.U16 [R0+UR4+0x400], R16 ;  /* 0x0004001000007988 */ /* 0x0001e80008000404 */
[----:B------:R1:W-:Y:S04]  /*9920*/  STS.U16 [R0+UR4+0x4800], R15 ;  /* 0x0048000f00007988 */ /* 0x0003e80008000404 */
[----:B0-----:R-:W3:Y:S04]  /*9930*/  LDL.LU R16, [R1+0xb78] ;  /* 0x000b780001107983 */ /* 0x001ee80000300800 */
[----:B-1----:R-:W2:Y:S04]  /*9940*/  LDL.LU R15, [R1+0xb7c] ;  /* 0x000b7c00010f7983 */ /* 0x002ea80000300800 */
[----:B------:R0:W-:Y:S04]  /*9950*/  STS.U16 [R0+UR4+0x2800], R13 ;  /* 0x0028000d00007988 */ /* 0x0001e80008000404 */
[----:B------:R1:W-:Y:S04]  /*9960*/  STS.U16 [R0+UR4+0x800], R12 ;  /* 0x0008000c00007988 */ /* 0x0003e80008000404 */
[----:B0-----:R-:W4:Y:S04]  /*9970*/  LDL.LU R13, [R1+0xb80] ;  /* 0x000b8000010d7983 */ /* 0x001f280000300800 */
[----:B-1----:R-:W4:Y:S04]  /*9980*/  LDL.LU R12, [R1+0xb84] ;  /* 0x000b8400010c7983 */ /* 0x002f280000300800 */
[----:B------:R0:W-:Y:S04]  /*9990*/  STS.U16 [R0+UR4+0x2000], R21 ;  /* 0x0020001500007988 */ /* 0x0001e80008000404 */
[----:B------:R1:W-:Y:S04]  /*99a0*/  STS.U16 [R0+UR4], R20 ;  /* 0x0000001400007988 */ /* 0x0003e80008000404 */
[----:B0-----:R-:W4:Y:S04]  /*99b0*/  LDL.LU R21, [R1+0xb88] ;  /* 0x000b880001157983 */ /* 0x001f280000300800 */
[----:B-1----:R-:W4:Y:S04]  /*99c0*/  LDL.LU R20, [R1+0xb8c] ;  /* 0x000b8c0001147983 */ /* 0x002f280000300800 */
[----:B------:R0:W-:Y:S04]  /*99d0*/  STS.U16 [R0+UR4+0x4400], R19 ;  /* 0x0044001300007988 */ /* 0x0001e80008000404 */
[----:B------:R1:W-:Y:S04]  /*99e0*/  STS.U16 [R0+UR4+0x6400], R18 ;  /* 0x0064001200007988 */ /* 0x0003e80008000404 */
[----:B0-----:R-:W4:Y:S04]  /*99f0*/  LDL.LU R19, [R1+0xb90] ;  /* 0x000b900001137983 */ /* 0x001f280000300800 */
[----:B-1----:R-:W4:Y:S04]  /*9a00*/  LDL.LU R18, [R1+0xb98] ;  /* 0x000b980001127983 */ /* 0x002f280000300800 */
[----:B------:R0:W-:Y:S04]  /*9a10*/  STS.U16 [R0+UR4+0x2400], R17 ;  /* 0x0024001100007988 */ /* 0x0001e80008000404 */
[----:B------:R1:W-:Y:S04]  /*9a20*/  STS.U16 [R0+UR4+0x6800], R14 ;  /* 0x0068000e00007988 */ /* 0x0003e80008000404 */
[----:B0-----:R-:W4:Y:S04]  /*9a30*/  LDL.LU R17, [R1+0xb9c] ;  /* 0x000b9c0001117983 */ /* 0x001f280000300800 */
[----:B------:R4:W-:Y:S04]  /*9a40*/  STS.U16 [R0+UR4+0x6000], R23 ;  /* 0x0060001700007988 */ /* 0x0009e80008000404 */
[----:B------:R0:W-:Y:S04]  /*9a50*/  STS.U16 [R0+UR4+0x4000], R22 ;  /* 0x0040001600007988 */ /* 0x0001e80008000404 */
[----:B------:R0:W-:Y:S04]  /*9a60*/  STS.U16 [R0+UR4+0x2c00], R9 ;  /* 0x002c000900007988 */ /* 0x0001e80008000404 */
[----:B------:R0:W-:Y:S04]  /*9a70*/  STS.U16 [R0+UR4+0xc00], R8 ;  /* 0x000c000800007988 */ /* 0x0001e80008000404 */
[----:B------:R0:W-:Y:S04]  /*9a80*/  STS.U16 [R0+UR4+0x4c00], R11 ;  /* 0x004c000b00007988 */ /* 0x0001e80008000404 */
[----:B------:R0:W-:Y:S01]  /*9a90*/  STS.U16 [R0+UR4+0x6c00], R10 ;  /* 0x006c000a00007988 */ /* 0x0001e20008000404 */
[----:B------:R-:W-:Y:S01]  /*9aa0*/  PRMT R32, RZ, 0x7610, R32 ;  /* 0x00007610ff207816 */ /* 0x000fe20000000020 */
[----:B------:R-:W-:Y:S01]  /*9ab0*/  IMAD.MOV.U32 R2, RZ, RZ, R225 ;  /* 0x000000ffff027224 */ /* 0x000fe200078e00e1 */
[----:B------:R-:W-:Y:S01]  /*9ac0*/  PRMT R46, RZ, 0x7610, R46 ;  /* 0x00007610ff2e7816 */ /* 0x000fe2000000002e */
[----:B------:R-:W-:-:S03]  /*9ad0*/  IMAD.MOV.U32 R238, RZ, RZ, R227 ;  /* 0x000000ffffee7224 */ /* 0x000fc600078e00e3 */
[----:B------:R1:W4:Y:S01]  /*9ae0*/  @!P2 LDG.E.U16 R32, desc[UR6][R6.64] ;  /* 0x000000060620a981 */ /* 0x000322000c1e1500 */
[----:B------:R-:W-:Y:S01]  /*9af0*/  IMAD.MOV.U32 R239, RZ, RZ, R226 ;  /* 0x000000ffffef7224 */ /* 0x000fe200078e00e2 */
[----:B------:R-:W-:Y:S01]  /*9b00*/  PRMT R31, RZ, 0x7610, R31 ;  /* 0x00007610ff1f7816 */ /* 0x000fe2000000001f */
[----:B-1----:R-:W-:Y:S01]  /*9b10*/  IMAD.WIDE R6, R159, 0x2, R2 ;  /* 0x000000029f067825 */ /* 0x002fe200078e0202 */
[----:B------:R-:W-:-:S04]  /*9b20*/  LOP3.LUT R251, R251, R250, RZ, 0x3c, !PT ;  /* 0x000000fafbfb7212 */ /* 0x000fc800078e3cff */
[----:B------:R1:W4:Y:S01]  /*9b30*/  @!P2 LDG.E.U16 R46, desc[UR6][R6.64] ;  /* 0x00000006062ea981 */ /* 0x000322000c1e1500 */
[----:B------:R-:W-:Y:S01]  /*9b40*/  PRMT R45, RZ, 0x7610, R45 ;  /* 0x00007610ff2d7816 */ /* 0x000fe2000000002d */
[----:B---3--:R-:W-:Y:S02]  /*9b50*/  IMAD.MOV.U32 R217, RZ, RZ, R16 ;  /* 0x000000ffffd97224 */ /* 0x008fe400078e0010 */
[----:B------:R-:W3:Y:S01]  /*9b60*/  LDL.LU R16, [R1+0xba0] ;  /* 0x000ba00001107983 */ /* 0x000ee20000300800 */
[----:B--2---:R-:W-:-:S03]  /*9b70*/  IMAD.MOV.U32 R216, RZ, RZ, R15 ;  /* 0x000000ffffd87224 */ /* 0x004fc600078e000f */
[----:B------:R-:W2:Y:S04]  /*9b80*/  LDL.LU R15, [R1+0xba4] ;  /* 0x000ba400010f7983 */ /* 0x000ea80000300800 */
[----:B------:R-:W2:Y:S01]  /*9b90*/  LDL.LU R14, [R1+0xba8] ;  /* 0x000ba800010e7983 */ /* 0x000ea20000300800 */
[----:B----4-:R-:W-:-:S03]  /*9ba0*/  IMAD.MOV.U32 R23, RZ, RZ, R13 ;  /* 0x000000ffff177224 */ /* 0x010fc600078e000d */
[----:B------:R-:W4:Y:S01]  /*9bb0*/  LDL.LU R13, [R1+0xbac] ;  /* 0x000bac00010d7983 */ /* 0x000f220000300800 */
[----:B0-----:R-:W-:-:S03]  /*9bc0*/  IMAD.MOV.U32 R22, RZ, RZ, R12 ;  /* 0x000000ffff167224 */ /* 0x001fc600078e000c */
[----:B------:R-:W4:Y:S04]  /*9bd0*/  LDL.LU R12, [R1+0xbb0] ;  /* 0x000bb000010c7983 */ /* 0x000f280000300800 */
[----:B------:R-:W4:Y:S04]  /*9be0*/  LDL.LU R9, [R1+0xbcc] ;  /* 0x000bcc0001097983 */ /* 0x000f280000300800 */
[----:B------:R-:W4:Y:S04]  /*9bf0*/  LDL.LU R8, [R1+0xbd0] ;  /* 0x000bd00001087983 */ /* 0x000f280000300800 */
[----:B------:R-:W4:Y:S04]  /*9c00*/  LDL.LU R11, [R1+0xbd4] ;  /* 0x000bd400010b7983 */ /* 0x000f280000300800 */
[----:B------:R-:W4:Y:S01]  /*9c10*/  LDL.LU R10, [R1+0xbd8] ;  /* 0x000bd800010a7983 */ /* 0x000f220000300800 */
[----:B-1----:R-:W-:Y:S01]  /*9c20*/  IMAD.WIDE R6, R159, 0x2, R238 ;  /* 0x000000029f067825 */ /* 0x002fe200078e02ee */
[----:B------:R-:W-:-:S04]  /*9c30*/  LOP3.LUT R249, R249, R248, RZ, 0x3c, !PT ;  /* 0x000000f8f9f97212 */ /* 0x000fc800078e3cff */
[----:B------:R0:W4:Y:S01]  /*9c40*/  @!P2 LDG.E.U16 R31, desc[UR6][R6.64] ;  /* 0x00000006061fa981 */ /* 0x000122000c1e1500 */
[----:B------:R-:W-:Y:S02]  /*9c50*/  PRMT R30, RZ, 0x7610, R30 ;  /* 0x00007610ff1e7816 */ /* 0x000fe4000000001e */
[----:B------:R-:W-:Y:S01]  /*9c60*/  LOP3.LUT R247, R247, R246, RZ, 0x3c, !PT ;  /* 0x000000f6f7f77212 */ /* 0x000fe200078e3cff */
[----:B0-----:R-:W-:-:S05]  /*9c70*/  IMAD.WIDE R6, R159, 0x2, R250 ;  /* 0x000000029f067825 */ /* 0x001fca00078e02fa */
        /* <DEDUP_REMOVED lines=33> */
[----:B------:R-:W-:Y:S01]  /*9e90*/  PRMT R40, RZ, 0x7610, R40 ;  /* 0x00007610ff287816 */ /* 0x000fe20000000028 */
[----:B------:R-:W-:Y:S02]  /*9ea0*/  IMAD.MOV.U32 R226, RZ, RZ, R176 ;  /* 0x000000ffffe27224 */ /* 0x000fe400078e00b0 */
[----:B0-----:R-:W-:-:S05]  /*9eb0*/  IMAD.WIDE R6, R159, 0x2, R230 ;  /* 0x000000029f067825 */ /* 0x001fca00078e02e6 */
[----:B------:R0:W4:Y:S01]  /*9ec0*/  @!P2 LDG.E.U16 R26, desc[UR6][R6.64] ;  /* 0x00000006061aa981 */ /* 0x000122000c1e1500 */
[----:B------:R-:W-:Y:S01]  /*9ed0*/  IMAD.MOV.U32 R227, RZ, RZ, R177 ;  /* 0x000000ffffe37224 */ /* 0x000fe200078e00b1 */
[----:B------:R-:W-:Y:S01]  /*9ee0*/  PRMT R25, RZ, 0x7610, R25 ;  /* 0x00007610ff197816 */ /* 0x000fe20000000019 */
[----:B0-----:R-:W-:-:S05]  /*9ef0*/  IMAD.WIDE R6, R159, 0x2, R228 ;  /* 0x000000029f067825 */ /* 0x001fca00078e02e4 */
[----:B------:R0:W4:Y:S01]  /*9f00*/  @!P2 LDG.E.U16 R40, desc[UR6][R6.64] ;  /* 0x000000060628a981 */ /* 0x000122000c1e1500 */
[----:B------:R-:W-:Y:S02]  /*9f10*/  IMAD.MOV.U32 R224, RZ, RZ, R174 ;  /* 0x000000ffffe07224 */ /* 0x000fe400078e00ae */
        /* <DEDUP_REMOVED lines=15> */
[----:B------:R-:W-:Y:S02]  /*a010*/  IMAD.MOV.U32 R219, RZ, RZ, R169 ;  /* 0x000000ffffdb7224 */ /* 0x000fe400078e00a9 */
[----:B0-----:R-:W-:-:S05]  /*a020*/  IMAD.WIDE R6, R159, 0x2, R220 ;  /* 0x000000029f067825 */ /* 0x001fca00078e02dc */
[----:B------:R0:W4:Y:S01]  /*a030*/  @!P2 LDG.E.U16 R38, desc[UR6][R6.64] ;  /* 0x000000060626a981 */ /* 0x000122000c1e1500 */
[----:B------:R-:W-:Y:S01]  /*a040*/  PRMT R37, RZ, 0x7610, R37 ;  /* 0x00007610ff257816 */ /* 0x000fe20000000025 */
[----:B0-----:R-:W-:-:S05]  /*a050*/  IMAD.WIDE R6, R159, 0x2, R218 ;  /* 0x000000029f067825 */ /* 0x001fca00078e02da */
[----:B------:R0:W4:Y:S02]  /*a060*/  @!P2 LDG.E.U16 R157, desc[UR6][R6.64] ;  /* 0x00000006069da981 */ /* 0x000124000c1e1500 */
        /* <DEDUP_REMOVED lines=9> */
[----:B------:R3:W4:Y:S01]  /*a100*/  @!P2 LDG.E.U16 R91, desc[UR6][R6.64] ;  /* 0x00000006065ba981 */ /* 0x000722000c1e1500 */
[----:B------:R-:W-:Y:S01]  /*a110*/  LOP3.LUT R151, R0, 0x10, RZ, 0x3c, !PT ;  /* 0x0000001000977812 */ /* 0x000fe200078e3cff */
[----:B---3--:R-:W-:-:S05]  /*a120*/  IMAD.WIDE R6, R159, 0x2, R16 ;  /* 0x000000029f067825 */ /* 0x008fca00078e0210 */
[----:B------:R2:W3:Y:S01]  /*a130*/  @!P2 LDG.E.U16 R36, desc[UR6][R6.64] ;  /* 0x000000060624a981 */ /* 0x0004e2000c1e1500 */
[----:B------:R-:W-:-:S03]  /*a140*/  PRMT R35, RZ, 0x7610, R35 ;  /* 0x00007610ff237816 */ /* 0x000fc60000000023 */
[----:B------:R-:W-:Y:S01]  /*a150*/  STS.U16 [R151+UR4+0x80], R168 ;  /* 0x000080a897007988 */ /* 0x000fe20008000404 */
[----:B--2---:R-:W-:-:S03]  /*a160*/  IMAD.WIDE R6, R159, 0x2, R14 ;  /* 0x000000029f067825 */ /* 0x004fc600078e020e */
[----:B------:R0:W-:Y:S04]  /*a170*/  STS.U16 [R151+UR4+0x2080], R161 ;  /* 0x002080a197007988 */ /* 0x0001e80008000404 */
[----:B------:R4:W2:Y:S04]  /*a180*/  @!P2 LDG.E.U16 R90, desc[UR6][R6.64] ;  /* 0x00000006065aa981 */ /* 0x0008a8000c1e1500 */
[----:B------:R1:W-:Y:S04]  /*a190*/  STS.U16 [R151+UR4+0x4080], R160 ;  /* 0x004080a097007988 */ /* 0x0003e80008000404 */
[----:B0-----:R-:W3:Y:S01]  /*a1a0*/  LDL.LU R161, [R1+0xbdc] ;  /* 0x000bdc0001a17983 */ /* 0x001ee20000300800 */
[----:B----4-:R-:W-:-:S03]  /*a1b0*/  IMAD.WIDE R6, R159, 0x2, R12 ;  /* 0x000000029f067825 */ /* 0x010fc600078e020c */
[----:B-1----:R-:W4:Y:S01]  /*a1c0*/  LDL.LU R160, [R1+0xbe0] ;  /* 0x000be00001a07983 */ /* 0x002f220000300800 */
[----:B------:R-:W-:-:S03]  /*a1d0*/  PRMT R89, RZ, 0x7610, R89 ;  /* 0x00007610ff597816 */ /* 0x000fc60000000059 */
[----:B------:R0:W2:Y:S01]  /*a1e0*/  @!P2 LDG.E.U16 R35, desc[UR6][R6.64] ;  /* 0x000000060623a981 */ /* 0x0000a2000c1e1500 */
[----:B------:R-:W-:Y:S01]  /*a1f0*/  PRMT R34, RZ, 0x7610, R34 ;  /* 0x00007610ff227816 */ /* 0x000fe20000000022 */
[----:B0-----:R-:W-:-:S05]  /*a200*/  IMAD.WIDE R6, R159, 0x2, R8 ;  /* 0x000000029f067825 */ /* 0x001fca00078e0208 */
[----:B------:R0:W2:Y:S02]  /*a210*/  @!P2 LDG.E.U16 R89, desc[UR6][R6.64] ;  /* 0x000000060659a981 */ /* 0x0000a4000c1e1500 */
[----:B0-----:R-:W-:-:S05]  /*a220*/  IMAD.WIDE R6, R159, 0x2, R10 ;  /* 0x000000029f067825 */ /* 0x001fca00078e020a */
[----:B------:R4:W2:Y:S04]  /*a230*/  @!P2 LDG.E.U16 R34, desc[UR6][R6.64] ;  /* 0x000000060622a981 */ /* 0x0008a8000c1e1500 */
[----:B------:R-:W-:Y:S04]  /*a240*/  STS.U16 [R151+UR4+0x6080], R167 ;  /* 0x006080a797007988 */ /* 0x000fe80008000404 */
        /* <DEDUP_REMOVED lines=8> */
[----:B------:R0:W-:Y:S04]  /*a2d0*/  STS.U16 [R151+UR4+0xc80], R135 ;  /* 0x000c808797007988 */ /* 0x0001e80008000404 */
[----:B------:R-:W-:Y:S01]  /*a2e0*/  STS.U16 [R151+UR4+0x2c80], R153 ;  /* 0x002c809997007988 */ /* 0x000fe20008000404 */
[----:B0-----:R-:W-:-:S03]  /*a2f0*/  LOP3.LUT R135, R0, 0x20, RZ, 0x3c, !PT ;  /* 0x0000002000877812 */ /* 0x001fc600078e3cff */
        /* <DEDUP_REMOVED lines=88> */
[----:B------:R-:W-:Y:S01]  /*a880*/  STS.U16 [R50+UR4+0x2380], R64 ;  /* 0x0023804032007988 */ /* 0x000fe20008000404 */
[----:B----4-:R-:W-:-:S03]  /*a890*/  IMAD.MOV.U32 R6, RZ, RZ, R160 ;  /* 0x000000ffff067224 */ /* 0x010fc600078e00a0 */
[----:B------:R-:W-:Y:S01]  /*a8a0*/  STS.U16 [R50+UR4+0x4380], R63 ;  /* 0x0043803f32007988 */ /* 0x000fe20008000404 */
[----:B---3--:R-:W-:-:S03]  /*a8b0*/  IMAD.MOV.U32 R7, RZ, RZ, R161 ;  /* 0x000000ffff077224 */ /* 0x008fc600078e00a1 */
[----:B------:R-:W-:Y:S04]  /*a8c0*/  STS.U16 [R50+UR4+0x6380], R62 ;  /* 0x0063803e32007988 */ /* 0x000fe80008000404 */
[----:B------:R-:W-:Y:S01]  /*a8d0*/  STS.U16 [R50+UR4+0x780], R61 ;  /* 0x0007803d32007988 */ /* 0x000fe20008000404 */
[----:B------:R-:W-:-:S03]  /*a8e0*/  PRMT R3, RZ, 0x7610, R3 ;  /* 0x00007610ff037816 */ /* 0x000fc60000000003 */
[----:B------:R-:W-:Y:S01]  /*a8f0*/  STS.U16 [R50+UR4+0x2780], R60 ;  /* 0x0027803c32007988 */ /* 0x000fe20008000404 */
[----:B------:R-:W-:-:S03]  /*a900*/  IMAD.WIDE R160, R159, 0x2, R6 ;  /* 0x000000029fa07825 */ /* 0x000fc600078e0206 */
        /* <DEDUP_REMOVED lines=8> */
[----:B------:R-:W3:Y:S04]  /*a990*/  @!P2 LDG.E.U16 R3, desc[UR6][R160.64] ;  /* 0x00000006a003a981 */ /* 0x000ee8000c1e1500 */
        /* <DEDUP_REMOVED lines=17> */
[----:B--2---:R-:W-:Y:S04]  /*aab0*/  STS.U16 [R5+UR4+0x9c00], R35 ;  /* 0x009c002305007988 */ /* 0x004fe80008000404 */
        /* <DEDUP_REMOVED lines=11> */
[----:B0-----:R-:W2:Y:S04]  /*ab70*/  LDL.LU.64 R24, [R1+0x400] ;  /* 0x0004000001187983 */ /* 0x001ea80000300a00 */
[----:B------:R-:W2:Y:S04]  /*ab80*/  LDL.LU.64 R26, [R1+0x408] ;  /* 0x00040800011a7983 */ /* 0x000ea80000300a00 */
        /* <DEDUP_REMOVED lines=30> */
[----:B------:R-:W4:Y:S04]  /*ad70*/  LDL.LU.64 R92, [R1+0x300] ;  /* 0x00030000015c7983 */ /* 0x000f280000300a00 */
        /* <DEDUP_REMOVED lines=31> */
[----:B------:R-:W-:Y:S04]  /*af70*/  STS.U16 [R4+UR4+0x9500], R157 ;  /* 0x0095009d04007988 */ /* 0x000fe80008000404 */
[----:B------:R-:W-:Y:S04]  /*af80*/  STS.U16 [R4+UR4+0x9700], R156 ;  /* 0x0097009c04007988 */ /* 0x000fe80008000404 */
[----:B------:R-:W-:Y:S04]  /*af90*/  STS.U16 [R4+UR4+0x9900], R91 ;  /* 0x0099005b04007988 */ /* 0x000fe80008000404 */
[----:B------:R-:W-:Y:S04]  /*afa0*/  STS.U16 [R4+UR4+0x9b00], R90 ;  /* 0x009b005a04007988 */ /* 0x000fe80008000404 */
[----:B------:R-:W-:Y:S04]  /*afb0*/  STS.U16 [R4+UR4+0x9d00], R89 ;  /* 0x009d005904007988 */ /* 0x000fe80008000404 */
[----:B---3--:R0:W-:Y:S01]  /*afc0*/  STS.U16 [R4+UR4+0x9f00], R3 ;  /* 0x009f000304007988 */ /* 0x0081e20008000404 */
[----:B------:R1:W-:Y:S06]  /*afd0*/  MEMBAR.ALL.CTA ;  /* 0x0000000000007992 */ /* 0x0003ec0000008000 */
[----:B-1----:R-:W1:Y:S02]  /*afe0*/  FENCE.VIEW.ASYNC.S ;  /* 0x00000000000073c6 */ /* 0x002e640000000000 */
[----:B-1----:R-:W-:Y:S06]  /*aff0*/  BAR.SYNC.DEFER_BLOCKING 0x0 ;  /* 0x0000000000007b1d */ /* 0x002fec0000010000 */
[----:B--2---:R-:W-:-:S06]  /*b000*/  WARPGROUP.ARRIVE ;  /* 0x00000000000079c5 */ /* 0x004fcc0000000000 */
[----:B------:R-:W-:Y:S03]  /*b010*/  HGMMA.64x128x16.F32.BF16 R24, gdesc[UR12].tnspA, R24, gsb0 ;  /* 0x21e000000c1879f0 */ /* 0x000fe60008001818 */
[----:B------:R-:W-:Y:S02]  /*b020*/  WARPGROUP.DEPBAR.LE gsb0, 0x0 ;  /* 0x00008000000079c5 */ /* 0x000fe40000010000 */
[----:B------:R-:W-:-:S07]  /*b030*/  WARPGROUP.ARRIVE ;  /* 0x00000000000079c5 */ /* 0x000fce0000000000 */
[----:B------:R-:W-:Y:S03]  /*b040*/  HGMMA.64x128x16.F32.BF16 R24, gdesc[UR8].tnspA, R24, gsb0 ;  /* 0x21e00000081879f0 */ /* 0x000fe60008001818 */
[----:B------:R-:W-:Y:S02]  /*b050*/  WARPGROUP.DEPBAR.LE gsb0, 0x0 ;  /* 0x00008000000079c5 */ /* 0x000fe40000010000 */
[----:B----4-:R-:W-:-:S07]  /*b060*/  WARPGROUP.ARRIVE ;  /* 0x00000000000079c5 */ /* 0x010fce0000000000 */
[----:B------:R-:W-:Y:S01]  /*b070*/  HGMMA.64x128x16.F32.BF16 R92, gdesc[UR48].tnspA, R92, gsb0 ;  /* 0x21e00000305c79f0 */ /* 0x000fe2000800185c */
[----:B------:R-:W-:Y:S04]  /*b080*/  STL.64 [R1+0x400], R24 ;  /* 0x0004001801007387 */ /* 0x000fe80000100a00 */
[----:B------:R1:W-:Y:S04]  /*b090*/  STL.64 [R1+0x408], R26 ;  /* 0x0004081a01007387 */ /* 0x0003e80000100a00 */
        /* <DEDUP_REMOVED lines=30> */
[----:B0-----:R-:W3:Y:S01]  /*b280*/  LDL.LU R4, [R1+0xbbc] ;  /* 0x000bbc0001047983 */ /* 0x001ee20000300800 */
[----:B------:R-:W-:-:S02]  /*b290*/  WARPGROUP.DEPBAR.LE gsb0, 0x0 ;  /* 0x00008000000079c5 */ /* 0x000fc40000010000 */
[----:B-1----:R-:W-:Y:S02]  /*b2a0*/  IMAD.MOV.U32 R27, RZ, RZ, R152 ;  /* 0x000000ffff1b7224 */ /* 0x002fe400078e0098 */
[----:B------:R-:W-:Y:S02]  /*b2b0*/  IMAD.MOV.U32 R26, RZ, RZ, R153 ;  /* 0x000000ffff1a7224 */ /* 0x000fe400078e0099 */
[----:B------:R-:W-:Y:S01]  /*b2c0*/  IMAD.MOV.U32 R25, RZ, RZ, R154 ;  /* 0x000000ffff197224 */ /* 0x000fe200078e009a */
[----:B------:R-:W4:Y:S01]  /*b2d0*/  LDL.LU.64 R152, [R1+0x200] ;  /* 0x0002000001987983 */ /* 0x000f220000300a00 */
[----:B------:R-:W-:-:S03]  /*b2e0*/  IMAD.MOV.U32 R24, RZ, RZ, R155 ;  /* 0x000000ffff187224 */ /* 0x000fc600078e009b */
[----:B------:R-:W3:Y:S04]  /*b2f0*/  LDL.LU.64 R154, [R1+0x208] ;  /* 0x00020800019a7983 */ /* 0x000ee80000300a00 */
[----:B------:R-:W4:Y:S04]  /*b300*/  LDL.LU.64 R156, [R1+0x210] ;  /* 0x00021000019c7983 */ /* 0x000f280000300a00 */
        /* <DEDUP_REMOVED lines=22> */
[----:B------:R-:W3:Y:S01]  /*b470*/  LDL.LU.64 R202, [R1+0x2c8] ;  /* 0x0002c80001ca7983 */ /* 0x000ee20000300a00 */
[----:B------:R-:W-:-:S03]  /*b480*/  R2UR UR49, R213 ;  /* 0x00000000d53172ca */ /* 0x000fc600000e0000 */
[----:B------:R-:W4:Y:S01]  /*b490*/  LDL.LU.64 R204, [R1+0x2d0] ;  /* 0x0002d00001cc7983 */ /* 0x000f220000300a00 */
[----:B------:R-:W-:-:S03]  /*b4a0*/  R2UR UR48, R214 ;  /* 0x00000000d63072ca */ /* 0x000fc600000e0000 */
[----:B------:R-:W3:Y:S01]  /*b4b0*/  LDL.LU.64 R206, [R1+0x2d8] ;  /* 0x0002d80001ce7983 */ /* 0x000ee20000300a00 */
[----:B------:R-:W-:-:S03]  /*b4c0*/  IMAD.MOV.U32 R3, RZ, RZ, R215 ;  /* 0x000000ffff037224 */ /* 0x000fc600078e00d7 */
[----:B------:R-:W4:Y:S04]  /*b4d0*/  LDL.LU.64 R208, [R1+0x2e0] ;  /* 0x0002e00001d07983 */ /* 0x000f280000300a00 */
[----:B------:R-:W3:Y:S04]  /*b4e0*/  LDL.LU.64 R210, [R1+0x2e8] ;  /* 0x0002e80001d27983 */ /* 0x000ee80000300a00 */
[----:B------:R-:W4:Y:S04]  /*b4f0*/  LDL.LU.64 R212, [R1+0x2f0] ;  /* 0x0002f00001d47983 */ /* 0x000f280000300a00 */
[----:B------:R-:W3:Y:S01]  /*b500*/  LDL.LU.64 R214, [R1+0x2f8] ;  /* 0x0002f80001d67983 */ /* 0x000ee20000300a00 */
[----:B--2---:R-:W-:-:S02]  /*b510*/  IMAD.MOV.U32 R87, RZ, RZ, R92 ;  /* 0x000000ffff577224 */ /* 0x004fc400078e005c */
[----:B------:R-:W-:Y:S02]  /*b520*/  IMAD.MOV.U32 R86, RZ, RZ, R93 ;  /* 0x000000ffff567224 */ /* 0x000fe400078e005d */
[----:B------:R-:W-:Y:S02]  /*b530*/  IMAD.MOV.U32 R85, RZ, RZ, R94 ;  /* 0x000000ffff557224 */ /* 0x000fe400078e005e */
[----:B------:R-:W-:Y:S02]  /*b540*/  IMAD.MOV.U32 R84, RZ, RZ, R95 ;  /* 0x000000ffff547224 */ /* 0x000fe400078e005f */
[----:B------:R-:W-:Y:S02]  /*b550*/  IMAD.MOV.U32 R83, RZ, RZ, R96 ;  /* 0x000000ffff537224 */ /* 0x000fe400078e0060 */
[----:B------:R-:W-:Y:S02]  /*b560*/  IMAD.MOV.U32 R82, RZ, RZ, R97 ;  /* 0x000000ffff527224 */ /* 0x000fe400078e0061 */
[----:B------:R-:W-:-:S02]  /*b570*/  IMAD.MOV.U32 R81, RZ, RZ, R98 ;  /* 0x000000ffff517224 */ /* 0x000fc400078e0062 */
        /* <DEDUP_REMOVED lines=52> */
[----:B------:R-:W-:Y:S01]  /*b8c0*/  IMAD.MOV.U32 R28, RZ, RZ, R151 ;  /* 0x000000ffff1c7224 */ /* 0x000fe200078e0097 */
[----:B------:R-:W-:Y:S01]  /*b8d0*/  UIADD3.64 UR52, UR8, 0x100, URZ ;  /* 0x0000010008347897 */ /* 0x000fe2000fffe03f */
[----:B------:R-:W-:Y:S01]  /*b8e0*/  UMOV UR54, UR10 ;  /* 0x0000000a00367c82 */ /* 0x000fe20008000000 */
[----:B------:R-:W-:Y:S01]  /*b8f0*/  UMOV UR55, UR11 ;  /* 0x0000000b00377c82 */ /* 0x000fe20008000000 */
[----:B------:R-:W-:Y:S01]  /*b900*/  IMAD.MOV.U32 R252, RZ, RZ, R88 ;  /* 0x000000fffffc7224 */ /* 0x000fe200078e0058 */
[----:B---3--:R-:W-:Y:S04]  /*b910*/  STL.64 [R1+0x1028], R214 ;  /* 0x001028d601007387 */ /* 0x008fe80000100a00 */
[----:B----4-:R-:W-:Y:S04]  /*b920*/  STL.64 [R1+0x1020], R212 ;  /* 0x001020d401007387 */ /* 0x010fe80000100a00 */
        /* <DEDUP_REMOVED lines=25> */
[----:B------:R2:W-:Y:S04]  /*bac0*/  STL.64 [R1+0xf50], R160 ;  /* 0x000f50a001007387 */ /* 0x0005e80000100a00 */
[----:B------:R3:W-:Y:S01]  /*bad0*/  STL.64 [R1+0xf48], R158 ;  /* 0x000f489e01007387 */ /* 0x0007e20000100a00 */
[----:B0-----:R-:W-:-:S03]  /*bae0*/  IMAD.MOV.U32 R164, RZ, RZ, R75 ;  /* 0x000000ffffa47224 */ /* 0x001fc600078e004b */
[----:B------:R0:W-:Y:S01]  /*baf0*/  STL.64 [R1+0xf40], R156 ;  /* 0x000f409c01007387 */ /* 0x0001e20000100a00 */
[----:B-1----:R-:W-:-:S03]  /*bb00*/  IMAD.MOV.U32 R162, RZ, RZ, R77 ;  /* 0x000000ffffa27224 */ /* 0x002fc600078e004d */
[----:B------:R1:W-:Y:S01]  /*bb10*/  STL.64 [R1+0xf38], R154 ;  /* 0x000f389a01007387 */ /* 0x0003e20000100a00 */
[----:B--2---:R-:W-:Y:S02]  /*bb20*/  IMAD.MOV.U32 R160, RZ, RZ, R79 ;  /* 0x000000ffffa07224 */ /* 0x004fe400078e004f */
[----:B------:R-:W-:Y:S01]  /*bb30*/  IMAD.MOV.U32 R161, RZ, RZ, R78 ;  /* 0x000000ffffa17224 */ /* 0x000fe200078e004e */
[----:B------:R2:W-:Y:S01]  /*bb40*/  STL.64 [R1+0xf30], R152 ;  /* 0x000f309801007387 */ /* 0x0005e20000100a00 */
[----:B---3--:R-:W-:Y:S02]  /*bb50*/  IMAD.MOV.U32 R158, RZ, RZ, R81 ;  /* 0x000000ffff9e7224 */ /* 0x008fe400078e0051 */
[----:B------:R-:W-:Y:S01]  /*bb60*/  IMAD.MOV.U32 R159, RZ, RZ, R80 ;  /* 0x000000ffff9f7224 */ /* 0x000fe200078e0050 */
[----:B------:R-:W3:Y:S01]  /*bb70*/  LDL.LU.64 R88, [R1+0x100] ;  /* 0x0001000001587983 */ /* 0x000ee20000300a00 */
[----:B0-----:R-:W-:Y:S02]  /*bb80*/  IMAD.MOV.U32 R156, RZ, RZ, R83 ;  /* 0x000000ffff9c7224 */ /* 0x001fe400078e0053 */
[----:B------:R-:W-:Y:S01]  /*bb90*/  IMAD.MOV.U32 R157, RZ, RZ, R82 ;  /* 0x000000ffff9d7224 */ /* 0x000fe200078e0052 */
[----:B------:R-:W3:Y:S01]  /*bba0*/  LDL.LU.64 R90, [R1+0x108] ;  /* 0x00010800015a7983 */ /* 0x000ee20000300a00 */
[----:B-1----:R-:W-:-:S02]  /*bbb0*/  IMAD.MOV.U32 R154, RZ, RZ, R85 ;  /* 0x000000ffff9a7224 */ /* 0x002fc400078e0055 */
[----:B------:R-:W-:Y:S01]  /*bbc0*/  IMAD.MOV.U32 R155, RZ, RZ, R84 ;  /* 0x000000ffff9b7224 */ /* 0x000fe200078e0054 */
[----:B------:R-:W3:Y:S01]  /*bbd0*/  LDL.LU.64 R92, [R1+0x110] ;  /* 0x00011000015c7983 */ /* 0x000ee20000300a00 */
[----:B--2---:R-:W-:Y:S02]  /*bbe0*/  IMAD.MOV.U32 R152, RZ, RZ, R87 ;  /* 0x000000ffff987224 */ /* 0x004fe400078e0057 */
[----:B------:R-:W-:Y:S01]  /*bbf0*/  IMAD.MOV.U32 R153, RZ, RZ, R86 ;  /* 0x000000ffff997224 */ /* 0x000fe200078e0056 */
[----:B------:R-:W3:Y:S01]  /*bc00*/  LDL.LU.64 R94, [R1+0x118] ;  /* 0x00011800015e7983 */ /* 0x000ee20000300a00 */
[----:B------:R-:W-:Y:S02]  /*bc10*/  IMAD.MOV.U32 R163, RZ, RZ, R76 ;  /* 0x000000ffffa37224 */ /* 0x000fe400078e004c */
[----:B------:R-:W-:Y:S01]  /*bc20*/  IMAD.MOV.U32 R165, RZ, RZ, R74 ;  /* 0x000000ffffa57224 */ /* 0x000fe200078e004a */
[----:B------:R-:W3:Y:S01]  /*bc30*/  LDL.LU.64 R96, [R1+0x120] ;  /* 0x0001200001607983 */ /* 0x000ee20000300a00 */
[----:B------:R-:W-:-:S02]  /*bc40*/  IMAD.MOV.U32 R166, RZ, RZ, R73 ;  /* 0x000000ffffa67224 */ /* 0x000fc400078e0049 */
[----:B------:R-:W-:Y:S01]  /*bc50*/  IMAD.MOV.U32 R167, RZ, RZ, R72 ;  /* 0x000000ffffa77224 */ /* 0x000fe200078e0048 */
[----:B------:R-:W3:Y:S01]  /*bc60*/  LDL.LU.64 R98, [R1+0x128] ;  /* 0x0001280001627983 */ /* 0x000ee20000300a00 */
[----:B------:R-:W-:Y:S02]  /*bc70*/  IMAD.MOV.U32 R168, RZ, RZ, R71 ;  /* 0x000000ffffa87224 */ /* 0x000fe400078e0047 */
        /* <DEDUP_REMOVED lines=70> */
[----:B------:R-:W3:Y:S04]  /*c0e0*/  LDL.LU.64 R146, [R1+0x1e8] ;  /* 0x0001e80001927983 */ /* 0x000ee80000300a00 */
[----:B------:R-:W3:Y:S01]  /*c0f0*/  LDL.LU.64 R148, [R1+0x1f0] ;  /* 0x0001f00001947983 */ /* 0x000ee20000300a00 */
[----:B------:R-:W-:-:S03]  /*c100*/  WARPGROUP.ARRIVE ;  /* 0x00000000000079c5 */ /* 0x000fc60000000000 */
[----:B------:R-:W3:Y:S03]  /*c110*/  LDL.LU.64 R150, [R1+0x1f8] ;  /* 0x0001f80001967983 */ /* 0x000ee60000300a00 */
[----:B------:R-:W-:Y:S01]  /*c120*/  HGMMA.64x128x16.F32.BF16 R152, gdesc[UR52].tnspA, R152, gsb0 ;  /* 0x21e00000349879f0 */ /* 0x000fe20008001898 */
[----:B------:R-:W2:Y:S04]  /*c130*/  LDL.LU.64 R24, [R1] ;  /* 0x0000000001187983 */ /* 0x000ea80000300a00 */
        /* <DEDUP_REMOVED lines=30> */
[----:B------:R-:W2:Y:S01]  /*c320*/  LDL.LU.64 R86, [R1+0xf8] ;  /* 0x0000f80001567983 */ /* 0x000ea20000300a00 */
[----:B------:R-:W-:-:S03]  /*c330*/  WARPGROUP.DEPBAR.LE gsb0, 0x0 ;  /* 0x00008000000079c5 */ /* 0x000fc60000010000 */
        /* <DEDUP_REMOVED lines=32> */
[----:B0-----:R-:W4:Y:S04]  /*c540*/  LDL.LU.64 R214, [R1+0x1028] ;  /* 0x0010280001d67983 */ /* 0x001f280000300a00 */
        /* <DEDUP_REMOVED lines=30> */
[----:B------:R-:W4:Y:S01]  /*c730*/  LDL.LU.64 R152, [R1+0xf30] ;  /* 0x000f300001987983 */ /* 0x000f220000300a00 */
[----:B------:R-:W-:Y:S01]  /*c740*/  UIADD3.64 UR56, UR8, 0x180, URZ ;  /* 0x0000018008387897 */ /* 0x000fe2000fffe03f */
[----:B------:R-:W-:Y:S01]  /*c750*/  UMOV UR58, UR14 ;  /* 0x0000000e003a7c82 */ /* 0x000fe20008000000 */
[----:B------:R-:W-:Y:S01]  /*c760*/  UMOV UR59, UR15 ;  /* 0x0000000f003b7c82 */ /* 0x000fe20008000000 */
[----:B------:R-:W-:Y:S01]  /*c770*/  UMOV UR18, UR10 ;  /* 0x0000000a00127c82 */ /* 0x000fe20008000000 */
[----:B------:R-:W-:Y:S01]  /*c780*/  UMOV UR19, UR11 ;  /* 0x0000000b00137c82 */ /* 0x000fe20008000000 */
[----:B------:R-:W-:Y:S01]  /*c790*/  UMOV UR22, UR14 ;  /* 0x0000000e00167c82 */ /* 0x000fe20008000000 */
[----:B------:R-:W-:Y:S01]  /*c7a0*/  UMOV UR23, UR15 ;  /* 0x0000000f00177c82 */ /* 0x000fe20008000000 */
[----:B----4-:R-:W-:-:S06]  /*c7b0*/  WARPGROUP.ARRIVE ;  /* 0x00000000000079c5 */ /* 0x010fcc0000000000 */
[----:B------:R-:W-:Y:S03]  /*c7c0*/  HGMMA.64x128x16.F32.BF16 R152, gdesc[UR56].tnspA, R152, gsb0 ;  /* 0x21e00000389879f0 */ /* 0x000fe60008001898 */
[----:B------:R-:W-:Y:S02]  /*c7d0*/  WARPGROUP.DEPBAR.LE gsb0, 0x0 ;  /* 0x00008000000079c5 */ /* 0x000fe40000010000 */
[----:B------:R-:W-:-:S07]  /*c7e0*/  WARPGROUP.ARRIVE ;  /* 0x00000000000079c5 */ /* 0x000fce0000000000 */
[----:B------:R-:W-:Y:S01]  /*c7f0*/  HGMMA.64x128x16.F32.BF16 R152, gdesc[UR16].tnspA, R152, gsb0 ;  /* 0x21e00000109879f0 */ /* 0x000fe20008001898 */
[----:B------:R-:W-:Y:S01]  /*c800*/  UMOV UR26, UR10 ;  /* 0x0000000a001a7c82 */ /* 0x000fe20008000000 */
[----:B------:R-:W-:Y:S01]  /*c810*/  UMOV UR27, UR11 ;  /* 0x0000000b001b7c82 */ /* 0x000fe20008000000 */
[----:B------:R-:W-:Y:S02]  /*c820*/  WARPGROUP.DEPBAR.LE gsb0, 0x0 ;  /* 0x00008000000079c5 */ /* 0x000fe40000010000 */
[----:B---3--:R-:W-:-:S07]  /*c830*/  WARPGROUP.ARRIVE ;  /* 0x00000000000079c5 */ /* 0x008fce0000000000 */
[----:B------:R-:W-:Y:S01]  /*c840*/  HGMMA.64x128x16.F32.BF16 R88, gdesc[UR20].tnspA, R88, gsb0 ;  /* 0x21e00000145879f0 */ /* 0x000fe20008001858 */
[----:B------:R-:W-:Y:S02]  /*c850*/  R2UR UR53, R3 ;  /* 0x00000000033572ca */ /* 0x000fe400000e0000 */
[----:B------:R-:W3:Y:S01]  /*c860*/  LDL.LU R3, [R1+0xf28] ;  /* 0x000f280001037983 */ /* 0x000ee20000300800 */
[----:B------:R-:W-:Y:S02]  /*c870*/  R2UR UR52, R4 ;  /* 0x00000000043472ca */ /* 0x000fe400000e0000 */
[----:B------:R-:W-:Y:S01]  /*c880*/  R2UR UR57, R252 ;  /* 0x00000000fc3972ca */ /* 0x000fe200000e0000 */
[----:B------:R-:W4:Y:S04]  /*c890*/  LDL.LU R4, [R1+0xf24] ;  /* 0x000f240001047983 */ /* 0x000f280000300800 */
[----:B------:R-:W3:Y:S04]  /*c8a0*/  LDL.LU R252, [R1+0xf20] ;  /* 0x000f200001fc7983 */ /* 0x000ee80000300800 */
        /* <DEDUP_REMOVED lines=11> */
[----:B------:R-:W-:Y:S01]  /*c960*/  STL.64 [R1+0x258], R174 ;  /* 0x000258ae01007387 */ /* 0x000fe20000100a00 */
[----:B------:R-:W-:-:S02]  /*c970*/  WARPGROUP.DEPBAR.LE gsb0, 0x0 ;  /* 0x00008000000079c5 */ /* 0x000fc40000010000 */
[----:B------:R-:W-:-:S06]  /*c980*/  WARPGROUP.ARRIVE ;  /* 0x00000000000079c5 */ /* 0x000fcc0000000000 */
[----:B------:R-:W-:Y:S01]  /*c990*/  HGMMA.64x128x16.F32.BF16 R88, gdesc[UR24].tnspA, R88, gsb0 ;  /* 0x21e00000185879f0 */ /* 0x000fe20008001858 */
        /* <DEDUP_REMOVED lines=40> */
[----:B------:R-:W-:-:S03]  /*cc20*/  WARPGROUP.DEPBAR.LE gsb0, 0x0 ;  /* 0x00008000000079c5 */ /* 0x000fc60000010000 */
[----:B------:R-:W4:Y:S01]  /*cc30*/  LDL.LU.64 R174, [R1+0xe78] ;  /* 0x000e780001ae7983 */ /* 0x000f220000300a00 */
[----:B--2---:R-:W-:-:S03]  /*cc40*/  WARPGROUP.ARRIVE ;  /* 0x00000000000079c5 */ /* 0x004fc60000000000 */
[----:B------:R-:W4:Y:S04]  /*cc50*/  LDL.LU.64 R172, [R1+0xe70] ;  /* 0x000e700001ac7983 */ /* 0x000f280000300a00 */
[----:B------:R-:W4:Y:S04]  /*cc60*/  LDL.LU.64 R170, [R1+0xe68] ;  /* 0x000e680001aa7983 */ /* 0x000f280000300a00 */
[----:B------:R-:W4:Y:S04]  /*cc70*/  LDL.LU.64 R168, [R1+0xe60] ;  /* 0x000e600001a87983 */ /* 0x000f280000300a00 */
[----:B------:R-:W4:Y:S01]  /*cc80*/  LDL.LU.64 R166, [R1+0xe58] ;  /* 0x000e580001a67983 */ /* 0x000f220000300a00 */
[----:B------:R-:W-:-:S03]  /*cc90*/  UMOV UR30, UR14 ;  /* 0x0000000e001e7c82 */ /* 0x000fc60008000000 */
[----:B------:R-:W4:Y:S01]  /*cca0*/  LDL.LU.64 R164, [R1+0xe50] ;  /* 0x000e500001a47983 */ /* 0x000f220000300a00 */
[----:B------:R-:W-:Y:S02]  /*ccb0*/  UMOV UR31, UR15 ;  /* 0x0000000f001f7c82 */ /* 0x000fe40008000000 */
[----:B------:R-:W-:Y:S01]  /*ccc0*/  HGMMA.64x128x16.F32.BF16 R24, gdesc[UR28].tnspA, R24, gsb0 ;  /* 0x21e000001c1879f0 */ /* 0x000fe20008001818 */
[----:B------:R-:W4:Y:S04]  /*ccd0*/  LDL.LU.64 R162, [R1+0xe48] ;  /* 0x000e480001a27983 */ /* 0x000f280000300a00 */
[----:B------:R-:W4:Y:S04]  /*cce0*/  LDL.LU.64 R160, [R1+0xe40] ;  /* 0x000e400001a07983 */ /* 0x000f280000300a00 */
[----:B------:R-:W4:Y:S04]  /*ccf0*/  LDL.LU.64 R158, [R1+0xe38] ;  /* 0x000e3800019e7983 */ /* 0x000f280000300a00 */
[----:B------:R-:W4:Y:S04]  /*cd00*/  LDL.LU.64 R156, [R1+0xe30] ;  /* 0x000e3000019c7983 */ /* 0x000f280000300a00 */
[----:B------:R-:W4:Y:S04]  /*cd10*/  LDL.LU.64 R154, [R1+0xe28] ;  /* 0x000e2800019a7983 */ /* 0x000f280000300a00 */
[----:B------:R-:W4:Y:S01]  /*cd20*/  LDL.LU.64 R152, [R1+0xe20] ;  /* 0x000e200001987983 */ /* 0x000f220000300a00 */
[----:B------:R-:W-:Y:S01]  /*cd30*/  UMOV UR34, UR10 ;  /* 0x0000000a00227c82 */ /* 0x000fe20008000000 */
[----:B------:R-:W-:-:S02]  /*cd40*/  UMOV UR35, UR11 ;  /* 0x0000000b00237c82 */ /* 0x000fc40008000000 */
        /* <DEDUP_REMOVED lines=65> */
[----:B------:R-:W2:Y:S04]  /*d160*/  LDL.LU.64 R92, [R1+0xd30] ;  /* 0x000d3000015c7983 */ /* 0x000ea80000300a00 */
[----:B------:R-:W2:Y:S04]  /*d170*/  LDL.LU.64 R90, [R1+0xd28] ;  /* 0x000d2800015a7983 */ /* 0x000ea80000300a00 */
[----:B------:R-:W2:Y:S04]  /*d180*/  LDL.LU.64 R88, [R1+0xd20] ;  /* 0x000d200001587983 */ /* 0x000ea80000300a00 */
[----:B------:R-:W-:Y:S04]  /*d190*/  STL.64 [R1], R24 ;  /* 0x0000001801007387 */ /* 0x000fe80000100a00 */
        /* <DEDUP_REMOVED lines=27> */
[----:B---3--:R-:W-:-:S02]  /*d350*/  R2UR UR56, R252 ;  /* 0x00000000fc3872ca */ /* 0x008fc400000e0000 */
[----:B------:R-:W0:Y:S01]  /*d360*/  LDC R252, c[0x0][0x23c] ;  /* 0x00008f00fffc7b82 */ /* 0x000e220000000800 */
[----:B------:R-:W-:Y:S04]  /*d370*/  STL.64 [R1+0xe0], R80 ;  /* 0x0000e05001007387 */ /* 0x000fe80000100a00 */
[----:B------:R-:W-:Y:S04]  /*d380*/  STL.64 [R1+0xe8], R82 ;  /* 0x0000e85201007387 */ /* 0x000fe80000100a00 */
[----:B------:R-:W-:Y:S04]  /*d390*/  STL.64 [R1+0xf0], R84 ;  /* 0x0000f05401007387 */ /* 0x000fe80000100a00 */
[----:B------:R1:W-:Y:S04]  /*d3a0*/  STL.64 [R1+0xf8], R86 ;  /* 0x0000f85601007387 */ /* 0x0003e80000100a00 */
[----:B-1----:R-:W3:Y:S04]  /*d3b0*/  LDL.LU.64 R86, [R1+0xd18] ;  /* 0x000d180001567983 */ /* 0x002ee80000300a00 */
[----:B------:R-:W3:Y:S04]  /*d3c0*/  LDL.LU.64 R84, [R1+0xd10] ;  /* 0x000d100001547983 */ /* 0x000ee80000300a00 */
        /* <DEDUP_REMOVED lines=18> */
[----:B------:R-:W3:Y:S01]  /*d4f0*/  LDL.LU.64 R46, [R1+0xc78] ;  /* 0x000c7800012e7983 */ /* 0x000ee20000300a00 */
[----:B0-----:R-:W-:-:S03]  /*d500*/  IMAD.SHL.U32 R252, R252, 0x20, RZ ;  /* 0x00000020fcfc7824 */ /* 0x001fc600078e00ff */
[----:B------:R-:W3:Y:S04]  /*d510*/  LDL.LU.64 R44, [R1+0xc70] ;  /* 0x000c7000012c7983 */ /* 0x000ee80000300a00 */
[----:B------:R-:W3:Y:S04]  /*d520*/  LDL.LU.64 R42, [R1+0xc68] ;  /* 0x000c6800012a7983 */ /* 0x000ee80000300a00 */
[----:B------:R-:W3:Y:S04]  /*d530*/  LDL.LU.64 R40, [R1+0xc60] ;  /* 0x000c600001287983 */ /* 0x000ee80000300a00 */
[----:B------:R-:W3:Y:S01]  /*d540*/  LDL.LU.64 R38, [R1+0xc58] ;  /* 0x000c580001267983 */ /* 0x000ee20000300a00 */
[----:B------:R-:W-:-:S03]  /*d550*/  IMAD.WIDE R6, R252, 0x2, R6 ;  /* 0x00000002fc067825 */ /* 0x000fc600078e0206 */
[----:B------:R-:W3:Y:S04]  /*d560*/  LDL.LU.64 R36, [R1+0xc50] ;  /* 0x000c500001247983 */ /* 0x000ee80000300a00 */
[----:B------:R-:W3:Y:S04]  /*d570*/  LDL.LU.64 R34, [R1+0xc48] ;  /* 0x000c480001227983 */ /* 0x000ee80000300a00 */
[----:B------:R-:W3:Y:S01]  /*d580*/  LDL.LU.64 R32, [R1+0xc40] ;  /* 0x000c400001207983 */ /* 0x000ee20000300a00 */
[----:B------:R-:W-:-:S03]  /*d590*/  IMAD.WIDE R10, R252, 0x2, R10 ;  /* 0x00000002fc0a7825 */ /* 0x000fc600078e020a */
[----:B------:R-:W3:Y:S04]  /*d5a0*/  LDL.LU.64 R30, [R1+0xc38] ;  /* 0x000c3800011e7983 */ /* 0x000ee80000300a00 */
[----:B------:R-:W3:Y:S04]  /*d5b0*/  LDL.LU.64 R28, [R1+0xc30] ;  /* 0x000c3000011c7983 */ /* 0x000ee80000300a00 */
[----:B------:R-:W3:Y:S04]  /*d5c0*/  LDL.LU.64 R26, [R1+0xc28] ;  /* 0x000c2800011a7983 */ /* 0x000ee80000300a00 */
[----:B------:R-:W3:Y:S04]  /*d5d0*/  LDL.LU.64 R24, [R1+0xc20] ;  /* 0x000c200001187983 */ /* 0x000ee80000300a00 */
[----:B------:R1:W5:Y:S04]  /*d5e0*/  LDL.LU R252, [R1+0xc18] ;  /* 0x000c180001fc7983 */ /* 0x0003680000300800 */
[----:B------:R-:W-:Y:S04]  /*d5f0*/  STL [R1+0xbe0], R6 ;  /* 0x000be00601007387 */ /* 0x000fe80000100800 */
[----:B------:R0:W-:Y:S02]  /*d600*/  STL [R1+0xbdc], R7 ;  /* 0x000bdc0701007387 */ /* 0x0001e40000100800 */
[----:B0-----:R-:W0:Y:S01]  /*d610*/  LDC R7, c[0x0][0x23c] ;  /* 0x00008f00ff077b82 */ /* 0x001e220000000800 */
[----:B----4-:R-:W-:Y:S01]  /*d620*/  WARPGROUP.ARRIVE ;  /* 0x00000000000079c5 */ /* 0x010fe20000000000 */
[----:B------:R-:W-:Y:S01]  /*d630*/  UMOV UR38, UR14 ;  /* 0x0000000e00267c82 */ /* 0x000fe20008000000 */
[----:B------:R-:W-:-:S04]  /*d640*/  UMOV UR39, UR15 ;  /* 0x0000000f00277c82 */ /* 0x000fc80008000000 */
[----:B------:R-:W-:Y:S01]  /*d650*/  HGMMA.64x128x16.F32.BF16 R152, gdesc[UR36].tnspA, R152, gsb0 ;  /* 0x21e00000249879f0 */ /* 0x000fe20008001898 */
[----:B0-----:R-:W-:-:S04]  /*d660*/  IMAD.SHL.U32 R7, R7, 0x20, RZ ;  /* 0x0000002007077824 */ /* 0x001fc800078e00ff */
[----:B------:R-:W-:-:S04]  /*d670*/  IMAD.WIDE R8, R7, 0x2, R8 ;  /* 0x0000000207087825 */ /* 0x000fc800078e0208 */
[----:B------:R-:W-:Y:S02]  /*d680*/  IMAD.WIDE R6, R7, 0x2, R12 ;  /* 0x0000000207067825 */ /* 0x000fe400078e020c */
[----:B------:R-:W4:Y:S04]  /*d690*/  LDL.LU.64 R12, [R1+0x510] ;  /* 0x00051000010c7983 */ /* 0x000f280000300a00 */
[----:B------:R-:W-:Y:S04]  /*d6a0*/  STL [R1+0xbd8], R10 ;  /* 0x000bd80a01007387 */ /* 0x000fe80000100800 */
[----:B------:R0:W-:Y:S04]  /*d6b0*/  STL [R1+0xbd4], R11 ;  /* 0x000bd40b01007387 */ /* 0x0001e80000100800 */
[----:B------:R-:W-:Y:S04]  /*d6c0*/  STL [R1+0xbd0], R8 ;  /* 0x000bd00801007387 */ /* 0x000fe80000100800 */
[----:B------:R1:W-:Y:S01]  /*d6d0*/  STL [R1+0xbcc], R9 ;  /* 0x000bcc0901007387 */ /* 0x0003e20000100800 */
[----:B------:R-:W-:Y:S01]  /*d6e0*/  UMOV UR42, UR10 ;  /* 0x0000000a002a7c82 */ /* 0x000fe20008000000 */
[----:B------:R-:W-:Y:S01]  /*d6f0*/  UMOV UR43, UR11 ;  /* 0x0000000b002b7c82 */ /* 0x000fe20008000000 */
[----:B------:R-:W-:Y:S01]  /*d700*/  UMOV UR46, UR14 ;  /* 0x0000000e002e7c82 */ /* 0x000fe20008000000 */
[----:B------:R-:W-:Y:S01]  /*d710*/  UMOV UR47, UR15 ;  /* 0x0000000f002f7c82 */ /* 0x000fe20008000000 */
[----:B0-----:R-:W0:Y:S01]  /*d720*/  LDC R11, c[0x0][0x23c] ;  /* 0x00008f00ff0b7b82 */ /* 0x001e220000000800 */
[----:B-1----:R-:W3:Y:S01]  /*d730*/  LDL.LU.64 R8, [R1+0x520] ;  /* 0x0005200001087983 */ /* 0x002ee20000300a00 */
[----:B------:R-:W-:-:S02]  /*d740*/  WARPGROUP.DEPBAR.LE gsb0, 0x0 ;  /* 0x00008000000079c5 */ /* 0x000fc40000010000 */
[----:B------:R-:W-:-:S06]  /*d750*/  WARPGROUP.ARRIVE ;  /* 0x00000000000079c5 */ /* 0x000fcc0000000000 */
[----:B------:R-:W-:Y:S01]  /*d760*/  HGMMA.64x128x16.F32.BF16 R152, gdesc[UR40].tnspA, R152, gsb0 ;  /* 0x21e00000289879f0 */ /* 0x000fe20008001898 */
[----:B0-----:R-:W-:-:S04]  /*d770*/  IMAD.SHL.U32 R11, R11, 0x20, RZ ;  /* 0x000000200b0b7824 */ /* 0x001fc800078e00ff */
[----:B------:R-:W-:Y:S02]  /*d780*/  IMAD.WIDE R10, R11, 0x2, R14 ;  /* 0x000000020b0a7825 */ /* 0x000fe400078e020e */
[----:B------:R-:W0:Y:S01]  /*d790*/  LDC R15, c[0x0][0x23c] ;  /* 0x00008f00ff0f7b82 */ /* 0x000e220000000800 */
[----:B------:R-:W-:Y:S04]  /*d7a0*/  STL [R1+0xbb0], R6 ;  /* 0x000bb00601007387 */ /* 0x000fe80000100800 */
[----:B------:R1:W-:Y:S01]  /*d7b0*/  STL [R1+0xbac], R7 ;  /* 0x000bac0701007387 */ /* 0x0003e20000100800 */
[----:B0-----:R-:W-:-:S04]  /*d7c0*/  IMAD.SHL.U32 R15, R15, 0x20, RZ ;  /* 0x000000200f0f7824 */ /* 0x001fc800078e00ff */
[----:B-1----:R-:W-:Y:S02]  /*d7d0*/  IMAD.WIDE R6, R15, 0x2, R16 ;  /* 0x000000020f067825 */ /* 0x002fe400078e0210 */
[----:B------:R-:W4:Y:S04]  /*d7e0*/  LDL.LU.64 R16, [R1+0x528] ;  /* 0x0005280001107983 */ /* 0x000f280000300a00 */
[----:B------:R-:W-:Y:S01]  /*d7f0*/  STL [R1+0xba8], R10 ;  /* 0x000ba80a01007387 */ /* 0x000fe20000100800 */
[----:B------:R-:W-:Y:S02]  /*d800*/  WARPGROUP.DEPBAR.LE gsb0, 0x0 ;  /* 0x00008000000079c5 */ /* 0x000fe40000010000 */
[----:B--2---:R-:W-:-:S06]  /*d810*/  WARPGROUP.ARRIVE ;  /* 0x00000000000079c5 */ /* 0x004fcc0000000000 */
[----:B------:R-:W-:Y:S01]  /*d820*/  HGMMA.64x128x16.F32.BF16 R88, gdesc[UR44].tnspA, R88, gsb0 ;  /* 0x21e000002c5879f0 */ /* 0x000fe20008001858 */
[----:B------:R0:W-:Y:S02]  /*d830*/  STL [R1+0xba4], R11 ;  /* 0x000ba40b01007387 */ /* 0x0001e40000100800 */
[C---:B0-----:R-:W-:Y:S01]  /*d840*/  IMAD.WIDE R10, R15.reuse, 0x2, R18 ;  /* 0x000000020f0a7825 */ /* 0x041fe200078e0212 */
[----:B------:R-:W-:Y:S01]  /*d850*/  UMOV UR50, UR10 ;  /* 0x0000000a00327c82 */ /* 0x000fe20008000000 */
[----:B------:R-:W-:Y:S02]  /*d860*/  UMOV UR51, UR11 ;  /* 0x0000000b00337c82 */ /* 0x000fe40008000000 */
[----:B---3--:R-:W-:Y:S02]  /*d870*/  IMAD.MOV.U32 R18, RZ, RZ, R8 ;  /* 0x000000ffff127224 */ /* 0x008fe400078e0008 */
[----:B------:R-:W-:Y:S02]  /*d880*/  IMAD.MOV.U32 R19, RZ, RZ, R9 ;  /* 0x000000ffff137224 */ /* 0x000fe400078e0009 */
[----:B------:R-:W-:-:S02]  /*d890*/  IMAD.WIDE R8, R15, 0x2, R20 ;  /* 0x000000020f087825 */ /* 0x000fc400078e0214 */
[----:B------:R-:W2:Y:S04]  /*d8a0*/  LDL.LU.64 R20, [R1+0x518] ;  /* 0x0005180001147983 */ /* 0x000ea80000300a00 */
[----:B------:R-:W-:Y:S04]  /*d8b0*/  STL [R1+0xba0], R6 ;  /* 0x000ba00601007387 */ /* 0x000fe80000100800 */
[----:B------:R0:W-:Y:S04]  /*d8c0*/  STL [R1+0xb9c], R7 ;  /* 0x000b9c0701007387 */ /* 0x0001e80000100800 */
[----:B------:R-:W-:Y:S01]  /*d8d0*/  STL [R1+0xb98], R10 ;  /* 0x000b980a01007387 */ /* 0x000fe20000100800 */
[----:B0-----:R-:W-:-:S04]  /*d8e0*/  IMAD.WIDE R6, R15, 0x2, R22 ;  /* 0x000000020f067825 */ /* 0x001fc800078e0216 */
[----:B------:R-:W-:Y:S02]  /*d8f0*/  IMAD.MOV.U32 R22, RZ, RZ, R2 ;  /* 0x000000ffff167224 */ /* 0x000fe400078e0002 */
[----:B------:R-:W-:Y:S02]  /*d900*/  IMAD.MOV.U32 R23, RZ, RZ, R3 ;  /* 0x000000ffff177224 */ /* 0x000fe400078e0003 */
[----:B------:R-:W3:Y:S04]  /*d910*/  LDL.LU.64 R2, [R1+0xc10] ;  /* 0x000c100001027983 */ /* 0x000ee80000300a00 */
[----:B------:R0:W-:Y:S04]  /*d920*/  STL [R1+0xb90], R11 ;  /* 0x000b900b01007387 */ /* 0x0001e80000100800 */
[----:B------:R1:W-:Y:S04]  /*d930*/  STL [R1+0xb8c], R8 ;  /* 0x000b8c0801007387 */ /* 0x0003e80000100800 */
[----:B------:R1:W-:Y:S01]  /*d940*/  STL [R1+0xb88], R9 ;  /* 0x000b880901007387 */ /* 0x0003e20000100800 */
[----:B0-----:R-:W-:-:S04]  /*d950*/  IMAD.WIDE R10, R15, 0x2, R216 ;  /* 0x000000020f0a7825 */ /* 0x001fc800078e02d8 */
[----:B-1----:R-:W-:Y:S02]  /*d960*/  IMAD.MOV.U32 R8, RZ, RZ, R238 ;  /* 0x000000ffff087224 */ /* 0x002fe400078e00ee */
[----:B------:R-:W-:Y:S02]  /*d970*/  IMAD.MOV.U32 R9, RZ, RZ, R239 ;  /* 0x000000ffff097224 */ /* 0x000fe400078e00ef */
[----:B------:R1:W5:Y:S01]  /*d980*/  LDL.LU.64 R238, [R1+0xc08] ;  /* 0x000c080001ee7983 */ /* 0x0003620000300a00 */
[----:B------:R-:W-:Y:S02]  /*d990*/  IMAD.MOV.U32 R216, RZ, RZ, R8 ;  /* 0x000000ffffd87224 */ /* 0x000fe400078e0008 */
[----:B------:R-:W-:Y:S01]  /*d9a0*/  IMAD.MOV.U32 R217, RZ, RZ, R9 ;  /* 0x000000ffffd97224 */ /* 0x000fe200078e0009 */
[----:B------:R-:W-:Y:S01]  /*d9b0*/  STL [R1+0xb84], R6 ;  /* 0x000b840601007387 */ /* 0x000fe20000100800 */
[----:B------:R-:W-:-:S03]  /*d9c0*/  IMAD.WIDE R8, R15, 0x2, R218 ;  /* 0x000000020f087825 */ /* 0x000fc600078e02da */
[----:B------:R0:W-:Y:S01]  /*d9d0*/  STL [R1+0xb80], R7 ;  /* 0x000b800701007387 */ /* 0x0001e20000100800 */
[----:B------:R-:W-:-:S03]  /*d9e0*/  WARPGROUP.DEPBAR.LE gsb0, 0x0 ;  /* 0x00008000000079c5 */ /* 0x000fc60000010000 */
[----:B------:R-:W-:Y:S01]  /*d9f0*/  STL [R1+0xb7c], R10 ;  /* 0x000b7c0a01007387 */ /* 0x000fe20000100800 */
[----:B------:R-:W-:-:S03]  /*da00*/  WARPGROUP.ARRIVE ;  /* 0x00000000000079c5 */ /* 0x000fc60000000000 */
[----:B------:R1:W-:Y:S01]  /*da10*/  STL [R1+0xb78], R11 ;  /* 0x000b780b01007387 */ /* 0x0003e20000100800 */
[C---:B0-----:R-:W-:Y:S02]  /*da20*/  IMAD.WIDE R6, R15.reuse, 0x2, R220 ;  /* 0x000000020f067825 */ /* 0x041fe400078e02dc */
[----:B------:R-:W-:Y:S01]  /*da30*/  HGMMA.64x128x16.F32.BF16 R88, gdesc[UR48].tnspA, R88, gsb0 ;  /* 0x21e00000305879f0 */ /* 0x000fe20008001858 */
[----:B------:R-:W-:Y:S04]  /*da40*/  STL [R1+0xb74], R8 ;  /* 0x000b740801007387 */ /* 0x000fe80000100800 */
[----:B------:R-:W-:Y:S01]  /*da50*/  STL [R1+0xb70], R9 ;  /* 0x000b700901007387 */ /* 0x000fe20000100800 */
[----:B-1----:R-:W-:-:S03]  /*da60*/  IMAD.WIDE R10, R15, 0x2, R222 ;  /* 0x000000020f0a7825 */ /* 0x002fc600078e02de */
[----:B------:R-:W-:Y:S04]  /*da70*/  STL [R1+0xb6c], R6 ;  /* 0x000b6c0601007387 */ /* 0x000fe80000100800 */
[----:B------:R0:W-:Y:S04]  /*da80*/  STL [R1+0xb68], R7 ;  /* 0x000b680701007387 */ /* 0x0001e80000100800 */
[----:B------:R-:W-:Y:S04]  /*da90*/  STL [R1+0x588], R10 ;  /* 0x0005880a01007387 */ /* 0x000fe80000100800 */
[----:B------:R1:W-:Y:S01]  /*daa0*/  STL [R1+0x584], R11 ;  /* 0x0005840b01007387 */ /* 0x0003e20000100800 */
[----:B0-----:R-:W-:-:S05]  /*dab0*/  IMAD.WIDE R6, R15, 0x2, R224 ;  /* 0x000000020f067825 */ /* 0x001fca00078e02e0 */
[----:B------:R-:W-:Y:S01]  /*dac0*/  STL [R1+0x580], R6 ;  /* 0x0005800601007387 */ /* 0x000fe20000100800 */
[----:B-1----:R-:W-:-:S03]  /*dad0*/  IMAD.WIDE R10, R15, 0x2, R226 ;  /* 0x000000020f0a7825 */ /* 0x002fc600078e02e2 */
[----:B------:R0:W-:Y:S04]  /*dae0*/  STL [R1+0x57c], R7 ;  /* 0x00057c0701007387 */ /* 0x0001e80000100800 */
[----:B------:R-:W-:Y:S04]  /*daf0*/  STL [R1+0x578], R10 ;  /* 0x0005780a01007387 */ /* 0x000fe80000100800 */
[----:B------:R1:W-:Y:S04]  /*db00*/  STL [R1+0x574], R11 ;  /* 0x0005740b01007387 */ /* 0x0003e80000100800 */
[----:B------:R-:W4:Y:S01]  /*db10*/  LDL.LU R14, [R1+0xb60] ;  /* 0x000b6000010e7983 */ /* 0x000f220000300800 */
[----:B------:R-:W-:Y:S01]  /*db20*/  UMOV UR54, UR14 ;  /* 0x0000000e00367c82 */ /* 0x000fe20008000000 */
[----:B------:R-:W-:Y:S01]  /*db30*/  UMOV UR55, UR15 ;  /* 0x0000000f00377c82 */ /* 0x000fe20008000000 */
[----:B------:R-:W-:-:S02]  /*db40*/  WARPGROUP.DEPBAR.LE gsb0, 0x0 ;  /* 0x00008000000079c5 */ /* 0x000fc40000010000 */
[----:B------:R-:W-:-:S06]  /*db50*/  WARPGROUP.ARRIVE ;  /* 0x00000000000079c5 */ /* 0x000fcc0000000000 */
[----:B------:R-:W-:Y:S01]  /*db60*/  HGMMA.64x128x16.F32.BF16 R24, gdesc[UR52].tnspA, R24, gsb0 ;  /* 0x21e00000341879f0 */ /* 0x000fe20008001818 */
[----:B------:R-:W-:Y:S01]  /*db70*/  UMOV UR58, UR10 ;  /* 0x0000000a003a7c82 */ /* 0x000fe20008000000 */
[----:B------:R-:W-:Y:S01]  /*db80*/  UMOV UR59, UR11 ;  /* 0x0000000b003b7c82 */ /* 0x000fe20008000000 */
[----:B0-----:R-:W-:-:S04]  /*db90*/  IMAD.WIDE R6, R15, 0x2, R230 ;  /* 0x000000020f067825 */ /* 0x001fc800078e02e6 */
[----:B------:R-:W-:Y:S02]  /*dba0*/  IMAD.MOV.U32 R231, RZ, RZ, R6 ;  /* 0x000000ffffe77224 */ /* 0x000fe400078e0006 */
[----:B------:R-:W-:Y:S02]  /*dbb0*/  IMAD.MOV.U32 R230, RZ, RZ, R7 ;  /* 0x000000ffffe67224 */ /* 0x000fe400078e0007 */
[----:B------:R-:W-:-:S04]  /*dbc0*/  IMAD.WIDE R8, R15, 0x2, R228 ;  /* 0x000000020f087825 */ /* 0x000fc800078e02e4 */
[----:B-1----:R-:W-:-:S04]  /*dbd0*/  IMAD.WIDE R10, R15, 0x2, R232 ;  /* 0x000000020f0a7825 */ /* 0x002fc800078e02e8 */
[----:B------:R-:W-:-:S04]  /*dbe0*/  IMAD.WIDE R6, R15, 0x2, R236 ;  /* 0x000000020f067825 */ /* 0x000fc800078e02ec */
[----:B------:R-:W-:Y:S02]  /*dbf0*/  IMAD.MOV.U32 R229, RZ, RZ, R8 ;  /* 0x000000ffffe57224 */ /* 0x000fe400078e0008 */
[----:B------:R-:W-:Y:S02]  /*dc00*/  IMAD.MOV.U32 R228, RZ, RZ, R9 ;  /* 0x000000ffffe47224 */ /* 0x000fe400078e0009 */
[----:B------:R-:W-:Y:S02]  /*dc10*/  IMAD.MOV.U32 R233, RZ, RZ, R10 ;  /* 0x000000ffffe97224 */ /* 0x000fe400078e000a */
[----:B------:R-:W-:Y:S02]  /*dc20*/  IMAD.MOV.U32 R232, RZ, RZ, R11 ;  /* 0x000000ffffe87224 */ /* 0x000fe400078e000b */
[----:B------:R-:W-:Y:S02]  /*dc30*/  IMAD.MOV.U32 R237, RZ, RZ, R6 ;  /* 0x000000ffffed7224 */ /* 0x000fe400078e0006 */
[----:B------:R-:W-:-:S02]  /*dc40*/  IMAD.MOV.U32 R236, RZ, RZ, R7 ;  /* 0x000000ffffec7224 */ /* 0x000fc400078e0007 */
[----:B------:R-:W-:Y:S01]  /*dc50*/  IMAD.WIDE R8, R15, 0x2, R234 ;  /* 0x000000020f087825 */ /* 0x000fe200078e02ea */
[----:B------:R-:W-:Y:S02]  /*dc60*/  WARPGROUP.DEPBAR.LE gsb0, 0x0 ;  /* 0x00008000000079c5 */ /* 0x000fe40000010000 */
[----:B------:R-:W-:-:S06]  /*dc70*/  WARPGROUP.ARRIVE ;  /* 0x00000000000079c5 */ /* 0x000fcc0000000000 */
[----:B------:R-:W-:Y:S01]  /*dc80*/  HGMMA.64x128x16.F32.BF16 R24, gdesc[UR56].tnspA, R24, gsb0 ;  /* 0x21e00000381879f0 */ /* 0x000fe20008001818 */
[----:B------:R-:W-:-:S04]  /*dc90*/  IMAD.WIDE R10, R15, 0x2, R240 ;  /* 0x000000020f0a7825 */ /* 0x000fc800078e02f0 */
[----:B------:R-:W-:-:S04]  /*dca0*/  IMAD.WIDE R6, R15, 0x2, R242 ;  /* 0x000000020f067825 */ /* 0x000fc800078e02f2 */
[----:B------:R-:W-:Y:S02]  /*dcb0*/  IMAD.MOV.U32 R235, RZ, RZ, R8 ;  /* 0x000000ffffeb7224 */ /* 0x000fe400078e0008 */
[----:B------:R-:W-:Y:S02]  /*dcc0*/  IMAD.MOV.U32 R234, RZ, RZ, R9 ;  /* 0x000000ffffea7224 */ /* 0x000fe400078e0009 */
[----:B------:R-:W-:Y:S02]  /*dcd0*/  IMAD.MOV.U32 R241, RZ, RZ, R10 ;  /* 0x000000fffff17224 */ /* 0x000fe400078e000a */
[----:B------:R-:W-:Y:S02]  /*dce0*/  IMAD.MOV.U32 R240, RZ, RZ, R11 ;  /* 0x000000fffff07224 */ /* 0x000fe400078e000b */
[----:B------:R-:W-:Y:S02]  /*dcf0*/  IMAD.MOV.U32 R243, RZ, RZ, R6 ;  /* 0x000000fffff37224 */ /* 0x000fe400078e0006 */
[----:B------:R-:W-:-:S02]  /*dd00*/  IMAD.MOV.U32 R242, RZ, RZ, R7 ;  /* 0x000000fffff27224 */ /* 0x000fc400078e0007 */
[----:B------:R-:W-:-:S04]  /*dd10*/  IMAD.WIDE R10, R15, 0x2, R244 ;  /* 0x000000020f0a7825 */ /* 0x000fc800078e02f4 */
[----:B------:R-:W-:-:S04]  /*dd20*/  IMAD.WIDE R8, R15, 0x2, R246 ;  /* 0x000000020f087825 */ /* 0x000fc800078e02f6 */
[----:B------:R-:W-:-:S04]  /*dd30*/  IMAD.WIDE R6, R15, 0x2, R248 ;  /* 0x000000020f067825 */ /* 0x000fc800078e02f8 */
[----:B------:R-:W-:Y:S02]  /*dd40*/  IMAD.MOV.U32 R245, RZ, RZ, R10 ;  /* 0x000000fffff57224 */ /* 0x000fe400078e000a */
[----:B------:R-:W-:Y:S02]  /*dd50*/  IMAD.MOV.U32 R244, RZ, RZ, R11 ;  /* 0x000000fffff47224 */ /* 0x000fe400078e000b */
[----:B----4-:R-:W-:-:S05]  /*dd60*/  VIADD R14, R14, 0xffffffff ;  /* 0xffffffff0e0e7836 */ /* 0x010fca0000000000 */
[----:B------:R0:W-:Y:S01]  /*dd70*/  STL [R1+0xb60], R14 ;  /* 0x000b600e01007387 */ /* 0x0001e20000100800 */
[----:B------:R-:W-:Y:S02]  /*dd80*/  ISETP.NE.U32.AND P0, PT, R14, RZ, PT ;  /* 0x000000ff0e00720c */ /* 0x000fe40003f05070 */
[----:B0-----:R-:W0:Y:S01]  /*dd90*/  LDC R14, c[0x0][0x238] ;  /* 0x00008e00ff0e7b82 */ /* 0x001e220000000800 */
        /* <DEDUP_REMOVED lines=14> */
[----:B--2---:R-:W-:-:S04]  /*de80*/  IMAD.WIDE R10, R15, 0x2, R20 ;  /* 0x000000020f0a7825 */ /* 0x004fc800078e0214 */
[----:B------:R-:W-:-:S04]  /*de90*/  IMAD.WIDE R8, R15, 0x2, R18 ;  /* 0x000000020f087825 */ /* 0x000fc800078e0212 */
[----:B------:R-:W-:-:S04]  /*dea0*/  IMAD.WIDE R6, R15, 0x2, R16 ;  /* 0x000000020f067825 */ /* 0x000fc800078e0210 */
[----:B0-----:R-:W-:Y:S02]  /*deb0*/  IMAD.SHL.U32 R14, R14, 0x20, RZ ;  /* 0x000000200e0e7824 */ /* 0x001fe400078e00ff */
[----:B------:R-:W-:Y:S02]  /*dec0*/  IMAD.MOV.U32 R223, RZ, RZ, R12 ;  /* 0x000000ffffdf7224 */ /* 0x000fe400078e000c */
[----:B------:R-:W-:Y:S02]  /*ded0*/  IMAD.MOV.U32 R222, RZ, RZ, R13 ;  /* 0x000000ffffde7224 */ /* 0x000fe400078e000d */
[----:B------:R-:W-:Y:S01]  /*dee0*/  IMAD.MOV.U32 R221, RZ, RZ, R10 ;  /* 0x000000ffffdd7224 */ /* 0x000fe200078e000a */
[----:B------:R-:W-:Y:S02]  /*def0*/  WARPGROUP.DEPBAR.LE gsb0, 0x0 ;  /* 0x00008000000079c5 */ /* 0x000fe40000010000 */
[----:B------:R-:W-:Y:S02]  /*df00*/  IMAD.MOV.U32 R220, RZ, RZ, R11 ;  /* 0x000000ffffdc7224 */ /* 0x000fe400078e000b */
[----:B------:R-:W-:-:S02]  /*df10*/  IMAD.MOV.U32 R219, RZ, RZ, R8 ;  /* 0x000000ffffdb7224 */ /* 0x000fc400078e0008 */
[----:B------:R-:W-:Y:S02]  /*df20*/  IMAD.MOV.U32 R218, RZ, RZ, R9 ;  /* 0x000000ffffda7224 */ /* 0x000fe400078e0009 */
[----:B------:R-:W-:Y:S02]  /*df30*/  IMAD.MOV.U32 R217, RZ, RZ, R6 ;  /* 0x000000ffffd97224 */ /* 0x000fe400078e0006 */
[----:B------:R-:W-:Y:S02]  /*df40*/  IMAD.MOV.U32 R216, RZ, RZ, R7 ;  /* 0x000000ffffd87224 */ /* 0x000fe400078e0007 */
[----:B------:R-:W-:Y:S02]  /*df50*/  VIADD R4, R4, 0xffffffe0 ;  /* 0xffffffe004047836 */ /* 0x000fe40000000000 */
[----:B---3--:R-:W-:Y:S01]  /*df60*/  IMAD.WIDE R2, R14, 0x2, R2 ;  /* 0x000000020e027825 */ /* 0x008fe200078e0202 */
[----:B------:R-:W-:Y:S06]  /*df70*/  @P0 BRA `(.L_x_1) ;  /* 0xffffff84001c0947 */ /* 0x000fec000383ffff */
[----:B------:R-:W2:Y:S04]  /*df80*/  LDL.LU R14, [R1+0xb4] ;  /* 0x0000b400010e7983 */ /* 0x000ea80000300800 */
[----:B------:R-:W3:Y:S04]  /*df90*/  LDL.LU R15, [R1+0xbc] ;  /* 0x0000bc00010f7983 */ /* 0x000ee80000300800 */
[----:B------:R-:W4:Y:S04]  /*dfa0*/  LDL.LU R16, [R1+0x3bc] ;  /* 0x0003bc0001107983 */ /* 0x000f280000300800 */
[----:B------:R-:W2:Y:S04]  /*dfb0*/  LDL.LU R17, [R1+0x1bc] ;  /* 0x0001bc0001117983 */ /* 0x000ea80000300800 */
[----:B------:R-:W3:Y:S04]  /*dfc0*/  LDL.LU R19, [R1+0xf4] ;  /* 0x0000f40001137983 */ /* 0x000ee80000300800 */
[----:B------:R-:W4:Y:S01]  /*dfd0*/  LDL.LU R18, [R1+0xfc] ;  /* 0x0000fc0001127983 */ /* 0x000f220000300800 */
[----:B------:R-:W-:-:S02]  /*dfe0*/  F2FP.BF16.F32.PACK_AB R0, R87, R215 ;  /* 0x000000d75700723e */ /* 0x000fc400000010ff */
[----:B------:R-:W-:Y:S01]  /*dff0*/  F2FP.BF16.F32.PACK_AB R3, R85, R213 ;  /* 0x000000d55503723e */ /* 0x000fe200000010ff */
[----:B------:R-:W-:Y:S04]  /*e000*/  STL [R1+0xc98], R35 ;  /* 0x000c982301007387 */ /* 0x000fe80000100800 */
        /* <DEDUP_REMOVED lines=34> */
[----:B-----5:R-:W-:Y:S04]  /*e230*/  STL [R1+0xc0c], R252 ;  /* 0x000c0cfc01007387 */ /* 0x020fe80000100800 */
[----:B------:R-:W-:Y:S04]  /*e240*/  STL [R1+0xc08], R239 ;  /* 0x000c08ef01007387 */ /* 0x000fe80000100800 */
[----:B------:R-:W-:Y:S04]  /*e250*/  STL [R1+0xc04], R238 ;  /* 0x000c04ee01007387 */ /* 0x000fe80000100800 */
[----:B------:R3:W-:Y:S04]  /*e260*/  STL [R1+0x55c], R0 ;  /* 0x00055c0001007387 */ /* 0x0007e80000100800 */
[----:B------:R-:W-:Y:S01]  /*e270*/  STL [R1+0x558], R3 ;  /* 0x0005580301007387 */ /* 0x000fe20000100800 */
[----:B---3--:R-:W-:-:S02]  /*e280*/  F2FP.BF16.F32.PACK_AB R0, R149, R19 ;  /* 0x000000139500723e */ /* 0x008fc400000010ff */
[----:B----4-:R-:W-:-:S05]  /*e290*/  F2FP.BF16.F32.PACK_AB R2, R151, R18 ;  /* 0x000000129702723e */ /* 0x010fca00000010ff */
[----:B------:R0:W-:Y:S04]  /*e2a0*/  STL [R1+0x554], R2 ;  /* 0x0005540201007387 */ /* 0x0001e80000100800 */
[----:B------:R1:W-:Y:S04]  /*e2b0*/  STL [R1+0x550], R0 ;  /* 0x0005500001007387 */ /* 0x0003e80000100800 */
[----:B------:R-:W3:Y:S04]  /*e2c0*/  LDL.LU R236, [R1+0x1f4] ;  /* 0x0001f40001ec7983 */ /* 0x000ee80000300800 */
[----:B------:R-:W3:Y:S04]  /*e2d0*/  LDL.LU R227, [R1+0x3f4] ;  /* 0x0003f40001e37983 */ /* 0x000ee80000300800 */
[----:B------:R-:W4:Y:S04]  /*e2e0*/  LDL.LU R240, [R1+0x2fc] ;  /* 0x0002fc0001f07983 */ /* 0x000f280000300800 */
[----:B------:R-:W4:Y:S04]  /*e2f0*/  LDL.LU R225, [R1+0x4fc] ;  /* 0x0004fc0001e17983 */ /* 0x000f280000300800 */
[----:B------:R-:W2:Y:S04]  /*e300*/  LDL.LU R18, [R1+0x2f4] ;  /* 0x0002f40001127983 */ /* 0x000ea80000300800 */
[----:B------:R-:W2:Y:S04]  /*e310*/  LDL.LU R19, [R1+0x4f4] ;  /* 0x0004f40001137983 */ /* 0x000ea80000300800 */
[----:B------:R-:W1:Y:S04]  /*e320*/  LDL.LU R234, [R1+0x1fc] ;  /* 0x0001fc0001ea7983 */ /* 0x000e680000300800 */
[----:B------:R-:W1:Y:S04]  /*e330*/  LDL.LU R251, [R1+0x3fc] ;  /* 0x0003fc0001fb7983 */ /* 0x000e680000300800 */
[----:B------:R-:W2:Y:S04]  /*e340*/  LDL.LU R242, [R1+0xf8] ;  /* 0x0000f80001f27983 */ /* 0x000ea80000300800 */
        /* <DEDUP_REMOVED lines=15> */
[----:B0-----:R-:W2:Y:S04]  /*e440*/  LDL.LU R2, [R1+0x2ec] ;  /* 0x0002ec0001027983 */ /* 0x001ea80000300800 */
        /* <DEDUP_REMOVED lines=12> */
[----:B------:R-:W2:Y:S01]  /*e510*/  LDL.LU R21, [R1+0x4e0] ;  /* 0x0004e00001157983 */ /* 0x000ea20000300800 */
[----:B---3--:R-:W-:-:S02]  /*e520*/  F2FP.BF16.F32.PACK_AB R24, R236, R227 ;  /* 0x000000e3ec18723e */ /* 0x008fc400000010ff */
[----:B----4-:R-:W-:Y:S02]  /*e530*/  F2FP.BF16.F32.PACK_AB R5, R240, R225 ;  /* 0x000000e1f005723e */ /* 0x010fe400000010ff */
[----:B-1----:R-:W-:-:S05]  /*e540*/  F2FP.BF16.F32.PACK_AB R0, R234, R251 ;  /* 0x000000fbea00723e */ /* 0x002fca00000010ff */
[----:B------:R2:W-:Y:S04]  /*e550*/  STL [R1+0x54c], R0 ;  /* 0x00054c0001007387 */ /* 0x0005e80000100800 */
[----:B------:R0:W-:Y:S01]  /*e560*/  STL [R1+0x548], R24 ;  /* 0x0005481801007387 */ /* 0x0001e20000100800 */
[----:B--2---:R-:W-:-:S03]  /*e570*/  F2FP.BF16.F32.PACK_AB R0, R18, R19 ;  /* 0x000000131200723e */ /* 0x004fc600000010ff */
[----:B------:R-:W2:Y:S04]  /*e580*/  LDL.LU R18, [R1+0xdc] ;  /* 0x0000dc0001127983 */ /* 0x000ea80000300800 */
[----:B------:R1:W-:Y:S04]  /*e590*/  STL [R1+0x544], R5 ;  /* 0x0005440501007387 */ /* 0x0003e80000100800 */
[----:B------:R-:W3:Y:S01]  /*e5a0*/  LDL.LU R19, [R1+0xd4] ;  /* 0x0000d40001137983 */ /* 0x000ee20000300800 */
[----:B0-----:R-:W-:-:S03]  /*e5b0*/  F2FP.BF16.F32.PACK_AB R24, R84, R212 ;  /* 0x000000d45418723e */ /* 0x001fc600000010ff */
[----:B------:R0:W-:Y:S01]  /*e5c0*/  STL [R1+0x540], R0 ;  /* 0x0005400001007387 */ /* 0x0001e20000100800 */
[----:B-1----:R-:W-:Y:S02]  /*e5d0*/  F2FP.BF16.F32.PACK_AB R5, R150, R242 ;  /* 0x000000f29605723e */ /* 0x002fe400000010ff */
[----:B0-----:R-:W-:-:S05]  /*e5e0*/  F2FP.BF16.F32.PACK_AB R0, R86, R214 ;  /* 0x000000d65600723e */ /* 0x001fca00000010ff */
[----:B------:R0:W-:Y:S04]  /*e5f0*/  STL [R1+0x52c], R0 ;  /* 0x00052c0001007387 */ /* 0x0001e80000100800 */
[----:B------:R1:W-:Y:S04]  /*e600*/  STL [R1+0x528], R24 ;  /* 0x0005281801007387 */ /* 0x0003e80000100800 */
[----:B------:R4:W-:Y:S01]  /*e610*/  STL [R1+0x524], R5 ;  /* 0x0005240501007387 */ /* 0x0009e20000100800 */
[----:B0-----:R-:W-:Y:S02]  /*e620*/  F2FP.BF16.F32.PACK_AB R0, R148, R223 ;  /* 0x000000df9400723e */ /* 0x001fe400000010ff */
[----:B-1----:R-:W-:-:S03]  /*e630*/  F2FP.BF16.F32.PACK_AB R24, R244, R221 ;  /* 0x000000ddf418723e */ /* 0x002fc600000010ff */
[----:B------:R0:W-:Y:S01]  /*e640*/  STL [R1+0x520], R0 ;  /* 0x0005200001007387 */ /* 0x0001e20000100800 */
[----:B----4-:R-:W-:-:S03]  /*e650*/  F2FP.BF16.F32.PACK_AB R5, R246, R219 ;  /* 0x000000dbf605723e */ /* 0x010fc600000010ff */
[----:B------:R1:W-:Y:S01]  /*e660*/  STL [R1+0x51c], R24 ;  /* 0x00051c1801007387 */ /* 0x0003e20000100800 */
[----:B------:R-:W-:-:S03]  /*e670*/  F2FP.BF16.F32.PACK_AB R4, R216, R4 ;  /* 0x00000004d804723e */ /* 0x000fc600000010ff */
[----:B------:R4:W-:Y:S01]  /*e680*/  STL [R1+0x518], R5 ;  /* 0x0005180501007387 */ /* 0x0009e20000100800 */
[----:B0-----:R-:W-:Y:S02]  /*e690*/  F2FP.BF16.F32.PACK_AB R0, R248, R217 ;  /* 0x000000d9f800723e */ /* 0x001fe400000010ff */
[----:B------:R-:W-:Y:S02]  /*e6a0*/  F2FP.BF16.F32.PACK_AB R2, R2, R3 ;  /* 0x000000030202723e */ /* 0x000fe400000010ff */
[----:B-1----:R-:W-:Y:S01]  /*e6b0*/  F2FP.BF16.F32.PACK_AB R24, R250, R226 ;  /* 0x000000e2fa18723e */ /* 0x002fe200000010ff */
[----:B------:R0:W-:Y:S01]  /*e6c0*/  STL [R1+0x514], R0 ;  /* 0x0005140001007387 */ /* 0x0001e20000100800 */
[----:B------:R-:W-:Y:S02]  /*e6d0*/  F2FP.BF16.F32.PACK_AB R3, R82, R210 ;  /* 0x000000d25203723e */ /* 0x000fe400000010ff */
[----:B----4-:R-:W-:Y:S01]  /*e6e0*/  F2FP.BF16.F32.PACK_AB R5, R83, R211 ;  /* 0x000000d35305723e */ /* 0x010fe200000010ff */
[----:B------:R1:W-:Y:S04]  /*e6f0*/  STL [R1+0x510], R24 ;  /* 0x0005101801007387 */ /* 0x0003e80000100800 */
[----:B------:R4:W-:Y:S01]  /*e700*/  STL [R1+0x50c], R5 ;  /* 0x00050c0501007387 */ /* 0x0009e20000100800 */
[----:B0-----:R-:W-:-:S02]  /*e710*/  F2FP.BF16.F32.PACK_AB R0, R81, R209 ;  /* 0x000000d15100723e */ /* 0x001fc400000010ff */
[----:B-1----:R-:W-:-:S03]  /*e720*/  F2FP.BF16.F32.PACK_AB R24, R147, R224 ;  /* 0x000000e09318723e */ /* 0x002fc600000010ff */
[----:B------:R0:W-:Y:S01]  /*e730*/  STL [R1+0x508], R0 ;  /* 0x0005080001007387 */ /* 0x0001e20000100800 */
[----:B----4-:R-:W-:-:S03]  /*e740*/  F2FP.BF16.F32.PACK_AB R5, R145, R222 ;  /* 0x000000de9105723e */ /* 0x010fc600000010ff */
[----:B------:R-:W-:Y:S04]  /*e750*/  STL [R1+0x504], R24 ;  /* 0x0005041801007387 */ /* 0x000fe80000100800 */
[----:B------:R-:W-:Y:S01]  /*e760*/  STL [R1+0x500], R5 ;  /* 0x0005000501007387 */ /* 0x000fe20000100800 */
[----:B0-----:R-:W-:-:S05]  /*e770*/  F2FP.BF16.F32.PACK_AB R0, R220, R218 ;  /* 0x000000dadc00723e */ /* 0x001fca00000010ff */
[----:B------:R0:W-:Y:S04]  /*e780*/  STL [R1+0x4fc], R0 ;  /* 0x0004fc0001007387 */ /* 0x0001e80000100800 */
[----:B------:R-:W-:Y:S04]  /*e790*/  STL [R1+0x4f8], R4 ;  /* 0x0004f80401007387 */ /* 0x000fe80000100800 */
[----:B------:R1:W-:Y:S01]  /*e7a0*/  STL [R1+0x4f4], R2 ;  /* 0x0004f40201007387 */ /* 0x0003e20000100800 */
[----:B0-----:R-:W-:-:S05]  /*e7b0*/  F2FP.BF16.F32.PACK_AB R0, R6, R7 ;  /* 0x000000070600723e */ /* 0x001fca00000010ff */
[----:B------:R0:W-:Y:S01]  /*e7c0*/  STL [R1+0x4f0], R0 ;  /* 0x0004f00001007387 */ /* 0x0001e20000100800 */
[----:B-1----:R-:W-:-:S03]  /*e7d0*/  F2FP.BF16.F32.PACK_AB R2, R80, R208 ;  /* 0x000000d05002723e */ /* 0x002fc600000010ff */
[----:B------:R1:W-:Y:S04]  /*e7e0*/  STL [R1+0x3fc], R3 ;  /* 0x0003fc0301007387 */ /* 0x0003e80000100800 */
[----:B------:R4:W-:Y:S01]  /*e7f0*/  STL [R1+0x3f8], R2 ;  /* 0x0003f80201007387 */ /* 0x0009e20000100800 */
[----:B0-----:R-:W-:Y:S02]  /*e800*/  F2FP.BF16.F32.PACK_AB R0, R146, R8 ;  /* 0x000000089200723e */ /* 0x001fe400000010ff */
[----:B-1----:R-:W-:-:S03]  /*e810*/  F2FP.BF16.F32.PACK_AB R3, R144, R9 ;  /* 0x000000099003723e */ /* 0x002fc600000010ff */
[----:B------:R0:W-:Y:S01]  /*e820*/  STL [R1+0x3f4], R0 ;  /* 0x0003f40001007387 */ /* 0x0001e20000100800 */
[----:B----4-:R-:W-:-:S03]  /*e830*/  F2FP.BF16.F32.PACK_AB R2, R10, R11 ;  /* 0x0000000b0a02723e */ /* 0x010fc600000010ff */
        /* <DEDUP_REMOVED lines=10> */
[----:B------:R3:W-:Y:S04]  /*e8e0*/  STL [R1+0x2ec], R0 ;  /* 0x0002ec0001007387 */ /* 0x0007e80000100800 */
[----:B------:R-:W-:Y:S01]  /*e8f0*/  STL [R1+0x2e8], R3 ;  /* 0x0002e80301007387 */ /* 0x000fe20000100800 */
[----:B--2---:R-:W-:-:S05]  /*e900*/  F2FP.BF16.F32.PACK_AB R2, R143, R18 ;  /* 0x000000128f02723e */ /* 0x004fca00000010ff */
[----:B------:R0:W-:Y:S01]  /*e910*/  STL [R1+0x2e4], R2 ;  /* 0x0002e40201007387 */ /* 0x0001e20000100800 */
[----:B---3--:R-:W-:-:S05]  /*e920*/  F2FP.BF16.F32.PACK_AB R0, R141, R19 ;  /* 0x000000138d00723e */ /* 0x008fca00000010ff */
[----:B------:R1:W-:Y:S04]  /*e930*/  STL [R1+0x2e0], R0 ;  /* 0x0002e00001007387 */ /* 0x0003e80000100800 */
[----:B------:R-:W1:Y:S04]  /*e940*/  LDL.LU R234, [R1+0x1dc] ;  /* 0x0001dc0001ea7983 */ /* 0x000e680000300800 */
[----:B------:R-:W1:Y:S04]  /*e950*/  LDL.LU R251, [R1+0x3dc] ;  /* 0x0003dc0001fb7983 */ /* 0x000e680000300800 */
[----:B------:R-:W2:Y:S04]  /*e960*/  LDL.LU R236, [R1+0x1d4] ;  /* 0x0001d40001ec7983 */ /* 0x000ea80000300800 */
[----:B------:R-:W2:Y:S04]  /*e970*/  LDL.LU R227, [R1+0x3d4] ;  /* 0x0003d40001e37983 */ /* 0x000ea80000300800 */
[----:B------:R-:W3:Y:S04]  /*e980*/  LDL.LU R240, [R1+0x2dc] ;  /* 0x0002dc0001f07983 */ /* 0x000ee80000300800 */
[----:B------:R-:W3:Y:S04]  /*e990*/  LDL.LU R225, [R1+0x4dc] ;  /* 0x0004dc0001e17983 */ /* 0x000ee80000300800 */
[----:B------:R-:W4:Y:S04]  /*e9a0*/  LDL.LU R242, [R1+0x2d4] ;  /* 0x0002d40001f27983 */ /* 0x000f280000300800 */
        /* <DEDUP_REMOVED lines=15> */
[----:B0-----:R-:W4:Y:S04]  /*eaa0*/  LDL.LU R2, [R1+0x1c4] ;  /* 0x0001c40001027983 */ /* 0x001f280000300800 */
        /* <DEDUP_REMOVED lines=14> */
[----:B------:R-:W4:Y:S01]  /*eb90*/  LDL.LU R19, [R1+0x4c0] ;  /* 0x0004c00001137983 */ /* 0x000f220000300800 */
[----:B------:R-:W-:-:S02]  /*eba0*/  IMAD.MOV.U32 R35, RZ, RZ, R17 ;  /* 0x000000ffff237224 */ /* 0x000fc400078e0011 */
[----:B------:R-:W-:Y:S01]  /*ebb0*/  IMAD.MOV.U32 R241, RZ, RZ, R15 ;  /* 0x000000fffff17224 */ /* 0x000fe200078e000f */
[----:B-1----:R-:W-:-:S05]  /*ebc0*/  F2FP.BF16.F32.PACK_AB R0, R234, R251 ;  /* 0x000000fbea00723e */ /* 0x002fca00000010ff */
[----:B------:R-:W-:Y:S01]  /*ebd0*/  STL [R1+0x1fc], R0 ;  /* 0x0001fc0001007387 */ /* 0x000fe20000100800 */
[----:B--2---:R-:W-:Y:S01]  /*ebe0*/  F2FP.BF16.F32.PACK_AB R24, R236, R227 ;  /* 0x000000e3ec18723e */ /* 0x004fe200000010ff */
[----:B------:R-:W-:-:S04]  /*ebf0*/  IMAD.MOV.U32 R227, RZ, RZ, R16 ;  /* 0x000000ffffe37224 */ /* 0x000fc800078e0010 */
[----:B------:R0:W-:Y:S01]  /*ec00*/  STL [R1+0x1f8], R24 ;  /* 0x0001f81801007387 */ /* 0x0001e20000100800 */
[----:B---3--:R-:W-:Y:S01]  /*ec10*/  F2FP.BF16.F32.PACK_AB R5, R240, R225 ;  /* 0x000000e1f005723e */ /* 0x008fe200000010ff */
[----:B------:R-:W-:-:S04]  /*ec20*/  IMAD.MOV.U32 R240, RZ, RZ, R14 ;  /* 0x000000fffff07224 */ /* 0x000fc800078e000e */
[----:B------:R1:W-:Y:S01]  /*ec30*/  STL [R1+0x1f4], R5 ;  /* 0x0001f40501007387 */ /* 0x0003e20000100800 */
[----:B0-----:R-:W-:Y:S02]  /*ec40*/  F2FP.BF16.F32.PACK_AB R24, R78, R206 ;  /* 0x000000ce4e18723e */ /* 0x001fe400000010ff */
[----:B----4-:R-:W-:-:S05]  /*ec50*/  F2FP.BF16.F32.PACK_AB R0, R242, R223 ;  /* 0x000000dff200723e */ /* 0x010fca00000010ff */
[----:B------:R0:W-:Y:S01]  /*ec60*/  STL [R1+0x1f0], R0 ;  /* 0x0001f00001007387 */ /* 0x0001e20000100800 */
[----:B-1----:R-:W-:-:S03]  /*ec70*/  F2FP.BF16.F32.PACK_AB R5, R76, R204 ;  /* 0x000000cc4c05723e */ /* 0x002fc600000010ff */
[----:B------:R1:W-:Y:S04]  /*ec80*/  STL [R1+0x1ec], R24 ;  /* 0x0001ec1801007387 */ /* 0x0003e80000100800 */
[----:B------:R2:W-:Y:S01]  /*ec90*/  STL [R1+0x1e8], R5 ;  /* 0x0001e80501007387 */ /* 0x0005e20000100800 */
[----:B0-----:R-:W-:Y:S02]  /*eca0*/  F2FP.BF16.F32.PACK_AB R0, R142, R244 ;  /* 0x000000f48e00723e */ /* 0x001fe400000010ff */
[----:B-1----:R-:W-:-:S03]  /*ecb0*/  F2FP.BF16.F32.PACK_AB R24, R140, R221 ;  /* 0x000000dd8c18723e */ /* 0x002fc600000010ff */
[----:B------:R0:W-:Y:S01]  /*ecc0*/  STL [R1+0x1e4], R0 ;  /* 0x0001e40001007387 */ /* 0x0001e20000100800 */
[----:B--2---:R-:W-:-:S03]  /*ecd0*/  F2FP.BF16.F32.PACK_AB R5, R246, R219 ;  /* 0x000000dbf605723e */ /* 0x004fc600000010ff */
        /* <DEDUP_REMOVED lines=12> */
[----:B------:R-:W-:Y:S01]  /*eda0*/  STL [R1+0xf8], R24 ;  /* 0x0000f81801007387 */ /* 0x000fe20000100800 */
[----:B------:R-:W-:-:S03]  /*edb0*/  F2FP.BF16.F32.PACK_AB R4, R216, R4 ;  /* 0x00000004d804723e */ /* 0x000fc600000010ff */
[----:B------:R-:W-:Y:S01]  /*edc0*/  STL [R1+0xf4], R5 ;  /* 0x0000f40501007387 */ /* 0x000fe20000100800 */
[----:B0-----:R-:W-:Y:S02]  /*edd0*/  F2FP.BF16.F32.PACK_AB R0, R137, R218 ;  /* 0x000000da8900723e */ /* 0x001fe400000010ff */
[----:B------:R-:W-:-:S03]  /*ede0*/  F2FP.BF16.F32.PACK_AB R2, R2, R3 ;  /* 0x000000030202723e */ /* 0x000fc600000010ff */
[----:B------:R0:W-:Y:S04]  /*edf0*/  STL [R1+0xf0], R0 ;  /* 0x0000f00001007387 */ /* 0x0001e80000100800 */
[----:B------:R-:W-:Y:S04]  /*ee00*/  STL [R1+0xec], R4 ;  /* 0x0000ec0401007387 */ /* 0x000fe80000100800 */
[----:B------:R1:W-:Y:S01]  /*ee10*/  STL [R1+0xe8], R2 ;  /* 0x0000e80201007387 */ /* 0x0003e20000100800 */
[----:B0-----:R-:W-:Y:S02]  /*ee20*/  F2FP.BF16.F32.PACK_AB R0, R6, R7 ;  /* 0x000000070600723e */ /* 0x001fe400000010ff */
[----:B------:R-:W-:-:S03]  /*ee30*/  F2FP.BF16.F32.PACK_AB R3, R8, R9 ;  /* 0x000000090803723e */ /* 0x000fc600000010ff */
        /* <DEDUP_REMOVED lines=14> */
[----:B------:R-:W-:Y:S04]  /*ef20*/  STL [R1+0xc8], R3 ;  /* 0x0000c80301007387 */ /* 0x000fe80000100800 */
[----:B------:R-:W-:Y:S01]  /*ef30*/  STL [R1+0xc4], R2 ;  /* 0x0000c40201007387 */ /* 0x000fe20000100800 */
[----:B0-----:R-:W-:-:S05]  /*ef40*/  F2FP.BF16.F32.PACK_AB R0, R18, R19 ;  /* 0x000000131200723e */ /* 0x001fca00000010ff */
[----:B------:R0:W-:Y:S04]  /*ef50*/  STL [R1+0xc0], R0 ;  /* 0x0000c00001007387 */ /* 0x0001e80000100800 */
        /* <DEDUP_REMOVED lines=128> */
[----:B------:R-:W4:Y:S04]  /*f760*/  LDL.LU R234, [R1] ;  /* 0x0000000001ea7983 */ /* 0x000f280000300800 */
[----:B------:R-:W4:Y:S04]  /*f770*/  LDL.LU R251, [R1+0x108] ;  /* 0x0001080001fb7983 */ /* 0x000f280000300800 */
[----:B------:R-:W4:Y:S04]  /*f780*/  LDL.LU R236, [R1+0x308] ;  /* 0x0003080001ec7983 */ /* 0x000f280000300800 */
[----:B------:R-:W4:Y:S04]  /*f790*/  LDL.LU R244, [R1+0x100] ;  /* 0x0001000001f47983 */ /* 0x000f280000300800 */
[----:B------:R-:W4:Y:S01]  /*f7a0*/  LDL.LU R246, [R1+0x300] ;  /* 0x0003000001f67983 */ /* 0x000f220000300800 */
[----:B------:R-:W-:-:S03]  /*f7b0*/  F2FP.BF16.F32.PACK_AB R243, R71, R199 ;  /* 0x000000c747f3723e */ /* 0x000fc600000010ff */
[----:B------:R-:W4:Y:S04]  /*f7c0*/  LDL.LU R248, [R1+0x208] ;  /* 0x0002080001f87983 */ /* 0x000f280000300800 */
[----:B------:R-:W4:Y:S04]  /*f7d0*/  LDL.LU R250, [R1+0x408] ;  /* 0x0004080001fa7983 */ /* 0x000f280000300800 */
[----:B------:R-:W4:Y:S04]  /*f7e0*/  LDL.LU R2, [R1+0x200] ;  /* 0x0002000001027983 */ /* 0x000f280000300800 */
[----:B------:R-:W4:Y:S04]  /*f7f0*/  LDL.LU R3, [R1+0x400] ;  /* 0x0004000001037983 */ /* 0x000f280000300800 */
[----:B------:R-:W4:Y:S01]  /*f800*/  LDL.LU R199, [R1+0x2a0] ;  /* 0x0002a00001c77983 */ /* 0x000f220000300800 */
[----:B------:R-:W-:-:S03]  /*f810*/  F2FP.BF16.F32.PACK_AB R242, R69, R197 ;  /* 0x000000c545f2723e */ /* 0x000fc600000010ff */
[----:B------:R-:W4:Y:S01]  /*f820*/  LDL.LU R71, [R1+0x348] ;  /* 0x0003480001477983 */ /* 0x000f220000300800 */
[----:B------:R-:W-:-:S03]  /*f830*/  F2FP.BF16.F32.PACK_AB R241, R135, R241 ;  /* 0x000000f187f1723e */ /* 0x000fc600000010ff */
[----:B------:R-:W4:Y:S01]  /*f840*/  LDL.LU R197, [R1+0x9c] ;  /* 0x00009c0001c57983 */ /* 0x000f220000300800 */
[----:B------:R-:W-:-:S03]  /*f850*/  F2FP.BF16.F32.PACK_AB R240, R133, R240 ;  /* 0x000000f085f0723e */ /* 0x000fc600000010ff */
[----:B------:R-:W4:Y:S01]  /*f860*/  LDL.LU R69, [R1+0x448] ;  /* 0x0004480001457983 */ /* 0x000f220000300800 */
[----:B------:R-:W-:-:S03]  /*f870*/  F2FP.BF16.F32.PACK_AB R227, R35, R227 ;  /* 0x000000e323e3723e */ /* 0x000fc600000010ff */
[----:B------:R-:W4:Y:S01]  /*f880*/  LDL.LU R135, [R1+0x388] ;  /* 0x0003880001877983 */ /* 0x000f220000300800 */
[----:B--2---:R-:W-:Y:S02]  /*f890*/  F2FP.BF16.F32.PACK_AB R226, R161, R226 ;  /* 0x000000e2a1e2723e */ /* 0x004fe400000010ff */
[----:B---3--:R-:W-:Y:S01]  /*f8a0*/  F2FP.BF16.F32.PACK_AB R225, R225, R223 ;  /* 0x000000dfe1e1723e */ /* 0x008fe200000010ff */
[----:B------:R-:W2:Y:S01]  /*f8b0*/  LDL.LU R133, [R1+0x488] ;  /* 0x0004880001857983 */ /* 0x000ea20000300800 */
[----:B------:R-:W-:-:S03]  /*f8c0*/  F2FP.BF16.F32.PACK_AB R223, R70, R198 ;  /* 0x000000c646df723e */ /* 0x000fc600000010ff */
[----:B------:R-:W3:Y:S01]  /*f8d0*/  LDL.LU R35, [R1+0xc98] ;  /* 0x000c980001237983 */ /* 0x000ee20000300800 */
[----:B----4-:R-:W-:-:S03]  /*f8e0*/  F2FP.BF16.F32.PACK_AB R224, R224, R222 ;  /* 0x000000dee0e0723e */ /* 0x010fc600000010ff */
[----:B------:R-:W4:Y:S01]  /*f8f0*/  LDL.LU R161, [R1+0xc94] ;  /* 0x000c940001a17983 */ /* 0x000f220000300800 */
[----:B------:R-:W-:-:S03]  /*f900*/  F2FP.BF16.F32.PACK_AB R222, R68, R196 ;  /* 0x000000c444de723e */ /* 0x000fc600000010ff */
[----:B------:R-:W2:Y:S01]  /*f910*/  LDL.LU R198, [R1+0x2a8] ;  /* 0x0002a80001c67983 */ /* 0x000ea20000300800 */
[----:B------:R-:W-:-:S03]  /*f920*/  F2FP.BF16.F32.PACK_AB R221, R134, R221 ;  /* 0x000000dd86dd723e */ /* 0x000fc600000010ff */
[----:B------:R-:W3:Y:S01]  /*f930*/  LDL.LU R70, [R1+0x340] ;  /* 0x0003400001467983 */ /* 0x000ee20000300800 */
[----:B------:R-:W-:-:S03]  /*f940*/  F2FP.BF16.F32.PACK_AB R220, R132, R220 ;  /* 0x000000dc84dc723e */ /* 0x000fc600000010ff */
[----:B------:R-:W4:Y:S01]  /*f950*/  LDL.LU R196, [R1+0x94] ;  /* 0x0000940001c47983 */ /* 0x000f220000300800 */
[----:B------:R-:W-:-:S03]  /*f960*/  F2FP.BF16.F32.PACK_AB R219, R33, R219 ;  /* 0x000000db21db723e */ /* 0x000fc600000010ff */
[----:B------:R-:W3:Y:S01]  /*f970*/  LDL.LU R68, [R1+0x440] ;  /* 0x0004400001447983 */ /* 0x000ee20000300800 */
        /* <DEDUP_REMOVED lines=33> */
[----:B------:R-:W3:Y:S04]  /*fb90*/  LDL.LU R130, [R1+0x288] ;  /* 0x0002880001827983 */ /* 0x000ee80000300800 */
[----:B------:R-:W3:Y:S04]  /*fba0*/  LDL.LU R128, [R1+0x74] ;  /* 0x0000740001807983 */ /* 0x000ee80000300800 */
[----:B------:R-:W3:Y:S04]  /*fbb0*/  LDL.LU R34, [R1+0xc80] ;  /* 0x000c800001227983 */ /* 0x000ee80000300800 */
[----:B------:R-:W3:Y:S01]  /*fbc0*/  LDL.LU R160, [R1+0xc7c] ;  /* 0x000c7c0001a07983 */ /* 0x000ee20000300800 */
[----:B------:R-:W-:-:S02]  /*fbd0*/  F2FP.BF16.F32.PACK_AB R200, R199, R200 ;  /* 0x000000c8c7c8723e */ /* 0x000fc400000010ff */
[----:B------:R-:W-:Y:S02]  /*fbe0*/  F2FP.BF16.F32.PACK_AB R199, R63, R191 ;  /* 0x000000bf3fc7723e */ /* 0x000fe400000010ff */
[----:B------:R-:W3:Y:S04]  /*fbf0*/  LDL.LU R191, [R1+0x294] ;  /* 0x0002940001bf7983 */ /* 0x000ee80000300800 */
[----:B------:R-:W3:Y:S01]  /*fc00*/  LDL.LU R63, [R1+0x450] ;  /* 0x00045000013f7983 */ /* 0x000ee20000300800 */
[----:B------:R-:W-:Y:S02]  /*fc10*/  F2FP.BF16.F32.PACK_AB R197, R127, R197 ;  /* 0x000000c57fc5723e */ /* 0x000fe400000010ff */
[----:B--2---:R-:W-:Y:S02]  /*fc20*/  F2FP.BF16.F32.PACK_AB R201, R198, R201 ;  /* 0x000000c9c6c9723e */ /* 0x004fe400000010ff */
[----:B------:R-:W-:-:S02]  /*fc30*/  F2FP.BF16.F32.PACK_AB R198, R61, R189 ;  /* 0x000000bd3dc6723e */ /* 0x000fc400000010ff */
[----:B------:R-:W2:Y:S04]  /*fc40*/  LDL.LU R189, [R1+0x98] ;  /* 0x0000980001bd7983 */ /* 0x000ea80000300800 */
[----:B------:R-:W2:Y:S01]  /*fc50*/  LDL.LU R61, [R1+0x4c] ;  /* 0x00004c00013d7983 */ /* 0x000ea20000300800 */
[----:B----4-:R-:W-:-:S03]  /*fc60*/  F2FP.BF16.F32.PACK_AB R196, R125, R196 ;  /* 0x000000c47dc4723e */ /* 0x010fc600000010ff */
[----:B------:R-:W4:Y:S04]  /*fc70*/  LDL.LU R127, [R1+0x37c] ;  /* 0x00037c00017f7983 */ /* 0x000f280000300800 */
[----:B------:R-:W4:Y:S01]  /*fc80*/  LDL.LU R125, [R1+0x47c] ;  /* 0x00047c00017d7983 */ /* 0x000f220000300800 */
[----:B---3--:R-:W-:-:S03]  /*fc90*/  F2FP.BF16.F32.PACK_AB R195, R32, R195 ;  /* 0x000000c320c3723e */ /* 0x008fc600000010ff */
[----:B------:R-:W3:Y:S01]  /*fca0*/  LDL.LU R32, [R1+0xc78] ;  /* 0x000c780001207983 */ /* 0x000ee20000300800 */
[----:B------:R-:W-:Y:S02]  /*fcb0*/  F2FP.BF16.F32.PACK_AB R193, R96, R193 ;  /* 0x000000c160c1723e */ /* 0x000fe400000010ff */
[----:B------:R-:W-:Y:S02]  /*fcc0*/  F2FP.BF16.F32.PACK_AB R194, R98, R194 ;  /* 0x000000c262c2723e */ /* 0x000fe400000010ff */
[----:B------:R-:W3:Y:S04]  /*fcd0*/  LDL.LU R98, [R1+0xc74] ;  /* 0x000c740001627983 */ /* 0x000ee80000300800 */
[----:B------:R-:W3:Y:S01]  /*fce0*/  LDL.LU R96, [R1+0xc70] ;  /* 0x000c700001607983 */ /* 0x000ee20000300800 */
[----:B------:R-:W-:-:S02]  /*fcf0*/  F2FP.BF16.F32.PACK_AB R192, R191, R192 ;  /* 0x000000c0bfc0723e */ /* 0x000fc400000010ff */
[----:B------:R-:W-:Y:S02]  /*fd00*/  F2FP.BF16.F32.PACK_AB R191, R62, R190 ;  /* 0x000000be3ebf723e */ /* 0x000fe400000010ff */
[----:B------:R-:W3:Y:S01]  /*fd10*/  LDL.LU R62, [R1+0x250] ;  /* 0x00025000013e7983 */ /* 0x000ee20000300800 */
[----:B------:R-:W-:-:S03]  /*fd20*/  F2FP.BF16.F32.PACK_AB R190, R60, R188 ;  /* 0x000000bc3cbe723e */ /* 0x000fc600000010ff */
[----:B------:R-:W4:Y:S01]  /*fd30*/  LDL.LU R188, [R1+0x90] ;  /* 0x0000900001bc7983 */ /* 0x000f220000300800 */
[----:B------:R-:W-:-:S03]  /*fd40*/  F2FP.BF16.F32.PACK_AB R151, R159, R151 ;  /* 0x000000979f97723e */ /* 0x000fc600000010ff */
[----:B------:R-:W3:Y:S01]  /*fd50*/  LDL.LU R60, [R1+0x44] ;  /* 0x00004400013c7983 */ /* 0x000ee20000300800 */
[----:B------:R-:W-:Y:S02]  /*fd60*/  F2FP.BF16.F32.PACK_AB R150, R31, R150 ;  /* 0x000000961f96723e */ /* 0x000fe400000010ff */
[----:B------:R-:W-:Y:S02]  /*fd70*/  F2FP.BF16.F32.PACK_AB R148, R147, R148 ;  /* 0x000000949394723e */ /* 0x000fe400000010ff */
[----:B------:R-:W-:Y:S02]  /*fd80*/  F2FP.BF16.F32.PACK_AB R147, R59, R187 ;  /* 0x000000bb3b93723e */ /* 0x000fe400000010ff */
[----:B------:R-:W-:Y:S02]  /*fd90*/  F2FP.BF16.F32.PACK_AB R149, R146, R149 ;  /* 0x000000959295723e */ /* 0x000fe400000010ff */
[----:B------:R-:W-:Y:S02]  /*fda0*/  F2FP.BF16.F32.PACK_AB R146, R57, R185 ;  /* 0x000000b93992723e */ /* 0x000fe400000010ff */
[----:B------:R-:W-:-:S02]  /*fdb0*/  F2FP.BF16.F32.PACK_AB R145, R123, R145 ;  /* 0x000000917b91723e */ /* 0x000fc400000010ff */
[----:B--2---:R-:W-:Y:S02]  /*fdc0*/  F2FP.BF16.F32.PACK_AB R189, R126, R189 ;  /* 0x000000bd7ebd723e */ /* 0x004fe400000010ff */
[----:B------:R-:W2:Y:S01]  /*fdd0*/  LDL.LU R126, [R1+0x374] ;  /* 0x00037400017e7983 */ /* 0x000ea20000300800 */
[----:B------:R-:W-:Y:S02]  /*fde0*/  F2FP.BF16.F32.PACK_AB R144, R121, R144 ;  /* 0x000000907990723e */ /* 0x000fe400000010ff */
[----:B------:R-:W-:Y:S02]  /*fdf0*/  F2FP.BF16.F32.PACK_AB R143, R157, R143 ;  /* 0x0000008f9d8f723e */ /* 0x000fe400000010ff */
[----:B------:R-:W-:Y:S02]  /*fe00*/  F2FP.BF16.F32.PACK_AB R142, R29, R142 ;  /* 0x0000008e1d8e723e */ /* 0x000fe400000010ff */
[----:B------:R-:W-:Y:S02]  /*fe10*/  F2FP.BF16.F32.PACK_AB R140, R139, R140 ;  /* 0x0000008c8b8c723e */ /* 0x000fe400000010ff */
[----:B------:R-:W-:-:S02]  /*fe20*/  F2FP.BF16.F32.PACK_AB R139, R58, R186 ;  /* 0x000000ba3a8b723e */ /* 0x000fc400000010ff */
[----:B------:R-:W-:Y:S02]  /*fe30*/  F2FP.BF16.F32.PACK_AB R141, R138, R141 ;  /* 0x0000008d8a8d723e */ /* 0x000fe400000010ff */
[----:B------:R-:W-:Y:S02]  /*fe40*/  F2FP.BF16.F32.PACK_AB R138, R56, R184 ;  /* 0x000000b8388a723e */ /* 0x000fe400000010ff */
[----:B------:R-:W-:Y:S02]  /*fe50*/  F2FP.BF16.F32.PACK_AB R137, R122, R137 ;  /* 0x000000897a89723e */ /* 0x000fe400000010ff */
[----:B------:R-:W-:Y:S02]  /*fe60*/  F2FP.BF16.F32.PACK_AB R136, R120, R136 ;  /* 0x000000887888723e */ /* 0x000fe400000010ff */
[----:B------:R-:W-:Y:S02]  /*fe70*/  F2FP.BF16.F32.PACK_AB R135, R95, R135 ;  /* 0x000000875f87723e */ /* 0x000fe400000010ff */
[----:B------:R-:W-:-:S02]  /*fe80*/  F2FP.BF16.F32.PACK_AB R134, R93, R134 ;  /* 0x000000865d86723e */ /* 0x000fc400000010ff */
[----:B------:R-:W-:Y:S02]  /*fe90*/  F2FP.BF16.F32.PACK_AB R132, R131, R132 ;  /* 0x000000848384723e */ /* 0x000fe400000010ff */
[----:B------:R-:W-:Y:S02]  /*fea0*/  F2FP.BF16.F32.PACK_AB R131, R55, R183 ;  /* 0x000000b73783723e */ /* 0x000fe400000010ff */
[----:B----4-:R-:W-:Y:S02]  /*feb0*/  F2FP.BF16.F32.PACK_AB R188, R124, R188 ;  /* 0x000000bc7cbc723e */ /* 0x010fe400000010ff */
[----:B------:R-:W4:Y:S04]  /*fec0*/  LDL.LU R124, [R1+0x474] ;  /* 0x00047400017c7983 */ /* 0x000f280000300800 */
[----:B------:R-:W3:Y:S04]  /*fed0*/  LDL.LU R159, [R1+0xc6c] ;  /* 0x000c6c00019f7983 */ /* 0x000ee80000300800 */
[----:B------:R-:W3:Y:S04]  /*fee0*/  LDL.LU R31, [R1+0xc68] ;  /* 0x000c6800011f7983 */ /* 0x000ee80000300800 */
[----:B------:R-:W3:Y:S04]  /*fef0*/  LDL.LU R59, [R1+0x358] ;  /* 0x00035800013b7983 */ /* 0x000ee80000300800 */
[----:B------:R-:W3:Y:S04]  /*ff00*/  LDL.LU R187, [R1+0x210] ;  /* 0x0002100001bb7983 */ /* 0x000ee80000300800 */
[----:B------:R-:W3:Y:S04]  /*ff10*/  LDL.LU R57, [R1+0x458] ;  /* 0x0004580001397983 */ /* 0x000ee80000300800 */
[----:B------:R-:W3:Y:S04]  /*ff20*/  LDL.LU R185, [R1+0x418] ;  /* 0x0004180001b97983 */ /* 0x000ee80000300800 */
[----:B------:R-:W4:Y:S04]  /*ff30*/  LDL.LU R123, [R1+0x274] ;  /* 0x00027400017b7983 */ /* 0x000f280000300800 */
[----:B------:R-:W3:Y:S04]  /*ff40*/  LDL.LU R121, [R1+0x78] ;  /* 0x0000780001797983 */ /* 0x000ee80000300800 */
        /* <DEDUP_REMOVED lines=10> */
[----:B------:R-:W3:Y:S01]  /*fff0*/  LDL.LU R55, [R1+0x260] ;  /* 0x0002600001377983 */ /* 0x000ee20000300800 */
[----:B------:R-:W-:-:S02]  /*10000*/  F2FP.BF16.F32.PACK_AB R133, R130, R133 ;  /* 0x000000858285723e */ /* 0x000fc400000010ff */
[----:B------:R-:W-:Y:S01]  /*10010*/  F2FP.BF16.F32.PACK_AB R130, R53, R181 ;  /* 0x000000b53582723e */ /* 0x000fe200000010ff */
[----:B------:R-:W3:Y:S01]  /*10020*/  LDL.LU R183, [R1+0x110] ;  /* 0x0001100001b77983 */ /* 0x000ee20000300800 */
[----:B------:R-:W-:-:S03]  /*10030*/  F2FP.BF16.F32.PACK_AB R129, R119, R129 ;  /* 0x000000817781723e */ /* 0x000fc600000010ff */
[----:B------:R-:W3:Y:S01]  /*10040*/  LDL.LU R53, [R1+0x5c] ;  /* 0x00005c0001357983 */ /* 0x000ee20000300800 */
[----:B------:R-:W-:-:S03]  /*10050*/  F2FP.BF16.F32.PACK_AB R128, R117, R128 ;  /* 0x000000807580723e */ /* 0x000fc600000010ff */
[----:B------:R-:W3:Y:S01]  /*10060*/  LDL.LU R181, [R1+0x318] ;  /* 0x0003180001b57983 */ /* 0x000ee20000300800 */
[----:B------:R-:W-:-:S03]  /*10070*/  F2FP.BF16.F32.PACK_AB R127, R158, R127 ;  /* 0x0000007f9e7f723e */ /* 0x000fc600000010ff */
[----:B------:R-:W3:Y:S01]  /*10080*/  LDL.LU R119, [R1+0x118] ;  /* 0x0001180001777983 */ /* 0x000ee20000300800 */
[----:B--2---:R-:W-:-:S03]  /*10090*/  F2FP.BF16.F32.PACK_AB R126, R30, R126 ;  /* 0x0000007e1e7e723e */ /* 0x004fc600000010ff */
[----:B------:R-:W2:Y:S04]  /*100a0*/  LDL.LU R117, [R1+0x10] ;  /* 0x0000100001757983 */ /* 0x000ea80000300800 */
[----:B------:R-:W2:Y:S04]  /*100b0*/  LDL.LU R158, [R1+0xc54] ;  /* 0x000c5400019e7983 */ /* 0x000ea80000300800 */
[----:B------:R-:W2:Y:S01]  /*100c0*/  LDL.LU R30, [R1+0xc50] ;  /* 0x000c5000011e7983 */ /* 0x000ea20000300800 */
        /* <DEDUP_REMOVED lines=18> */
[----:B----4-:R-:W-:Y:S02]  /*101f0*/  F2FP.BF16.F32.PACK_AB R124, R123, R124 ;  /* 0x0000007c7b7c723e */ /* 0x010fe400000010ff */
[----:B------:R-:W-:-:S02]  /*10200*/  F2FP.BF16.F32.PACK_AB R123, R54, R182 ;  /* 0x000000b6367b723e */ /* 0x000fc400000010ff */
[----:B------:R-:W4:Y:S01]  /*10210*/  LDL.LU R54, [R1+0x268] ;  /* 0x0002680001367983 */ /* 0x000f220000300800 */
[----:B---3--:R-:W-:-:S03]  /*10220*/  F2FP.BF16.F32.PACK_AB R121, R118, R121 ;  /* 0x000000797679723e */ /* 0x008fc600000010ff */
[----:B------:R-:W3:Y:S01]  /*10230*/  LDL.LU R182, [R1+0x18] ;  /* 0x0000180001b67983 */ /* 0x000ee20000300800 */
[----:B------:R-:W-:Y:S02]  /*10240*/  F2FP.BF16.F32.PACK_AB R125, R122, R125 ;  /* 0x0000007d7a7d723e */ /* 0x000fe400000010ff */
[----:B------:R-:W-:Y:S02]  /*10250*/  F2FP.BF16.F32.PACK_AB R122, R52, R180 ;  /* 0x000000b4347a723e */ /* 0x000fe400000010ff */
[----:B------:R-:W2:Y:S01]  /*10260*/  LDL.LU R52, [R1+0x54] ;  /* 0x0000540001347983 */ /* 0x000ea20000300800 */
[----:B------:R-:W-:-:S03]  /*10270*/  F2FP.BF16.F32.PACK_AB R120, R116, R120 ;  /* 0x000000787478723e */ /* 0x000fc600000010ff */
        /* <DEDUP_REMOVED lines=16> */
[----:B------:R-:W-:-:S03]  /*10380*/  F2FP.BF16.F32.PACK_AB R20, R55, R20 ;  /* 0x000000143714723e */ /* 0x000fc600000010ff */
[----:B------:R-:W3:Y:S01]  /*10390*/  LDL.LU R176, [R1+0x120] ;  /* 0x0001200001b07983 */ /* 0x000ee20000300800 */
[----:B------:R-:W-:-:S03]  /*103a0*/  F2FP.BF16.F32.PACK_AB R55, R47, R175 ;  /* 0x000000af2f37723e */ /* 0x000fc600000010ff */
[----:B------:R-:W3:Y:S04]  /*103b0*/  LDL.LU R114, [R1+0x128] ;  /* 0x0001280001727983 */ /* 0x000ee80000300800 */
[----:B------:R-:W3:Y:S04]  /*103c0*/  LDL.LU R112, [R1+0x20] ;  /* 0x0000200001707983 */ /* 0x000ee80000300800 */
[----:B------:R-:W3:Y:S04]  /*103d0*/  LDL.LU R155, [R1+0xc3c] ;  /* 0x000c3c00019b7983 */ /* 0x000ee80000300800 */
[----:B------:R-:W3:Y:S04]  /*103e0*/  LDL.LU R27, [R1+0xc38] ;  /* 0x000c3800011b7983 */ /* 0x000ee80000300800 */
[----:B------:R-:W3:Y:S01]  /*103f0*/  LDL.LU R47, [R1+0x254] ;  /* 0x00025400012f7983 */ /* 0x000ee20000300800 */
[----:B------:R-:W-:-:S03]  /*10400*/  F2FP.BF16.F32.PACK_AB R53, R111, R53 ;  /* 0x000000356f35723e */ /* 0x000fc600000010ff */
[----:B------:R-:W3:Y:S01]  /*10410*/  LDL.LU R175, [R1+0x28] ;  /* 0x0000280001af7983 */ /* 0x000ee20000300800 */
[----:B----4-:R-:W-:Y:S02]  /*10420*/  F2FP.BF16.F32.PACK_AB R21, R54, R21 ;  /* 0x000000153615723e */ /* 0x010fe400000010ff */
[----:B------:R-:W-:Y:S02]  /*10430*/  F2FP.BF16.F32.PACK_AB R54, R45, R173 ;  /* 0x000000ad2d36723e */ /* 0x000fe400000010ff */
[----:B------:R-:W4:Y:S04]  /*10440*/  LDL.LU R45, [R1+0x58] ;  /* 0x00005800012d7983 */ /* 0x000f280000300800 */
[----:B------:R-:W4:Y:S04]  /*10450*/  LDL.LU R173, [R1+0x224] ;  /* 0x0002240001ad7983 */ /* 0x000f280000300800 */
[----:B------:R-:W4:Y:S01]  /*10460*/  LDL.LU R111, [R1+0x33c] ;  /* 0x00033c00016f7983 */ /* 0x000f220000300800 */
[----:B--2---:R-:W-:-:S03]  /*10470*/  F2FP.BF16.F32.PACK_AB R52, R109, R52 ;  /* 0x000000346d34723e */ /* 0x004fc600000010ff */
[----:B------:R-:W2:Y:S01]  /*10480*/  LDL.LU R109, [R1+0x43c] ;  /* 0x00043c00016d7983 */ /* 0x000ea20000300800 */
        /* <DEDUP_REMOVED lines=10> */
[----:B------:R-:W2:Y:S01]  /*10530*/  LDL.LU R44, [R1+0x50] ;  /* 0x00005000012c7983 */ /* 0x000ea20000300800 */
[----:B------:R-:W-:-:S03]  /*10540*/  F2FP.BF16.F32.PACK_AB R59, R89, R59 ;  /* 0x0000003b593b723e */ /* 0x000fc600000010ff */
[----:B------:R-:W3:Y:S01]  /*10550*/  LDL.LU R172, [R1+0x124] ;  /* 0x0001240001ac7983 */ /* 0x000ee20000300800 */
[----:B------:R-:W-:Y:S02]  /*10560*/  F2FP.BF16.F32.PACK_AB R57, R56, R57 ;  /* 0x000000393839723e */ /* 0x000fe400000010ff */
[----:B------:R-:W-:Y:S02]  /*10570*/  F2FP.BF16.F32.PACK_AB R58, R154, R58 ;  /* 0x0000003a9a3a723e */ /* 0x000fe400000010ff */
[----:B------:R-:W-:Y:S02]  /*10580*/  F2FP.BF16.F32.PACK_AB R56, R62, R63 ;  /* 0x0000003f3e38723e */ /* 0x000fe400000010ff */
[----:B------:R-:W-:Y:S02]  /*10590*/  F2FP.BF16.F32.PACK_AB R63, R43, R171 ;  /* 0x000000ab2b3f723e */ /* 0x000fe400000010ff */
[----:B----4-:R-:W-:Y:S02]  /*105a0*/  F2FP.BF16.F32.PACK_AB R45, R110, R45 ;  /* 0x0000002d6e2d723e */ /* 0x010fe400000010ff */
[----:B------:R-:W4:Y:S01]  /*105b0*/  LDL.LU R110, [R1+0x334] ;  /* 0x00033400016e7983 */ /* 0x000f220000300800 */
[----:B--2---:R-:W-:-:S03]  /*105c0*/  F2FP.BF16.F32.PACK_AB R44, R108, R44 ;  /* 0x0000002c6c2c723e */ /* 0x004fc600000010ff */
[----:B------:R-:W2:Y:S04]  /*105d0*/  LDL.LU R108, [R1+0x434] ;  /* 0x00043400016c7983 */ /* 0x000ea80000300800 */
[----:B------:R-:W3:Y:S04]  /*105e0*/  LDL.LU R89, [R1+0xc28] ;  /* 0x000c280001597983 */ /* 0x000ee80000300800 */
[----:B------:R-:W3:Y:S04]  /*105f0*/  LDL.LU R154, [R1+0xc24] ;  /* 0x000c2400019a7983 */ /* 0x000ee80000300800 */
[----:B------:R-:W4:Y:S01]  /*10600*/  LDL.LU R43, [R1+0x244] ;  /* 0x00024400012b7983 */ /* 0x000f220000300800 */
[----:B------:R-:W-:-:S03]  /*10610*/  F2FP.BF16.F32.PACK_AB R62, R41, R169 ;  /* 0x000000a9293e723e */ /* 0x000fc600000010ff */
[----:B------:R-:W3:Y:S01]  /*10620*/  LDL.LU R171, [R1+0x12c] ;  /* 0x00012c0001ab7983 */ /* 0x000ee20000300800 */
[----:B------:R-:W-:-:S03]  /*10630*/  F2FP.BF16.F32.PACK_AB R61, R107, R61 ;  /* 0x0000003d6b3d723e */ /* 0x000fc600000010ff */
[----:B------:R-:W2:Y:S01]  /*10640*/  LDL.LU R41, [R1+0x48] ;  /* 0x0000480001297983 */ /* 0x000ea20000300800 */
        /* <DEDUP_REMOVED lines=9> */
[----:B------:R-:W3:Y:S01]  /*106e0*/  LDL.LU R24, [R1+0xc18] ;  /* 0x000c180001187983 */ /* 0x000ee20000300800 */
[----:B----4-:R-:W-:Y:S02]  /*106f0*/  F2FP.BF16.F32.PACK_AB R64, R43, R64 ;  /* 0x000000402b40723e */ /* 0x010fe400000010ff */
[----:B------:R-:W-:-:S02]  /*10700*/  F2FP.BF16.F32.PACK_AB R43, R42, R170 ;  /* 0x000000aa2a2b723e */ /* 0x000fc400000010ff */
[----:B------:R-:W4:Y:S01]  /*10710*/  LDL.LU R170, [R1+0x238] ;  /* 0x0002380001aa7983 */ /* 0x000f220000300800 */
[----:B------:R-:W-:-:S03]  /*10720*/  F2FP.BF16.F32.PACK_AB R42, R40, R168 ;  /* 0x000000a8282a723e */ /* 0x000fc600000010ff */
[----:B------:R-:W3:Y:S01]  /*10730*/  LDL.LU R40, [R1+0x40] ;  /* 0x0000400001287983 */ /* 0x000ee20000300800 */
[----:B--2---:R-:W-:-:S03]  /*10740*/  F2FP.BF16.F32.PACK_AB R41, R106, R41 ;  /* 0x000000296a29723e */ /* 0x004fc600000010ff */
[----:B------:R-:W2:Y:S04]  /*10750*/  LDL.LU R168, [R1+0x330] ;  /* 0x0003300001a87983 */ /* 0x000ea80000300800 */
[----:B------:R-:W4:Y:S01]  /*10760*/  LDL.LU R106, [R1+0x248] ;  /* 0x00024800016a7983 */ /* 0x000f220000300800 */
[----:B---3--:R-:W-:-:S03]  /*10770*/  F2FP.BF16.F32.PACK_AB R40, R104, R40 ;  /* 0x000000286828723e */ /* 0x008fc600000010ff */
[----:B------:R-:W3:Y:S01]  /*10780*/  LDL.LU R104, [R1+0x34] ;  /* 0x0000340001687983 */ /* 0x000ee20000300800 */
[----:B------:R-:W-:Y:S02]  /*10790*/  F2FP.BF16.F32.PACK_AB R71, R90, R71 ;  /* 0x000000475a47723e */ /* 0x000fe400000010ff */
[----:B------:R-:W-:Y:S01]  /*107a0*/  F2FP.BF16.F32.PACK_AB R70, R88, R70 ;  /* 0x000000465846723e */ /* 0x000fe200000010ff */
[----:B------:R-:W2:Y:S01]  /*107b0*/  LDL.LU R90, [R1+0xc14] ;  /* 0x000c1400015a7983 */ /* 0x000ea20000300800 */
[----:B------:R-:W-:Y:S02]  /*107c0*/  F2FP.BF16.F32.PACK_AB R68, R107, R68 ;  /* 0x000000446b44723e */ /* 0x000fe400000010ff */
[----:B------:R-:W-:Y:S01]  /*107d0*/  F2FP.BF16.F32.PACK_AB R107, R39, R167 ;  /* 0x000000a7276b723e */ /* 0x000fe200000010ff */
[----:B------:R-:W2:Y:S01]  /*107e0*/  LDL.LU R88, [R1+0xc10] ;  /* 0x000c100001587983 */ /* 0x000ea20000300800 */
[----:B----4-:R-:W-:Y:S02]  /*107f0*/  F2FP.BF16.F32.PACK_AB R69, R106, R69 ;  /* 0x000000456a45723e */ /* 0x010fe400000010ff */
[----:B------:R-:W-:Y:S01]  /*10800*/  F2FP.BF16.F32.PACK_AB R106, R37, R165 ;  /* 0x000000a5256a723e */ /* 0x000fe200000010ff */
[----:B------:R-:W4:Y:S01]  /*10810*/  LDL.LU R39, [R1+0x234] ;  /* 0x0002340001277983 */ /* 0x000f220000300800 */
[----:B------:R-:W-:-:S03]  /*10820*/  F2FP.BF16.F32.PACK_AB R105, R103, R105 ;  /* 0x000000696769723e */ /* 0x000fc600000010ff */
[----:B------:R-:W2:Y:S04]  /*10830*/  LDL.LU R167, [R1+0x130] ;  /* 0x0001300001a77983 */ /* 0x000ea80000300800 */
[----:B------:R-:W2:Y:S04]  /*10840*/  LDL.LU R37, [R1+0x38] ;  /* 0x0000380001257983 */ /* 0x000ea80000300800 */
[----:B------:R-:W2:Y:S04]  /*10850*/  LDL.LU R165, [R1+0x338] ;  /* 0x0003380001a57983 */ /* 0x000ea80000300800 */
[----:B------:R-:W2:Y:S01]  /*10860*/  LDL.LU R103, [R1+0x138] ;  /* 0x0001380001677983 */ /* 0x000ea20000300800 */
[----:B------:R-:W-:-:S02]  /*10870*/  F2FP.BF16.F32.PACK_AB R111, R252, R111 ;  /* 0x0000006ffc6f723e */ /* 0x000fc400000010ff */
[----:B------:R-:W-:Y:S02]  /*10880*/  F2FP.BF16.F32.PACK_AB R110, R239, R110 ;  /* 0x0000006eef6e723e */ /* 0x000fe400000010ff */
[----:B------:R-:W-:Y:S02]  /*10890*/  F2FP.BF16.F32.PACK_AB R109, R238, R109 ;  /* 0x0000006dee6d723e */ /* 0x000fe400000010ff */
[----:B---3--:R-:W-:Y:S02]  /*108a0*/  F2FP.BF16.F32.PACK_AB R104, R101, R104 ;  /* 0x000000686568723e */ /* 0x008fe400000010ff */
[----:B------:R-:W3:Y:S04]  /*108b0*/  LDL.LU R101, [R1+0x30] ;  /* 0x0000300001657983 */ /* 0x000ee80000300800 */
[----:B------:R0:W5:Y:S04]  /*108c0*/  LDL.LU R252, [R1+0xc0c] ;  /* 0x000c0c0001fc7983 */ /* 0x0001680000300800 */
[----:B------:R0:W5:Y:S04]  /*108d0*/  LDL.LU R239, [R1+0xc08] ;  /* 0x000c080001ef7983 */ /* 0x0001680000300800 */
[----:B------:R0:W5:Y:S01]  /*108e0*/  LDL.LU R238, [R1+0xc04] ;  /* 0x000c040001ee7983 */ /* 0x0001620000300800 */
[----:B----4-:R-:W-:-:S02]  /*108f0*/  F2FP.BF16.F32.PACK_AB R108, R39, R108 ;  /* 0x0000006c276c723e */ /* 0x010fc400000010ff */
        /* <DEDUP_REMOVED lines=14> */
[----:B--2---:R-:W-:Y:S02]  /*109e0*/  F2FP.BF16.F32.PACK_AB R37, R102, R37 ;  /* 0x000000256625723e */ /* 0x004fe400000010ff */
        /* <DEDUP_REMOVED lines=22> */
[----:B---3--:R-:W-:Y:S02]  /*10b50*/  F2FP.BF16.F32.PACK_AB R36, R100, R101 ;  /* 0x000000656424723e */ /* 0x008fe400000010ff */
        /* <DEDUP_REMOVED lines=17> */
[----:B0-----:R-:W-:-:S07]  /*10c70*/  F2FP.BF16.F32.PACK_AB R88, R2, R3 ;  /* 0x000000030258723e */ /* 0x001fce00000010ff */
.L_x_0:
[----:B------:R-:W0:Y:S01]  /*10c80*/  S2R R3, SR_TID.X ;  /* 0x0000000000037919 */ /* 0x000e220000002100 */
[----:B------:R-:W-:Y:S01]  /*10c90*/  ULDC.64 UR26, c[0x0][0x228] ;  /* 0x00008a00001a7ab9 */ /* 0x000fe20000000a00 */
[----:B------:R-:W-:Y:S01]  /*10ca0*/  ULDC.64 UR8, c[0x0][0x228] ;  /* 0x00008a0000087ab9 */ /* 0x000fe20000000a00 */
[----:B------:R-:W-:Y:S01]  /*10cb0*/  ULDC.64 UR28, c[0x0][0x228] ;  /* 0x00008a00001c7ab9 */ /* 0x000fe20000000a00 */
[----:B-----5:R-:W-:Y:S01]  /*10cc0*/  STL [R1+0xc44], R252 ;  /* 0x000c44fc01007387 */ /* 0x020fe20000100800 */
[----:B------:R-:W-:Y:S01]  /*10cd0*/  ULDC.64 UR10, c[0x0][0x220] ;  /* 0x00008800000a7ab9 */ /* 0x000fe20000000a00 */
[----:B------:R-:W-:Y:S01]  /*10ce0*/  ULDC.64 UR12, c[0x0][0x220] ;  /* 0x00008800000c7ab9 */ /* 0x000fe20000000a00 */
[----:B------:R-:W-:Y:S01]  /*10cf0*/  ULDC.64 UR20, c[0x0][0x228] ;  /* 0x00008a0000147ab9 */ /* 0x000fe20000000a00 */
[----:B------:R-:W-:Y:S01]  /*10d00*/  ULDC.64 UR18, c[0x0][0x228] ;  /* 0x00008a0000127ab9 */ /* 0x000fe20000000a00 */
[----:B------:R-:W-:Y:S01]  /*10d10*/  ULDC.64 UR16, c[0x0][0x228] ;  /* 0x00008a0000107ab9 */ /* 0x000fe20000000a00 */
[----:B------:R-:W-:Y:S01]  /*10d20*/  ULDC.64 UR14, c[0x0][0x228] ;  /* 0x00008a00000e7ab9 */ /* 0x000fe20000000a00 */
[----:B------:R-:W-:Y:S01]  /*10d30*/  ULDC.64 UR24, c[0x0][0x228] ;  /* 0x00008a0000187ab9 */ /* 0x000fe20000000a00 */
[----:B------:R-:W-:Y:S01]  /*10d40*/  ULDC.64 UR22, c[0x0][0x228] ;  /* 0x00008a0000167ab9 */ /* 0x000fe20000000a00 */
[----:B0-----:R-:W-:-:S02]  /*10d50*/  IMAD.SHL.U32 R2, R3, 0x10, RZ ;  /* 0x0000001003027824 */ /* 0x001fc400078e00ff */
[----:B------:R-:W-:-:S03]  /*10d60*/  IMAD.SHL.U32 R0, R3, 0x40, RZ ;  /* 0x0000004003007824 */ /* 0x000fc600078e00ff */
[----:B------:R-:W-:Y:S02]  /*10d70*/  LOP3.LUT R2, R2, 0xf0, RZ, 0xc0, !PT ;  /* 0x000000f002027812 */ /* 0x000fe400078ec0ff */
[----:B------:R-:W-:-:S04]  /*10d80*/  LOP3.LUT R0, R0, 0x400, RZ, 0xc0, !PT ;  /* 0x0000040000007812 */ /* 0x000fc800078ec0ff */
[----:B------:R-:W-:Y:S01]  /*10d90*/  IADD3 R0, R0, UR4, R2 ;  /* 0x0000000400007c10 */ /* 0x000fe2000fffe002 */
[----:B------:R-:W-:Y:S01]  /*10da0*/  VIADD R2, R238, 0x7f ;  /* 0x0000007fee027836 */ /* 0x000fe20000000000 */
[----:B------:R-:W-:Y:S04]  /*10db0*/  BAR.SYNC.DEFER_BLOCKING 0x0 ;  /* 0x0000000000007b1d */ /* 0x000fe80000010000 */
[----:B------:R-:W-:Y:S02]  /*10dc0*/  ISETP.GE.AND P1, PT, R2, UR27, PT ;  /* 0x0000001b02007c0c */ /* 0x000fe4000bf26270 */
[C---:B------:R-:W-:Y:S02]  /*10dd0*/  LOP3.LUT R2, R3.reuse, 0x60, RZ, 0xc0, !PT ;  /* 0x0000006003027812 */ /* 0x040fe400078ec0ff */
[----:B------:R-:W-:-:S03]  /*10de0*/  LOP3.LUT R3, R3, 0x7f, RZ, 0xc0, !PT ;  /* 0x0000007f03037812 */ /* 0x000fc600078ec0ff */
[----:B------:R-:W-:Y:S01]  /*10df0*/  IMAD R0, R2, 0x8, R0 ;  /* 0x0000000802007824 */ /* 0x000fe200078e0200 */
[----:B------:R-:W-:Y:S01]  /*10e00*/  LEA R236, R3, UR4, 0x4 ;  /* 0x0000000403ec7c11 */ /* 0x000fe2000f8e20ff */
[----:B------:R-:W-:-:S04]  /*10e10*/  ULDC UR4, c[0x0][0x244] ;  /* 0x0000910000047ab9 */ /* 0x000fc80000000800 */
[----:B------:R-:W-:Y:S04]  /*10e20*/  STL [R1+0x38], R236 ;  /* 0x000038ec01007387 */ /* 0x000fe80000100800 */
[----:B------:R-:W-:Y:S01]  /*10e30*/  STSM.16.M88.4 [R0], R88 ;  /* 0x0000005800007844 */ /* 0x000fe20000000200 */
[----:B------:R-:W-:Y:S06]  /*10e40*/  BAR.SYNC.DEFER_BLOCKING 0x0 ;  /* 0x0000000000007b1d */ /* 0x000fec0000010000 */
[----:B------:R-:W0:Y:S02]  /*10e50*/  LDS.128 R152, [R236] ;  /* 0x00000000ec987984 */ /* 0x000e240000000c00 */
[----:B------:R-:W-:Y:S06]  /*10e60*/  BAR.SYNC.DEFER_BLOCKING 0x0 ;  /* 0x0000000000007b1d */ /* 0x000fec0000010000 */
[----:B------:R-:W-:Y:S02]  /*10e70*/  STSM.16.M88.4 [R0], R24 ;  /* 0x0000001800007844 */ /* 0x000fe40000000200 */
[----:B------:R-:W-:Y:S06]  /*10e80*/  BAR.SYNC.DEFER_BLOCKING 0x0 ;  /* 0x0000000000007b1d */ /* 0x000fec0000010000 */
[----:B0-----:R-:W-:Y:S01]  /*10e90*/  STL [R1+0x24], R153 ;  /* 0x0000249901007387 */ /* 0x001fe20000100800 */
[----:B------:R-:W-:-:S03]  /*10ea0*/  IMAD.MOV.U32 R252, RZ, RZ, R152 ;  /* 0x000000fffffc7224 */ /* 0x000fc600078e0098 */
[----:B------:R-:W-:Y:S04]  /*10eb0*/  STL.64 [R1+0x28], R154 ;  /* 0x0000289a01007387 */ /* 0x000fe80000100a00 */
[----:B------:R-:W0:Y:S01]  /*10ec0*/  LDS.128 R24, [R236] ;  /* 0x00000000ec187984 */ /* 0x000e220000000c00 */
[----:B------:R-:W-:Y:S06]  /*10ed0*/  BAR.SYNC.DEFER_BLOCKING 0x0 ;  /* 0x0000000000007b1d */ /* 0x000fec0000010000 */
[----:B------:R-:W-:Y:S02]  /*10ee0*/  STSM.16.M88.4 [R0], R116 ;  /* 0x0000007400007844 */ /* 0x000fe40000000200 */
[----:B------:R-:W-:Y:S06]  /*10ef0*/  BAR.SYNC.DEFER_BLOCKING 0x0 ;  /* 0x0000000000007b1d */ /* 0x000fec0000010000 */
[----:B0-----:R-:W-:Y:S04]  /*10f00*/  STL.64 [R1+0x10], R24 ;  /* 0x0000101801007387 */ /* 0x001fe80000100a00 */
[----:B------:R-:W-:Y:S04]  /*10f10*/  STL.64 [R1+0x18], R26 ;  /* 0x0000181a01007387 */ /* 0x000fe80000100a00 */
[----:B------:R-:W0:Y:S01]  /*10f20*/  LDS.128 R24, [R236] ;  /* 0x00000000ec187984 */ /* 0x000e220000000c00 */
[----:B------:R-:W-:Y:S06]  /*10f30*/  BAR.SYNC.DEFER_BLOCKING 0x0 ;  /* 0x0000000000007b1d */ /* 0x000fec0000010000 */
[----:B------:R-:W-:Y:S02]  /*10f40*/  STSM.16.M88.4 [R0], R112 ;  /* 0x0000007000007844 */ /* 0x000fe40000000200 */
[----:B------:R-:W-:Y:S06]  /*10f50*/  BAR.SYNC.DEFER_BLOCKING 0x0 ;  /* 0x0000000000007b1d */ /* 0x000fec0000010000 */
[----:B0-----:R-:W-:Y:S04]  /*10f60*/  STL.64 [R1], R24 ;  /* 0x0000001801007387 */ /* 0x001fe80000100a00 */
[----:B------:R-:W-:Y:S04]  /*10f70*/  STL.64 [R1+0x8], R26 ;  /* 0x0000081a01007387 */ /* 0x000fe80000100a00 */
[----:B------:R-:W0:Y:S01]  /*10f80*/  LDS.128 R248, [R236] ;  /* 0x00000000ecf87984 */ /* 0x000e220000000c00 */
[----:B------:R-:W-:Y:S06]  /*10f90*/  BAR.SYNC.DEFER_BLOCKING 0x0 ;  /* 0x0000000000007b1d */ /* 0x000fec0000010000 */
[----:B------:R-:W-:Y:S02]  /*10fa0*/  STSM.16.M88.4 [R0], R92 ;  /* 0x0000005c00007844 */ /* 0x000fe40000000200 */
[----:B------:R-:W-:Y:S06]  /*10fb0*/  BAR.SYNC.DEFER_BLOCKING 0x0 ;  /* 0x0000000000007b1d */ /* 0x000fec0000010000 */
[----:B0-----:R0:W-:Y:S04]  /*10fc0*/  STL.64 [R1+0xc38], R248 ;  /* 0x000c38f801007387 */ /* 0x0011e80000100a00 */
[----:B------:R1:W-:Y:S04]  /*10fd0*/  STL [R1+0xc1c], R250 ;  /* 0x000c1cfa01007387 */ /* 0x0003e80000100800 */
[----:B------:R-:W-:Y:S04]  /*10fe0*/  STL [R1+0xc14], R251 ;  /* 0x000c14fb01007387 */ /* 0x000fe80000100800 */
[----:B------:R2:W-:Y:S04]  /*10ff0*/  STL [R1+0xc40], R251 ;  /* 0x000c40fb01007387 */ /* 0x0005e80000100800 */
[----:B------:R-:W3:Y:S01]  /*11000*/  LDS.128 R244, [R236] ;  /* 0x00000000ecf47984 */ /* 0x000ee20000000c00 */
[----:B------:R-:W-:Y:S06]  /*11010*/  BAR.SYNC.DEFER_BLOCKING 0x0 ;  /* 0x0000000000007b1d */ /* 0x000fec0000010000 */
[----:B0-----:R-:W4:Y:S04]  /*11020*/  LDL.LU R248, [R1+0x1e0] ;  /* 0x0001e00001f87983 */ /* 0x001f280000300800 */
[----:B------:R-:W4:Y:S04]  /*11030*/  LDL.LU R249, [R1+0x1e4] ;  /* 0x0001e40001f97983 */ /* 0x000f280000300800 */
[----:B-1----:R-:W4:Y:S04]  /*11040*/  LDL.LU R250, [R1+0x1e8] ;  /* 0x0001e80001fa7983 */ /* 0x002f280000300800 */
[----:B--2---:R-:W4:Y:S04]  /*11050*/  LDL.LU R251, [R1+0x1ec] ;  /* 0x0001ec0001fb7983 */ /* 0x004f280000300800 */
[----:B------:R-:W-:Y:S01]  /*11060*/  STSM.16.M88.4 [R0], R28 ;  /* 0x0000001c00007844 */ /* 0x000fe20000000200 */
[----:B------:R-:W-:Y:S06]  /*11070*/  BAR.SYNC.DEFER_BLOCKING 0x0 ;  /* 0x0000000000007b1d */ /* 0x000fec0000010000 */
[----:B------:R-:W2:Y:S04]  /*11080*/  LDL.LU R184, [R1+0x1d0] ;  /* 0x0001d00001b87983 */ /* 0x000ea80000300800 */
[----:B------:R-:W2:Y:S04]  /*11090*/  LDL.LU R185, [R1+0x1d4] ;  /* 0x0001d40001b97983 */ /* 0x000ea80000300800 */
[----:B------:R-:W2:Y:S04]  /*110a0*/  LDL.LU R186, [R1+0x1d8] ;  /* 0x0001d80001ba7983 */ /* 0x000ea80000300800 */
[----:B------:R-:W2:Y:S04]  /*110b0*/  LDL.LU R187, [R1+0x1dc] ;  /* 0x0001dc0001bb7983 */ /* 0x000ea80000300800 */
[----:B------:R-:W0:Y:S01]  /*110c0*/  LDS.128 R232, [R236] ;  /* 0x00000000ece87984 */ /* 0x000e220000000c00 */
[----:B------:R-:W-:Y:S06]  /*110d0*/  BAR.SYNC.DEFER_BLOCKING 0x0 ;  /* 0x0000000000007b1d */ /* 0x000fec0000010000 */
[----:B------:R-:W4:Y:S04]  /*110e0*/  LDL.LU R180, [R1+0xf0] ;  /* 0x0000f00001b47983 */ /* 0x000f280000300800 */
[----:B------:R-:W4:Y:S04]  /*110f0*/  LDL.LU R181, [R1+0xf4] ;  /* 0x0000f40001b57983 */ /* 0x000f280000300800 */
[----:B------:R-:W4:Y:S04]  /*11100*/  LDL.LU R182, [R1+0xf8] ;  /* 0x0000f80001b67983 */ /* 0x000f280000300800 */
[----:B------:R-:W4:Y:S04]  /*11110*/  LDL.LU R183, [R1+0xfc] ;  /* 0x0000fc0001b77983 */ /* 0x000f280000300800 */
[----:B------:R-:W-:Y:S01]  /*11120*/  STSM.16.M88.4 [R0], R96 ;  /* 0x0000006000007844 */ /* 0x000fe20000000200 */
[----:B------:R-:W-:Y:S06]  /*11130*/  BAR.SYNC.DEFER_BLOCKING 0x0 ;  /* 0x0000000000007b1d */ /* 0x000fec0000010000 */
[----:B------:R-:W2:Y:S04]  /*11140*/  LDL.LU R176, [R1+0xe0] ;  /* 0x0000e00001b07983 */ /* 0x000ea80000300800 */
[----:B------:R-:W2:Y:S04]  /*11150*/  LDL.LU R177, [R1+0xe4] ;  /* 0x0000e40001b17983 */ /* 0x000ea80000300800 */
[----:B------:R-:W2:Y:S04]  /*11160*/  LDL.LU R178, [R1+0xe8] ;  /* 0x0000e80001b27983 */ /* 0x000ea80000300800 */
[----:B------:R-:W2:Y:S04]  /*11170*/  LDL.LU R179, [R1+0xec] ;  /* 0x0000ec0001b37983 */ /* 0x000ea80000300800 */
[----:B------:R-:W-:Y:S01]  /*11180*/  LDS.128 R228, [R236] ;  /* 0x00000000ece47984 */ /* 0x000fe20000000c00 */
        /* <DEDUP_REMOVED lines=13> */
[----:B---3--:R-:W-:Y:S04]  /*11260*/  STL [R1+0xc24], R244 ;  /* 0x000c24f401007387 */ /* 0x008fe80000100800 */
[----:B------:R-:W-:Y:S04]  /*11270*/  STL [R1+0xc20], R245 ;  /* 0x000c20f501007387 */ /* 0x000fe80000100800 */
[----:B------:R-:W-:Y:S04]  /*11280*/  STL [R1+0xc18], R246 ;  /* 0x000c18f601007387 */ /* 0x000fe80000100800 */
[----:B------:R-:W-:Y:S04]  /*11290*/  STL [R1+0xc10], R247 ;  /* 0x000c10f701007387 */ /* 0x000fe80000100800 */
[----:B------:R-:W-:Y:S01]  /*112a0*/  STSM.16.M88.4 [R0], R80 ;  /* 0x0000005000007844 */ /* 0x000fe20000000200 */
[----:B------:R-:W-:Y:S06]  /*112b0*/  BAR.SYNC.DEFER_BLOCKING 0x0 ;  /* 0x0000000000007b1d */ /* 0x000fec0000010000 */
[----:B------:R-:W-:Y:S04]  /*112c0*/  STL.64 [R1+0xc28], R246 ;  /* 0x000c28f601007387 */ /* 0x000fe80000100a00 */
[----:B0-----:R-:W-:Y:S04]  /*112d0*/  STL.64 [R1+0xc30], R234 ;  /* 0x000c30ea01007387 */ /* 0x001fe80000100a00 */
[----:B------:R-:W-:Y:S01]  /*112e0*/  LDS.128 R80, [R236] ;  /* 0x00000000ec507984 */ /* 0x000fe20000000c00 */
[----:B------:R-:W-:Y:S06]  /*112f0*/  BAR.SYNC.DEFER_BLOCKING 0x0 ;  /* 0x0000000000007b1d */ /* 0x000fec0000010000 */
[----:B------:R-:W-:Y:S02]  /*11300*/  STSM.16.M88.4 [R0], R32 ;  /* 0x0000002000007844 */ /* 0x000fe40000000200 */
[----:B------:R-:W-:Y:S06]  /*11310*/  BAR.SYNC.DEFER_BLOCKING 0x0 ;  /* 0x0000000000007b1d */ /* 0x000fec0000010000 */
[----:B------:R-:W-:Y:S02]  /*11320*/  LDS.128 R84, [R236] ;  /* 0x00000000ec547984 */ /* 0x000fe40000000c00 */
        /* <DEDUP_REMOVED lines=113> */
[----:B------:R0:W-:Y:S02]  /*11a40*/  STSM.16.M88.4 [R0], R192 ;  /* 0x000000c000007844 */ /* 0x0001e40000000200 */
[----:B------:R-:W-:Y:S06]  /*11a50*/  BAR.SYNC.DEFER_BLOCKING 0x0 ;  /* 0x0000000000007b1d */ /* 0x000fec0000010000 */
[----:B0-----:R-:W3:Y:S04]  /*11a60*/  LDL.LU R192, [R1+0x1f0] ;  /* 0x0001f00001c07983 */ /* 0x001ee80000300800 */
[----:B------:R-:W3:Y:S04]  /*11a70*/  LDL.LU R193, [R1+0x1f4] ;  /* 0x0001f40001c17983 */ /* 0x000ee80000300800 */
[----:B------:R-:W3:Y:S04]  /*11a80*/  LDL.LU R194, [R1+0x1f8] ;  /* 0x0001f80001c27983 */ /* 0x000ee80000300800 */
[----:B------:R-:W-:Y:S01]  /*11a90*/  LDS.128 R128, [R236] ;  /* 0x00000000ec807984 */ /* 0x000fe20000000c00 */
[----:B------:R-:W-:Y:S06]  /*11aa0*/  BAR.SYNC.DEFER_BLOCKING 0x0 ;  /* 0x0000000000007b1d */ /* 0x000fec0000010000 */
[----:B------:R-:W3:Y:S04]  /*11ab0*/  LDL.LU R195, [R1+0x1fc] ;  /* 0x0001fc0001c37983 */ /* 0x000ee80000300800 */
[----:B------:R0:W-:Y:S01]  /*11ac0*/  STSM.16.M88.4 [R0], R196 ;  /* 0x000000c400007844 */ /* 0x0001e20000000200 */
[----:B------:R-:W-:Y:S06]  /*11ad0*/  BAR.SYNC.DEFER_BLOCKING 0x0 ;  /* 0x0000000000007b1d */ /* 0x000fec0000010000 */
[----:B0-----:R-:W3:Y:S04]  /*11ae0*/  LDL.LU R196, [R1+0x2e0] ;  /* 0x0002e00001c47983 */ /* 0x001ee80000300800 */
[----:B------:R-:W3:Y:S04]  /*11af0*/  LDL.LU R197, [R1+0x2e4] ;  /* 0x0002e40001c57983 */ /* 0x000ee80000300800 */
[----:B------:R-:W3:Y:S04]  /*11b00*/  LDL.LU R198, [R1+0x2e8] ;  /* 0x0002e80001c67983 */ /* 0x000ee80000300800 */
[----:B------:R-:W-:Y:S01]  /*11b10*/  LDS.128 R132, [R236] ;  /* 0x00000000ec847984 */ /* 0x000fe20000000c00 */
[----:B------:R-:W-:Y:S06]  /*11b20*/  BAR.SYNC.DEFER_BLOCKING 0x0 ;  /* 0x0000000000007b1d */ /* 0x000fec0000010000 */
[----:B------:R-:W3:Y:S04]  /*11b30*/  LDL.LU R199, [R1+0x2ec] ;  /* 0x0002ec0001c77983 */ /* 0x000ee80000300800 */
[----:B------:R-:W-:Y:S01]  /*11b40*/  STSM.16.M88.4 [R0], R200 ;  /* 0x000000c800007844 */ /* 0x000fe20000000200 */
        /* <DEDUP_REMOVED lines=28> */
[----:B------:R-:W-:Y:S01]  /*11d10*/  BAR.SYNC.DEFER_BLOCKING 0x0 ;  /* 0x0000000000007b1d */ /* 0x000fe20000010000 */
[----:B------:R-:W-:-:S07]  /*11d20*/  ISETP.GE.AND P0, PT, R239, UR8, PT ;  /* 0x00000008ef007c0c */ /* 0x000fce000bf06270 */
[----:B0-----:R-:W0:Y:S08]  /*11d30*/  LDC R240, c[0x0][0x244] ;  /* 0x00009100fff07b82 */ /* 0x001e300000000800 */
[----:B------:R-:W1:Y:S01]  /*11d40*/  LDC R241, c[0x0][0x244] ;  /* 0x00009100fff17b82 */ /* 0x000e620000000800 */
[----:B------:R-:W-:Y:S07]  /*11d50*/  LDS.128 R164, [R236] ;  /* 0x00000000eca47984 */ /* 0x000fee0000000c00 */
[----:B------:R-:W-:Y:S06]  /*11d60*/  BAR.SYNC.DEFER_BLOCKING 0x0 ;  /* 0x0000000000007b1d */ /* 0x000fec0000010000 */
[----:B--2---:R-:W-:Y:S02]  /*11d70*/  STSM.16.M88.4 [R0], R168 ;  /* 0x000000a800007844 */ /* 0x004fe40000000200 */
[----:B------:R-:W-:Y:S06]  /*11d80*/  BAR.SYNC.DEFER_BLOCKING 0x0 ;  /* 0x0000000000007b1d */ /* 0x000fec0000010000 */
[----:B------:R-:W-:Y:S02]  /*11d90*/  LDS.128 R168, [R236] ;  /* 0x00000000eca87984 */ /* 0x000fe40000000c00 */
[----:B------:R-:W-:Y:S06]  /*11da0*/  BAR.SYNC.DEFER_BLOCKING 0x0 ;  /* 0x0000000000007b1d */ /* 0x000fec0000010000 */
[----:B----4-:R-:W-:Y:S02]  /*11db0*/  STSM.16.M88.4 [R0], R172 ;  /* 0x000000ac00007844 */ /* 0x010fe40000000200 */
        /* <DEDUP_REMOVED lines=17> */
[----:B--2---:R-:W2:Y:S04]  /*11ed0*/  LDL.LU R248, [R1+0x2f0] ;  /* 0x0002f00001f87983 */ /* 0x004ea80000300800 */
[----:B------:R-:W2:Y:S04]  /*11ee0*/  LDL.LU R249, [R1+0x2f4] ;  /* 0x0002f40001f97983 */ /* 0x000ea80000300800 */
[----:B------:R-:W2:Y:S04]  /*11ef0*/  LDL.LU R250, [R1+0x2f8] ;  /* 0x0002f80001fa7983 */ /* 0x000ea80000300800 */
[----:B------:R-:W2:Y:S04]  /*11f00*/  LDL.LU R251, [R1+0x2fc] ;  /* 0x0002fc0001fb7983 */ /* 0x000ea80000300800 */
        /* <DEDUP_REMOVED lines=12> */
[----:B------:R-:W-:Y:S01]  /*11fd0*/  LDS.128 R188, [R236] ;  /* 0x00000000ecbc7984 */ /* 0x000fe20000000c00 */
[----:B------:R-:W-:Y:S06]  /*11fe0*/  BAR.SYNC.DEFER_BLOCKING 0x0 ;  /* 0x0000000000007b1d */ /* 0x000fec0000010000 */
[----:B------:R-:W4:Y:S04]  /*11ff0*/  LDL.LU R216, [R1+0x510] ;  /* 0x0005100001d87983 */ /* 0x000f280000300800 */
[----:B------:R-:W4:Y:S04]  /*12000*/  LDL.LU R217, [R1+0x514] ;  /* 0x0005140001d97983 */ /* 0x000f280000300800 */
[----:B------:R-:W4:Y:S04]  /*12010*/  LDL.LU R218, [R1+0x518] ;  /* 0x0005180001da7983 */ /* 0x000f280000300800 */
[----:B------:R-:W4:Y:S04]  /*12020*/  LDL.LU R219, [R1+0x51c] ;  /* 0x00051c0001db7983 */ /* 0x000f280000300800 */
[----:B---3--:R-:W-:Y:S01]  /*12030*/  STSM.16.M88.4 [R0], R192 ;  /* 0x000000c000007844 */ /* 0x008fe20000000200 */
[----:B------:R-:W-:Y:S06]  /*12040*/  BAR.SYNC.DEFER_BLOCKING 0x0 ;  /* 0x0000000000007b1d */ /* 0x000fec0000010000 */
[----:B------:R-:W3:Y:S04]  /*12050*/  LDL.LU R220, [R1+0x520] ;  /* 0x0005200001dc7983 */ /* 0x000ee80000300800 */
[----:B------:R-:W3:Y:S04]  /*12060*/  LDL.LU R221, [R1+0x524] ;  /* 0x0005240001dd7983 */ /* 0x000ee80000300800 */
[----:B------:R-:W3:Y:S04]  /*12070*/  LDL.LU R222, [R1+0x528] ;  /* 0x0005280001de7983 */ /* 0x000ee80000300800 */
[----:B------:R-:W3:Y:S04]  /*12080*/  LDL.LU R223, [R1+0x52c] ;  /* 0x00052c0001df7983 */ /* 0x000ee80000300800 */
[----:B------:R-:W-:Y:S01]  /*12090*/  LDS.128 R192, [R236] ;  /* 0x00000000ecc07984 */ /* 0x000fe20000000c00 */
[----:B------:R-:W-:Y:S06]  /*120a0*/  BAR.SYNC.DEFER_BLOCKING 0x0 ;  /* 0x0000000000007b1d */ /* 0x000fec0000010000 */
[----:B------:R-:W3:Y:S04]  /*120b0*/  LDL.LU R224, [R1+0x540] ;  /* 0x0005400001e07983 */ /* 0x000ee80000300800 */
[----:B------:R-:W3:Y:S04]  /*120c0*/  LDL.LU R225, [R1+0x544] ;  /* 0x0005440001e17983 */ /* 0x000ee80000300800 */
[----:B------:R-:W3:Y:S04]  /*120d0*/  LDL.LU R226, [R1+0x548] ;  /* 0x0005480001e27983 */ /* 0x000ee80000300800 */
[----:B------:R-:W3:Y:S04]  /*120e0*/  LDL.LU R227, [R1+0x54c] ;  /* 0x00054c0001e37983 */ /* 0x000ee80000300800 */
[----:B------:R-:W-:Y:S01]  /*120f0*/  STSM.16.M88.4 [R0], R196 ;  /* 0x000000c400007844 */ /* 0x000fe20000000200 */
[----:B------:R-:W-:Y:S06]  /*12100*/  BAR.SYNC.DEFER_BLOCKING 0x0 ;  /* 0x0000000000007b1d */ /* 0x000fec0000010000 */
[----:B------:R-:W-:Y:S02]  /*12110*/  LDS.128 R196, [R236] ;  /* 0x00000000ecc47984 */ /* 0x000fe40000000c00 */
[----:B------:R-:W-:Y:S06]  /*12120*/  BAR.SYNC.DEFER_BLOCKING 0x0 ;  /* 0x0000000000007b1d */ /* 0x000fec0000010000 */
[----:B--2---:R2:W-:Y:S02]  /*12130*/  STSM.16.M88.4 [R0], R248 ;  /* 0x000000f800007844 */ /* 0x0045e40000000200 */
[----:B------:R-:W-:Y:S06]  /*12140*/  BAR.SYNC.DEFER_BLOCKING 0x0 ;  /* 0x0000000000007b1d */ /* 0x000fec0000010000 */
[----:B--2---:R-:W2:Y:S04]  /*12150*/  LDL.LU R248, [R1+0x550] ;  /* 0x0005500001f87983 */ /* 0x004ea80000300800 */
[----:B------:R-:W2:Y:S04]  /*12160*/  LDL.LU R249, [R1+0x554] ;  /* 0x0005540001f97983 */ /* 0x000ea80000300800 */
[----:B------:R-:W2:Y:S04]  /*12170*/  LDL.LU R250, [R1+0x558] ;  /* 0x0005580001fa7983 */ /* 0x000ea80000300800 */
[----:B------:R-:W-:Y:S01]  /*12180*/  LDS.128 R200, [R236] ;  /* 0x00000000ecc87984 */ /* 0x000fe20000000c00 */
[----:B------:R-:W-:Y:S06]  /*12190*/  BAR.SYNC.DEFER_BLOCKING 0x0 ;  /* 0x0000000000007b1d */ /* 0x000fec0000010000 */
[----:B------:R-:W2:Y:S04]  /*121a0*/  LDL.LU R251, [R1+0x55c] ;  /* 0x00055c0001fb7983 */ /* 0x000ea80000300800 */
[----:B----4-:R-:W-:Y:S01]  /*121b0*/  STSM.16.M88.4 [R0], R204 ;  /* 0x000000cc00007844 */ /* 0x010fe20000000200 */
        /* <DEDUP_REMOVED lines=13> */
[----:B------:R-:W4:Y:S02]  /*12290*/  LDS.128 R216, [R236] ;  /* 0x00000000ecd87984 */ /* 0x000f240000000c00 */
[----:B------:R-:W-:Y:S06]  /*122a0*/  BAR.SYNC.DEFER_BLOCKING 0x0 ;  /* 0x0000000000007b1d */ /* 0x000fec0000010000 */
[----:B----4-:R4:W-:Y:S04]  /*122b0*/  STL [R1+0xc0c], R219 ;  /* 0x000c0cdb01007387 */ /* 0x0109e80000100800 */
[----:B----4-:R-:W4:Y:S04]  /*122c0*/  LDL.LU R219, [R1+0x38] ;  /* 0x0000380001db7983 */ /* 0x010f280000300800 */
[----:B---3--:R-:W-:Y:S01]  /*122d0*/  STSM.16.M88.4 [R0], R220 ;  /* 0x000000dc00007844 */ /* 0x008fe20000000200 */
[----:B------:R-:W-:Y:S01]  /*122e0*/  BAR.SYNC.DEFER_BLOCKING 0x0 ;  /* 0x0000000000007b1d */ /* 0x000fe20000010000 */
[----:B------:R-:W-:-:S02]  /*122f0*/  ISETP.LT.AND P0, PT, R238, UR29, !P0 ;  /* 0x0000001dee007c0c */ /* 0x000fc4000c701270 */
[----:B------:R-:W-:-:S03]  /*12300*/  PRMT R242, R252, 0x7632, R242 ;  /* 0x00007632fcf27816 */ /* 0x000fc600000000f2 */
[----:B----4-:R-:W3:Y:S02]  /*12310*/  LDS.128 R220, [R219] ;  /* 0x00000000dbdc7984 */ /* 0x010ee40000000c00 */
[----:B------:R-:W-:Y:S06]  /*12320*/  BAR.SYNC.DEFER_BLOCKING 0x0 ;  /* 0x0000000000007b1d */ /* 0x000fec0000010000 */
[----:B------:R-:W-:Y:S02]  /*12330*/  STSM.16.M88.4 [R0], R224 ;  /* 0x000000e000007844 */ /* 0x000fe40000000200 */
[----:B------:R-:W-:Y:S06]  /*12340*/  BAR.SYNC.DEFER_BLOCKING 0x0 ;  /* 0x0000000000007b1d */ /* 0x000fec0000010000 */
[----:B------:R-:W4:Y:S02]  /*12350*/  LDS.128 R224, [R219] ;  /* 0x00000000dbe07984 */ /* 0x000f240000000c00 */
[----:B------:R-:W-:Y:S06]  /*12360*/  BAR.SYNC.DEFER_BLOCKING 0x0 ;  /* 0x0000000000007b1d */ /* 0x000fec0000010000 */
[----:B---3--:R-:W-:Y:S04]  /*12370*/  STL [R1+0xc04], R223 ;  /* 0x000c04df01007387 */ /* 0x008fe80000100800 */
[----:B--2---:R2:W-:Y:S04]  /*12380*/  STSM.16.M88.4 [R0], R248 ;  /* 0x000000f800007844 */ /* 0x0045e80000000200 */
[----:B----4-:R3:W-:Y:S04]  /*12390*/  STL [R1+0xc08], R227 ;  /* 0x000c08e301007387 */ /* 0x0107e80000100800 */
[----:B--2---:R-:W2:Y:S04]  /*123a0*/  LDL.LU R248, [R1+0x10] ;  /* 0x0000100001f87983 */ /* 0x004ea80000300800 */
[----:B------:R-:W4:Y:S04]  /*123b0*/  LDL.LU R249, [R1] ;  /* 0x0000000001f97983 */ /* 0x000f280000300800 */
[----:B---3--:R-:W3:Y:S01]  /*123c0*/  LDL.LU R227, [R1+0x534] ;  /* 0x0005340001e37983 */ /* 0x008ee20000300800 */
[----:B------:R-:W-:Y:S01]  /*123d0*/  IMAD R0, R239, UR4, RZ ;  /* 0x00000004ef007c24 */ /* 0x000fe2000f8e02ff */
[----:B------:R-:W-:-:S02]  /*123e0*/  ULDC.64 UR4, c[0x0][0x220] ;  /* 0x0000880000047ab9 */ /* 0x000fc40000000a00 */
[----:B------:R-:W2:Y:S01]  /*123f0*/  LDL.LU R223, [R1+0x530] ;  /* 0x0005300001df7983 */ /* 0x000ea20000300800 */
[----:B------:R-:W-:Y:S01]  /*12400*/  BAR.SYNC.DEFER_BLOCKING 0x0 ;  /* 0x0000000000007b1d */ /* 0x000fe20000010000 */
[----:B------:R-:W-:-:S04]  /*12410*/  LEA R2, P2, R0, UR4, 0x1 ;  /* 0x0000000400027c11 */ /* 0x000fc8000f8408ff */
[----:B------:R-:W-:Y:S01]  /*12420*/  LEA.HI.X.SX32 R3, R0, UR5, 0x1, P2 ;  /* 0x0000000500037c11 */ /* 0x000fe200090f0eff */
[----:B------:R-:W-:Y:S02]  /*12430*/  ULDC UR4, c[0x0][0x248] ;  /* 0x0000920000047ab9 */ /* 0x000fe40000000800 */
[----:B------:R-:W-:Y:S01]  /*12440*/  IMAD R235, R238, UR4, RZ ;  /* 0x00000004eeeb7c24 */ /* 0x000fe2000f8e02ff */
[----:B------:R-:W-:-:S03]  /*12450*/  ULDC.64 UR4, c[0x0][0x228] ;  /* 0x00008a0000047ab9 */ /* 0x000fc60000000a00 */
[----:B------:R-:W-:-:S05]  /*12460*/  IMAD.WIDE R236, R235, 0x2, R2 ;  /* 0x00000002ebec7825 */ /* 0x000fca00078e0202 */
[----:B------:R0:W-:Y:S04]  /*12470*/  @P0 STG.E.U16 desc[UR6][R236.64], R252 ;  /* 0x000000fcec000986 */ /* 0x0001e8000c101506 */
[----:B0-----:R-:W4:Y:S01]  /*12480*/  LDL.LU R252, [R1+0xc44] ;  /* 0x000c440001fc7983 */ /* 0x001f220000300800 */
[----:B------:R-:W-:Y:S01]  /*12490*/  IMAD R0, R240, 0x80, R0 ;  /* 0x00000080f0007824 */ /* 0x000fe200078e0200 */
[----:B------:R-:W-:Y:S01]  /*124a0*/  ISETP.GE.AND P0, PT, R238, UR9, PT ;  /* 0x00000009ee007c0c */ /* 0x000fe2000bf06270 */
[----:B------:R-:W-:-:S03]  /*124b0*/  ULDC.64 UR8, c[0x0][0x220] ;  /* 0x0000880000087ab9 */ /* 0x000fc60000000a00 */
[----:B------:R-:W-:-:S04]  /*124c0*/  LEA R236, P2, R0, UR8, 0x1 ;  /* 0x0000000800ec7c11 */ /* 0x000fc8000f8408ff */
[----:B------:R-:W-:Y:S01]  /*124d0*/  LEA.HI.X.SX32 R237, R0, UR9, 0x1, P2 ;  /* 0x0000000900ed7c11 */ /* 0x000fe200090f0eff */
[----:B-1----:R-:W-:Y:S01]  /*124e0*/  IMAD R0, R241, 0x80, R0 ;  /* 0x00000080f1007824 */ /* 0x002fe200078e0200 */
[----:B------:R-:W-:Y:S01]  /*124f0*/  ULDC.64 UR8, c[0x0][0x228] ;  /* 0x00008a0000087ab9 */ /* 0x000fe20000000a00 */
[----:B------:R-:W-:Y:S01]  /*12500*/  IMAD.WIDE R240, R235, 0x2, R236 ;  /* 0x00000002ebf07825 */ /* 0x000fe200078e02ec */
[----:B---3--:R-:W-:Y:S01]  /*12510*/  ISETP.LT.AND P3, PT, R227, UR4, !P0 ;  /* 0x00000004e3007c0c */ /* 0x008fe2000c761270 */
[----:B------:R-:W-:-:S12]  /*12520*/  ULDC UR4, c[0x0][0x22c] ;  /* 0x00008b0000047ab9 */ /* 0x000fd80000000800 */
[----:B------:R0:W-:Y:S02]  /*12530*/  @P3 STG.E.U16 desc[UR6][R240.64], R242 ;  /* 0x000000f2f0003986 */ /* 0x0001e4000c101506 */
[----:B0-----:R-:W0:Y:S01]  /*12540*/  LDC R241, c[0x0][0x244] ;  /* 0x00009100fff17b82 */ /* 0x001e220000000800 */
[C---:B------:R-:W-:Y:S02]  /*12550*/  LEA R240, P2, R0.reuse, UR10, 0x1 ;  /* 0x0000000a00f07c11 */ /* 0x040fe4000f8408ff */
[----:B--2---:R-:W-:Y:S01]  /*12560*/  ISETP.LT.AND P3, PT, R223, UR8, !P0 ;  /* 0x00000008df007c0c */ /* 0x004fe2000c761270 */
[----:B------:R-:W-:Y:S01]  /*12570*/  ULDC UR8, c[0x0][0x228] ;  /* 0x00008a0000087ab9 */ /* 0x000fe20000000800 */
[----:B0-----:R-:W-:Y:S01]  /*12580*/  IMAD R244, R241, 0x80, R0 ;  /* 0x00000080f1f47824 */ /* 0x001fe200078e0200 */
[----:B------:R-:W-:Y:S01]  /*12590*/  LEA.HI.X.SX32 R241, R0, UR11, 0x1, P2 ;  /* 0x0000000b00f17c11 */ /* 0x000fe200090f0eff */
[----:B------:R-:W-:Y:S02]  /*125a0*/  ULDC.64 UR10, c[0x0][0x228] ;  /* 0x00008a00000a7ab9 */ /* 0x000fe40000000a00 */
[----:B------:R-:W-:Y:S01]  /*125b0*/  IMAD.WIDE R242, R235, 0x2, R240 ;  /* 0x00000002ebf27825 */ /* 0x000fe200078e02f0 */
[----:B----4-:R-:W-:Y:S01]  /*125c0*/  ISETP.LT.AND P0, PT, R252, UR10, !P0 ;  /* 0x0000000afc007c0c */ /* 0x010fe2000c701270 */
[----:B------:R-:W-:-:S05]  /*125d0*/  ULDC UR10, c[0x0][0x228] ;  /* 0x00008a00000a7ab9 */ /* 0x000fca0000000800 */
[----:B------:R0:W-:Y:S01]  /*125e0*/  @P3 STG.E.U16 desc[UR6][R242.64], R248 ;  /* 0x000000f8f2003986 */ /* 0x0001e2000c101506 */
[----:B------:R-:W-:Y:S02]  /*125f0*/  PRMT R0, R248, 0x7632, R0 ;  /* 0x00007632f8007816 */ /* 0x000fe40000000000 */
[----:B0-----:R-:W-:-:S04]  /*12600*/  LEA R242, P2, R244, UR12, 0x1 ;  /* 0x0000000cf4f27c11 */ /* 0x001fc8000f8408ff */
[----:B------:R-:W-:Y:S01]  /*12610*/  LEA.HI.X.SX32 R243, R244, UR13, 0x1, P2 ;  /* 0x0000000df4f37c11 */ /* 0x000fe200090f0eff */
[----:B------:R-:W-:Y:S02]  /*12620*/  ULDC.64 UR12, c[0x0][0x228] ;  /* 0x00008a00000c7ab9 */ /* 0x000fe40000000a00 */
[----:B------:R-:W-:-:S05]  /*12630*/  IMAD.WIDE R246, R235, 0x2, R242 ;  /* 0x00000002ebf67825 */ /* 0x000fca00078e02f2 */
[----:B------:R0:W-:Y:S02]  /*12640*/  @P0 STG.E.U16 desc[UR6][R246.64], R0 ;  /* 0x00000000f6000986 */ /* 0x0001e4000c101506 */
[----:B0-----:R-:W-:Y:S01]  /*12650*/  VIADD R0, R238, 0x1 ;  /* 0x00000001ee007836 */ /* 0x001fe20000000000 */
[----:B------:R-:W-:Y:S01]  /*12660*/  PRMT R234, R249, 0x7632, R234 ;  /* 0x00007632f9ea7816 */ /* 0x000fe200000000ea */
[----:B------:R-:W2:Y:S03]  /*12670*/  LDL.LU R247, [R1+0x24] ;  /* 0x0000240001f77983 */ /* 0x000ea60000300800 */
[----:B------:R-:W-:Y:S01]  /*12680*/  ISETP.GE.AND P0, PT, R0, UR4, PT ;  /* 0x0000000400007c0c */ /* 0x000fe2000bf06270 */
[----:B------:R-:W-:-:S03]  /*12690*/  ULDC UR4, c[0x0][0x248] ;  /* 0x0000920000047ab9 */ /* 0x000fc60000000800 */
[----:B------:R-:W-:Y:S01]  /*126a0*/  ISETP.LT.AND P2, PT, R239, UR12, !P0 ;  /* 0x0000000cef007c0c */ /* 0x000fe2000c741270 */
[----:B------:R-:W-:Y:S01]  /*126b0*/  VIADD R0, R235, UR4 ;  /* 0x00000004eb007c36 */ /* 0x000fe20008000000 */
[----:B------:R-:W-:Y:S01]  /*126c0*/  ULDC UR4, c[0x0][0x22c] ;  /* 0x00008b0000047ab9 */ /* 0x000fe20000000800 */
[----:B------:R-:W-:Y:S02]  /*126d0*/  ULDC UR12, c[0x0][0x228] ;  /* 0x00008a00000c7ab9 */ /* 0x000fe40000000800 */
[----:B------:R-:W-:-:S08]  /*126e0*/  IMAD.WIDE R250, R0, 0x2, R2 ;  /* 0x0000000200fa7825 */ /* 0x000fd000078e0202 */
[----:B------:R0:W-:Y:S01]  /*126f0*/  @P2 STG.E.U16 desc[UR6][R250.64], R249 ;  /* 0x000000f9fa002986 */ /* 0x0001e2000c101506 */
[----:B------:R-:W-:Y:S01]  /*12700*/  ISETP.LT.AND P2, PT, R227, UR20, !P0 ;  /* 0x00000014e3007c0c */ /* 0x000fe2000c741270 */
[----:B0-----:R-:W-:Y:S02]  /*12710*/  IMAD.WIDE R248, R0, 0x2, R236 ;  /* 0x0000000200f87825 */ /* 0x001fe400078e02ec */
[----:B------:R-:W3:Y:S04]  /*12720*/  LDL.LU R251, [R1+0xc40] ;  /* 0x000c400001fb7983 */ /* 0x000ee80000300800 */
[----:B------:R-:W4:Y:S06]  /*12730*/  LDL.LU R244, [R1+0x14] ;  /* 0x0000140001f47983 */ /* 0x000f2c0000300800 */
[----:B------:R0:W-:Y:S04]  /*12740*/  @P2 STG.E.U16 desc[UR6][R248.64], R234 ;  /* 0x000000eaf8002986 */ /* 0x0001e8000c101506 */
[----:B0-----:R-:W2:Y:S04]  /*12750*/  LDL.LU.64 R248, [R1+0xc38] ;  /* 0x000c380001f87983 */ /* 0x001ea80000300a00 */
[----:B------:R-:W4:Y:S01]  /*12760*/  LDL.LU R250, [R1+0x4] ;  /* 0x0000040001fa7983 */ /* 0x000f220000300800 */
[----:B------:R-:W-:-:S02]  /*12770*/  ISETP.LT.AND P2, PT, R223, UR18, !P0 ;  /* 0x00000012df007c0c */ /* 0x000fc4000c741270 */
[----:B------:R-:W-:Y:S01]  /*12780*/  ISETP.LT.AND P0, PT, R252, UR16, !P0 ;  /* 0x00000010fc007c0c */ /* 0x000fe2000c701270 */
[----:B------:R-:W-:-:S10]  /*12790*/  IMAD.WIDE R234, R0, 0x2, R240 ;  /* 0x0000000200ea7825 */ /* 0x000fd400078e02f0 */
[----:B--2---:R0:W-:Y:S02]  /*127a0*/  @P2 STG.E.U16 desc[UR6][R234.64], R248 ;  /* 0x000000f8ea002986 */ /* 0x0041e4000c101506 */
[----:B0-----:R-:W-:Y:S01]  /*127b0*/  PRMT R248, R248, 0x7632, R248 ;  /* 0x00007632f8f87816 */ /* 0x001fe200000000f8 */
[----:B------:R-:W-:-:S05]  /*127c0*/  IMAD.WIDE R234, R0, 0x2, R242 ;  /* 0x0000000200ea7825 */ /* 0x000fca00078e02f2 */
[----:B------:R0:W-:Y:S02]  /*127d0*/  @P0 STG.E.U16 desc[UR6][R234.64], R248 ;  /* 0x000000f8ea000986 */ /* 0x0001e4000c101506 */
[----:B0-----:R-:W-:-:S05]  /*127e0*/  VIADD R248, R238, 0x2 ;  /* 0x00000002eef87836 */ /* 0x001fca0000000000 */
[----:B------:R-:W-:Y:S01]  /*127f0*/  ISETP.GE.AND P0, PT, R248, UR4, PT ;  /* 0x00000004f8007c0c */ /* 0x000fe2000bf06270 */
[----:B------:R-:W-:-:S03]  /*12800*/  ULDC UR4, c[0x0][0x248] ;  /* 0x0000920000047ab9 */ /* 0x000fc60000000800 */
[----:B------:R-:W-:Y:S01]  /*12810*/  ISETP.LT.AND P2, PT, R239, UR14, !P0 ;  /* 0x0000000eef007c0c */ /* 0x000fe2000c741270 */
[----:B------:R-:W-:Y:S01]  /*12820*/  VIADD R0, R0, UR4 ;  /* 0x0000000400007c36 */ /* 0x000fe20008000000 */
[----:B------:R-:W-:Y:S01]  /*12830*/  ISETP.LT.AND P3, PT, R227, UR24, !P0 ;  /* 0x00000018e3007c0c */ /* 0x000fe2000c761270 */
[----:B------:R-:W-:Y:S01]  /*12840*/  ULDC UR4, c[0x0][0x22c] ;  /* 0x00008b0000047ab9 */ /* 0x000fe20000000800 */
[----:B------:R-:W-:Y:S01]  /*12850*/  PRMT R248, R247, 0x7632, R248 ;  /* 0x00007632f7f87816 */ /* 0x000fe200000000f8 */
[----:B------:R-:W-:Y:S01]  /*12860*/  IMAD.WIDE R234, R0, 0x2, R2 ;  /* 0x0000000200ea7825 */ /* 0x000fe200078e0202 */
[----:B---3--:R-:W-:Y:S01]  /*12870*/  PRMT R251, R249, 0x7632, R251 ;  /* 0x00007632f9fb7816 */ /* 0x008fe200000000fb */
[----:B------:R-:W-:-:S06]  /*12880*/  ULDC UR14, c[0x0][0x228] ;  /* 0x00008a00000e7ab9 */ /* 0x000fcc0000000800 */
[----:B------:R0:W-:Y:S01]  /*12890*/  @P2 STG.E.U16 desc[UR6][R234.64], R247 ;  /* 0x000000f7ea002986 */ /* 0x0001e2000c101506 */
[----:B------:R-:W-:Y:S02]  /*128a0*/  ISETP.LT.AND P2, PT, R223, UR22, !P0 ;  /* 0x00000016df007c0c */ /* 0x000fe4000c741270 */
[----:B------:R-:W-:Y:S01]  /*128b0*/  ISETP.LT.AND P0, PT, R252, UR26, !P0 ;  /* 0x0000001afc007c0c */ /* 0x000fe2000c701270 */
[C---:B0-----:R-:W-:Y:S01]  /*128c0*/  IMAD.WIDE R246, R0.reuse, 0x2, R236 ;  /* 0x0000000200f67825 */ /* 0x041fe200078e02ec */
[----:B------:R-:W2:Y:S04]  /*128d0*/  LDL.LU.64 R234, [R1+0xc30] ;  /* 0x000c300001ea7983 */ /* 0x000ea80000300a00 */
[----:B------:R0:W-:Y:S02]  /*128e0*/  @P3 STG.E.U16 desc[UR6][R246.64], R248 ;  /* 0x000000f8f6003986 */ /* 0x0001e4000c101506 */
[----:B0-----:R-:W-:Y:S01]  /*128f0*/  IMAD.WIDE R246, R0, 0x2, R240 ;  /* 0x0000000200f67825 */ /* 0x001fe200078e02f0 */
[----:B----4-:R-:W-:-:S04]  /*12900*/  PRMT R248, R244, 0x7632, R248 ;  /* 0x00007632f4f87816 */ /* 0x010fc800000000f8 */
[----:B------:R0:W-:Y:S02]  /*12910*/  @P2 STG.E.U16 desc[UR6][R246.64], R244 ;  /* 0x000000f4f6002986 */ /* 0x0001e4000c101506 */
[----:B0-----:R-:W-:Y:S02]  /*12920*/  IMAD.WIDE R246, R0, 0x2, R242 ;  /* 0x0000000200f67825 */ /* 0x001fe400078e02f2 */
[----:B------:R-:W3:Y:S04]  /*12930*/  LDL.LU R244, [R1+0x28] ;  /* 0x0000280001f47983 */ /* 0x000ee80000300800 */
[----:B------:R0:W-:Y:S02]  /*12940*/  @P0 STG.E.U16 desc[UR6][R246.64], R248 ;  /* 0x000000f8f6000986 */ /* 0x0001e4000c101506 */
[----:B0-----:R-:W-:-:S05]  /*12950*/  VIADD R248, R238, 0x3 ;  /* 0x00000003eef87836 */ /* 0x001fca0000000000 */
[----:B------:R-:W-:Y:S01]  /*12960*/  ISETP.GE.AND P0, PT, R248, UR4, PT ;  /* 0x00000004f8007c0c */ /* 0x000fe2000bf06270 */
[----:B------:R-:W-:-:S03]  /*12970*/  ULDC UR4, c[0x0][0x248] ;  /* 0x0000920000047ab9 */ /* 0x000fc60000000800 */
[----:B------:R-:W-:Y:S01]  /*12980*/  ISETP.LT.AND P2, PT, R239, UR28, !P0 ;  /* 0x0000001cef007c0c */ /* 0x000fe2000c741270 */
[----:B------:R-:W-:Y:S01]  /*12990*/  VIADD R0, R0, UR4 ;  /* 0x0000000400007c36 */ /* 0x000fe20008000000 */
[----:B------:R-:W-:Y:S02]  /*129a0*/  ULDC UR4, c[0x0][0x228] ;  /* 0x00008a0000047ab9 */ /* 0x000fe40000000800 */
[----:B------:R-:W-:Y:S01]  /*129b0*/  ISETP.LT.AND P3, PT, R227, UR4, !P0 ;  /* 0x00000004e3007c0c */ /* 0x000fe2000c761270 */
[----:B------:R-:W-:Y:S01]  /*129c0*/  IMAD.WIDE R246, R0, 0x2, R2 ;  /* 0x0000000200f67825 */ /* 0x000fe200078e0202 */
[----:B------:R-:W-:Y:S01]  /*129d0*/  ULDC UR4, c[0x0][0x228] ;  /* 0x00008a0000047ab9 */ /* 0x000fe20000000800 */
[----:B------:R-:W-:-:S06]  /*129e0*/  PRMT R248, R250, 0x7632, R248 ;  /* 0x00007632faf87816 */ /* 0x000fcc00000000f8 */
[----:B------:R0:W-:Y:S01]  /*129f0*/  @P2 STG.E.U16 desc[UR6][R246.64], R250 ;  /* 0x000000faf6002986 */ /* 0x0001e2000c101506 */
[----:B------:R-:W-:Y:S01]  /*12a00*/  ISETP.LT.AND P2, PT, R223, UR4, !P0 ;  /* 0x00000004df007c0c */ /* 0x000fe2000c741270 */
[----:B------:R-:W-:Y:S01]  /*12a10*/  ULDC UR4, c[0x0][0x228] ;  /* 0x00008a0000047ab9 */ /* 0x000fe20000000800 */
[C---:B0-----:R-:W-:Y:S01]  /*12a20*/  IMAD.WIDE R246, R0.reuse, 0x2, R236 ;  /* 0x0000000200f67825 */ /* 0x041fe200078e02ec */
[----:B------:R-:W4:Y:S04]  /*12a30*/  LDL.LU R250, [R1+0x18] ;  /* 0x0000180001fa7983 */ /* 0x000f280000300800 */
[----:B------:R0:W-:Y:S02]  /*12a40*/  @P3 STG.E.U16 desc[UR6][R246.64], R248 ;  /* 0x000000f8f6003986 */ /* 0x0001e4000c101506 */
[----:B0-----:R-:W-:-:S05]  /*12a50*/  IMAD.WIDE R246, R0, 0x2, R240 ;  /* 0x0000000200f67825 */ /* 0x001fca00078e02f0 */
[----:B------:R0:W-:Y:S04]  /*12a60*/  @P2 STG.E.U16 desc[UR6][R246.64], R249 ;  /* 0x000000f9f6002986 */ /* 0x0001e8000c101506 */
[----:B0-----:R-:W2:Y:S01]  /*12a70*/  LDL.LU.64 R246, [R1+0xc28] ;  /* 0x000c280001f67983 */ /* 0x001ea20000300a00 */
[----:B------:R-:W-:Y:S01]  /*12a80*/  ISETP.LT.AND P0, PT, R252, UR4, !P0 ;  /* 0x00000004fc007c0c */ /* 0x000fe2000c701270 */
[----:B------:R-:W-:Y:S01]  /*12a90*/  IMAD.WIDE R248, R0, 0x2, R242 ;  /* 0x0000000200f87825 */ /* 0x000fe200078e02f2 */
[----:B------:R-:W-:-:S11]  /*12aa0*/  ULDC UR4, c[0x0][0x22c] ;  /* 0x00008b0000047ab9 */ /* 0x000fd60000000800 */
[----:B------:R0:W-:Y:S04]  /*12ab0*/  @P0 STG.E.U16 desc[UR6][R248.64], R251 ;  /* 0x000000fbf8000986 */ /* 0x0001e8000c101506 */
[----:B0-----:R-:W2:Y:S01]  /*12ac0*/  LDL.LU R251, [R1+0x8] ;  /* 0x0000080001fb7983 */ /* 0x001ea20000300800 */
[----:B------:R-:W-:-:S05]  /*12ad0*/  VIADD R248, R238, 0x4 ;  /* 0x00000004eef87836 */ /* 0x000fca0000000000 */
[----:B------:R-:W-:Y:S01]  /*12ae0*/  ISETP.GE.AND P0, PT, R248, UR4, PT ;  /* 0x00000004f8007c0c */ /* 0x000fe2000bf06270 */
[----:B------:R-:W-:-:S03]  /*12af0*/  ULDC UR4, c[0x0][0x228] ;  /* 0x00008a0000047ab9 */ /* 0x000fc60000000800 */
[----:B------:R-:W-:Y:S01]  /*12b00*/  ISETP.LT.AND P2, PT, R239, UR4, !P0 ;  /* 0x00000004ef007c0c */ /* 0x000fe2000c741270 */
[----:B------:R-:W-:Y:S02]  /*12b10*/  ULDC UR4, c[0x0][0x248] ;  /* 0x0000920000047ab9 */ /* 0x000fe40000000800 */
[----:B------:R-:W-:Y:S01]  /*12b20*/  VIADD R0, R0, UR4 ;  /* 0x0000000400007c36 */ /* 0x000fe20008000000 */
[----:B------:R-:W-:Y:S02]  /*12b30*/  ULDC UR4, c[0x0][0x228] ;  /* 0x00008a0000047ab9 */ /* 0x000fe40000000800 */
[----:B------:R-:W-:Y:S01]  /*12b40*/  ISETP.LT.AND P3, PT, R227, UR4, !P0 ;  /* 0x00000004e3007c0c */ /* 0x000fe2000c761270 */
[----:B------:R-:W-:Y:S01]  /*12b50*/  IMAD.WIDE R248, R0, 0x2, R2 ;  /* 0x0000000200f87825 */ /* 0x000fe200078e0202 */
[----:B------:R-:W-:-:S05]  /*12b60*/  ULDC UR4, c[0x0][0x228] ;  /* 0x00008a0000047ab9 */ /* 0x000fca0000000800 */
[----:B---3--:R0:W-:Y:S01]  /*12b70*/  @P2 STG.E.U16 desc[UR6][R248.64], R244 ;  /* 0x000000f4f8002986 */ /* 0x0081e2000c101506 */
[----:B------:R-:W-:Y:S01]  /*12b80*/  ISETP.LT.AND P2, PT, R223, UR4, !P0 ;  /* 0x00000004df007c0c */ /* 0x000fe2000c741270 */
[----:B------:R-:W-:Y:S01]  /*12b90*/  ULDC UR4, c[0x0][0x228] ;  /* 0x00008a0000047ab9 */ /* 0x000fe20000000800 */
[----:B------:R-:W-:Y:S01]  /*12ba0*/  PRMT R245, R244, 0x7632, R245 ;  /* 0x00007632f4f57816 */ /* 0x000fe200000000f5 */
[C---:B0-----:R-:W-:Y:S01]  /*12bb0*/  IMAD.WIDE R248, R0.reuse, 0x2, R236 ;  /* 0x0000000200f87825 */ /* 0x041fe200078e02ec */
[----:B------:R-:W3:Y:S04]  /*12bc0*/  LDL.LU R244, [R1+0xc24] ;  /* 0x000c240001f47983 */ /* 0x000ee80000300800 */
[----:B------:R0:W-:Y:S02]  /*12bd0*/  @P3 STG.E.U16 desc[UR6][R248.64], R245 ;  /* 0x000000f5f8003986 */ /* 0x0001e4000c101506 */
[----:B0-----:R-:W-:-:S02]  /*12be0*/  IMAD.WIDE R248, R0, 0x2, R240 ;  /* 0x0000000200f87825 */ /* 0x001fc400078e02f0 */
[----:B------:R-:W3:Y:S01]  /*12bf0*/  LDL.LU R245, [R1+0xc20] ;  /* 0x000c200001f57983 */ /* 0x000ee20000300800 */
[----:B------:R-:W-:Y:S01]  /*12c00*/  ISETP.LT.AND P0, PT, R252, UR4, !P0 ;  /* 0x00000004fc007c0c */ /* 0x000fe2000c701270 */
[----:B------:R-:W-:Y:S02]  /*12c10*/  ULDC UR4, c[0x0][0x22c] ;  /* 0x00008b0000047ab9 */ /* 0x000fe40000000800 */
[----:B----4-:R0:W-:Y:S02]  /*12c20*/  @P2 STG.E.U16 desc[UR6][R248.64], R250 ;  /* 0x000000faf8002986 */ /* 0x0101e4000c101506 */
[----:B0-----:R-:W-:Y:S01]  /*12c30*/  IMAD.WIDE R248, R0, 0x2, R242 ;  /* 0x0000000200f87825 */ /* 0x001fe200078e02f2 */
[----:B--2---:R-:W-:Y:S02]  /*12c40*/  PRMT R246, R250, 0x7632, R246 ;  /* 0x00007632faf67816 */ /* 0x004fe400000000f6 */
[----:B------:R-:W2:Y:S05]  /*12c50*/  LDL.LU R250, [R1+0xc1c] ;  /* 0x000c1c0001fa7983 */ /* 0x000eaa0000300800 */
[----:B------:R0:W-:Y:S02]  /*12c60*/  @P0 STG.E.U16 desc[UR6][R248.64], R246 ;  /* 0x000000f6f8000986 */ /* 0x0001e4000c101506 */
[----:B0-----:R-:W-:-:S02]  /*12c70*/  VIADD R248, R238, 0x5 ;  /* 0x00000005eef87836 */ /* 0x001fc40000000000 */
[----:B------:R-:W4:Y:S03]  /*12c80*/  LDL.LU R246, [R1+0x2c] ;  /* 0x00002c0001f67983 */ /* 0x000f260000300800 */
[----:B------:R-:W-:Y:S01]  /*12c90*/  ISETP.GE.AND P0, PT, R248, UR4, PT ;  /* 0x00000004f8007c0c */ /* 0x000fe2000bf06270 */
[----:B------:R-:W-:-:S03]  /*12ca0*/  ULDC UR4, c[0x0][0x228] ;  /* 0x00008a0000047ab9 */ /* 0x000fc60000000800 */
[----:B------:R-:W-:Y:S01]  /*12cb0*/  ISETP.LT.AND P2, PT, R239, UR4, !P0 ;  /* 0x00000004ef007c0c */ /* 0x000fe2000c741270 */
[----:B------:R-:W-:Y:S02]  /*12cc0*/  ULDC UR4, c[0x0][0x248] ;  /* 0x0000920000047ab9 */ /* 0x000fe40000000800 */
[----:B------:R-:W-:Y:S01]  /*12cd0*/  VIADD R0, R0, UR4 ;  /* 0x0000000400007c36 */ /* 0x000fe20008000000 */
[----:B------:R-:W-:Y:S01]  /*12ce0*/  PRMT R247, R251, 0x7632, R247 ;  /* 0x00007632fbf77816 */ /* 0x000fe200000000f7 */
[----:B------:R-:W-:Y:S02]  /*12cf0*/  ULDC UR4, c[0x0][0x228] ;  /* 0x00008a0000047ab9 */ /* 0x000fe40000000800 */
[----:B------:R-:W-:-:S06]  /*12d00*/  IMAD.WIDE R248, R0, 0x2, R2 ;  /* 0x0000000200f87825 */ /* 0x000fcc00078e0202 */
[----:B------:R0:W-:Y:S04]  /*12d10*/  @P2 STG.E.U16 desc[UR6][R248.64], R251 ;  /* 0x000000fbf8002986 */ /* 0x0001e8000c101506 */
[----:B0-----:R-:W3:Y:S01]  /*12d20*/  LDL.LU R251, [R1+0x1c] ;  /* 0x00001c0001fb7983 */ /* 0x001ee20000300800 */
[----:B------:R-:W-:Y:S01]  /*12d30*/  ISETP.LT.AND P3, PT, R227, UR4, !P0 ;  /* 0x00000004e3007c0c */ /* 0x000fe2000c761270 */
[----:B------:R-:W-:Y:S01]  /*12d40*/  IMAD.WIDE R248, R0, 0x2, R236 ;  /* 0x0000000200f87825 */ /* 0x000fe200078e02ec */
[----:B------:R-:W-:-:S11]  /*12d50*/  ULDC UR4, c[0x0][0x228] ;  /* 0x00008a0000047ab9 */ /* 0x000fd60000000800 */
[----:B------:R0:W-:Y:S04]  /*12d60*/  @P3 STG.E.U16 desc[UR6][R248.64], R247 ;  /* 0x000000f7f8003986 */ /* 0x0001e8000c101506 */
[----:B0-----:R-:W3:Y:S01]  /*12d70*/  LDL.LU R247, [R1+0xc] ;  /* 0x00000c0001f77983 */ /* 0x001ee20000300800 */
[----:B------:R-:W-:Y:S01]  /*12d80*/  ISETP.LT.AND P2, PT, R223, UR4, !P0 ;  /* 0x00000004df007c0c */ /* 0x000fe2000c741270 */
[----:B------:R-:W-:Y:S02]  /*12d90*/  ULDC UR4, c[0x0][0x228] ;  /* 0x00008a0000047ab9 */ /* 0x000fe40000000800 */
[----:B------:R-:W-:Y:S01]  /*12da0*/  ISETP.LT.AND P0, PT, R252, UR4, !P0 ;  /* 0x00000004fc007c0c */ /* 0x000fe2000c701270 */
[----:B------:R-:W-:Y:S01]  /*12db0*/  IMAD.WIDE R248, R0, 0x2, R240 ;  /* 0x0000000200f87825 */ /* 0x000fe200078e02f0 */
[----:B------:R-:W-:-:S08]  /*12dc0*/  ULDC UR4, c[0x0][0x22c] ;  /* 0x00008b0000047ab9 */ /* 0x000fd00000000800 */
        /* <DEDUP_REMOVED lines=13> */
[----:B------:R-:W-:Y:S01]  /*12ea0*/  ULDC UR4, c[0x0][0x228] ;  /* 0x00008a0000047ab9 */ /* 0x000fe20000000800 */
[----:B----4-:R-:W-:-:S04]  /*12eb0*/  PRMT R250, R246, 0x7632, R250 ;  /* 0x00007632f6fa7816 */ /* 0x010fc800000000fa */
[----:B------:R0:W-:Y:S01]  /*12ec0*/  @P2 STG.E.U16 desc[UR6][R248.64], R246 ;  /* 0x000000f6f8002986 */ /* 0x0001e2000c101506 */
[----:B------:R-:W-:Y:S01]  /*12ed0*/  ISETP.LT.AND P2, PT, R223, UR4, !P0 ;  /* 0x00000004df007c0c */ /* 0x000fe2000c741270 */
[----:B------:R-:W-:Y:S01]  /*12ee0*/  ULDC UR4, c[0x0][0x228] ;  /* 0x00008a0000047ab9 */ /* 0x000fe20000000800 */
[C---:B0-----:R-:W-:Y:S01]  /*12ef0*/  IMAD.WIDE R248, R0.reuse, 0x2, R236 ;  /* 0x0000000200f87825 */ /* 0x041fe200078e02ec */
[----:B------:R-:W2:Y:S04]  /*12f00*/  LDL.LU R246, [R1+0xc18] ;  /* 0x000c180001f67983 */ /* 0x000ea80000300800 */
[----:B------:R0:W-:Y:S02]  /*12f10*/  @P3 STG.E.U16 desc[UR6][R248.64], R250 ;  /* 0x000000faf8003986 */ /* 0x0001e4000c101506 */
[----:B0-----:R-:W-:Y:S01]  /*12f20*/  IMAD.WIDE R248, R0, 0x2, R240 ;  /* 0x0000000200f87825 */ /* 0x001fe200078e02f0 */
[----:B---3--:R-:W-:-:S04]  /*12f30*/  PRMT R250, R251, 0x7632, R250 ;  /* 0x00007632fbfa7816 */ /* 0x008fc800000000fa */
[----:B------:R0:W-:Y:S04]  /*12f40*/  @P2 STG.E.U16 desc[UR6][R248.64], R251 ;  /* 0x000000fbf8002986 */ /* 0x0001e8000c101506 */
[----:B0-----:R-:W3:Y:S01]  /*12f50*/  LDL.LU R251, [R1+0xc14] ;  /* 0x000c140001fb7983 */ /* 0x001ee20000300800 */
[----:B------:R-:W-:Y:S01]  /*12f60*/  ISETP.LT.AND P0, PT, R252, UR4, !P0 ;  /* 0x00000004fc007c0c */ /* 0x000fe2000c701270 */
[----:B------:R-:W-:Y:S01]  /*12f70*/  IMAD.WIDE R248, R0, 0x2, R242 ;  /* 0x0000000200f87825 */ /* 0x000fe200078e02f2 */
[----:B------:R-:W-:-:S11]  /*12f80*/  ULDC UR4, c[0x0][0x22c] ;  /* 0x00008b0000047ab9 */ /* 0x000fd60000000800 */
[----:B------:R0:W-:Y:S02]  /*12f90*/  @P0 STG.E.U16 desc[UR6][R248.64], R250 ;  /* 0x000000faf8000986 */ /* 0x0001e4000c101506 */
[----:B0-----:R-:W-:-:S05]  /*12fa0*/  VIADD R248, R238, 0x7 ;  /* 0x00000007eef87836 */ /* 0x001fca0000000000 */
        /* <DEDUP_REMOVED lines=9> */
[----:B0-----:R-:W4:Y:S01]  /*13040*/  LDL.LU R247, [R1+0xc10] ;  /* 0x000c100001f77983 */ /* 0x001f220000300800 */
[----:B------:R-:W-:Y:S01]  /*13050*/  ISETP.LT.AND P3, PT, R227, UR4, !P0 ;  /* 0x00000004e3007c0c */ /* 0x000fe2000c761270 */
[----:B------:R-:W-:Y:S02]  /*13060*/  ULDC UR4, c[0x0][0x228] ;  /* 0x00008a0000047ab9 */ /* 0x000fe40000000800 */
[----:B------:R-:W-:Y:S01]  /*13070*/  ISETP.LT.AND P2, PT, R223, UR4, !P0 ;  /* 0x00000004df007c0c */ /* 0x000fe2000c741270 */
[----:B------:R-:W-:Y:S01]  /*13080*/  IMAD.WIDE R248, R0, 0x2, R236 ;  /* 0x0000000200f87825 */ /* 0x000fe200078e02ec */
[----:B------:R-:W-:-:S02]  /*13090*/  ULDC UR4, c[0x0][0x228] ;  /* 0x00008a0000047ab9 */ /* 0x000fc40000000800 */
[----:B------:R-:W-:Y:S01]  /*130a0*/  ISETP.LT.AND P0, PT, R252, UR4, !P0 ;  /* 0x00000004fc007c0c */ /* 0x000fe2000c701270 */
[----:B------:R-:W-:-:S05]  /*130b0*/  ULDC UR4, c[0x0][0x22c] ;  /* 0x00008b0000047ab9 */ /* 0x000fca0000000800 */
[----:B------:R0:W-:Y:S02]  /*130c0*/  @P3 STG.E.U16 desc[UR6][R248.64], R250 ;  /* 0x000000faf8003986 */ /* 0x0001e4000c101506 */
[----:B0-----:R-:W-:-:S04]  /*130d0*/  IMAD.WIDE R248, R0, 0x2, R240 ;  /* 0x0000000200f87825 */ /* 0x001fc800078e02f0 */
[----:B------:R-:W-:Y:S01]  /*130e0*/  VIADD R250, R238, 0x8 ;  /* 0x00000008eefa7836 */ /* 0x000fe20000000000 */
[----:B---3--:R0:W-:Y:S02]  /*130f0*/  @P2 STG.E.U16 desc[UR6][R248.64], R251 ;  /* 0x000000fbf8002986 */ /* 0x0081e4000c101506 */
[----:B0-----:R-:W-:Y:S01]  /*13100*/  PRMT R251, R251, 0x7632, R251 ;  /* 0x00007632fbfb7816 */ /* 0x001fe200000000fb */
[----:B------:R-:W-:-:S05]  /*13110*/  IMAD.WIDE R248, R0, 0x2, R242 ;  /* 0x0000000200f87825 */ /* 0x000fca00078e02f2 */
[----:B------:R0:W-:Y:S01]  /*13120*/  @P0 STG.E.U16 desc[UR6][R248.64], R251 ;  /* 0x000000fbf8000986 */ /* 0x0001e2000c101506 */
[----:B------:R-:W-:Y:S01]  /*13130*/  ISETP.GE.AND P0, PT, R250, UR4, PT ;  /* 0x00000004fa007c0c */ /* 0x000fe2000bf06270 */
[----:B------:R-:W-:-:S03]  /*13140*/  ULDC UR4, c[0x0][0x228] ;  /* 0x00008a0000047ab9 */ /* 0x000fc60000000800 */
[----:B------:R-:W-:Y:S01]  /*13150*/  ISETP.LT.AND P2, PT, R239, UR4, !P0 ;  /* 0x00000004ef007c0c */ /* 0x000fe2000c741270 */
[----:B------:R-:W-:Y:S02]  /*13160*/  ULDC UR4, c[0x0][0x248] ;  /* 0x0000920000047ab9 */ /* 0x000fe40000000800 */
[----:B------:R-:W-:Y:S01]  /*13170*/  VIADD R0, R0, UR4 ;  /* 0x0000000400007c36 */ /* 0x000fe20008000000 */
[----:B------:R-:W-:Y:S02]  /*13180*/  ULDC UR4, c[0x0][0x228] ;  /* 0x00008a0000047ab9 */ /* 0x000fe40000000800 */
[----:B------:R-:W-:Y:S01]  /*13190*/  ISETP.LT.AND P3, PT, R227, UR4, !P0 ;  /* 0x00000004e3007c0c */ /* 0x000fe2000c761270 */
[----:B0-----:R-:W-:Y:S01]  /*131a0*/  IMAD.WIDE R248, R0, 0x2, R2 ;  /* 0x0000000200f87825 */ /* 0x001fe200078e0202 */
[----:B------:R-:W-:-:S05]  /*131b0*/  ULDC UR4, c[0x0][0x228] ;  /* 0x00008a0000047ab9 */ /* 0x000fca0000000800 */
[----:B------:R0:W-:Y:S01]  /*131c0*/  @P2 STG.E.U16 desc[UR6][R248.64], R244 ;  /* 0x000000f4f8002986 */ /* 0x0001e2000c101506 */
[----:B------:R-:W-:Y:S01]  /*131d0*/  ISETP.LT.AND P2, PT, R223, UR4, !P0 ;  /* 0x00000004df007c0c */ /* 0x000fe2000c741270 */
[----:B------:R-:W-:Y:S02]  /*131e0*/  ULDC UR4, c[0x0][0x228] ;  /* 0x00008a0000047ab9 */ /* 0x000fe40000000800 */
[----:B------:R-:W-:Y:S01]  /*131f0*/  ISETP.LT.AND P0, PT, R252, UR4, !P0 ;  /* 0x00000004fc007c0c */ /* 0x000fe2000c701270 */
[----:B------:R-:W-:Y:S01]  /*13200*/  VIADD R250, R238, 0x9 ;  /* 0x00000009eefa7836 */ /* 0x000fe20000000000 */
[----:B------:R-:W-:Y:S01]  /*13210*/  ULDC UR4, c[0x0][0x22c] ;  /* 0x00008b0000047ab9 */ /* 0x000fe20000000800 */
[----:B0-----:R-:W-:Y:S01]  /*13220*/  PRMT R244, R244, 0x7632, R244 ;  /* 0x00007632f4f47816 */ /* 0x001fe200000000f4 */
[----:B------:R-:W-:-:S05]  /*13230*/  IMAD.WIDE R248, R0, 0x2, R236 ;  /* 0x0000000200f87825 */ /* 0x000fca00078e02ec */
[----:B------:R0:W-:Y:S02]  /*13240*/  @P3 STG.E.U16 desc[UR6][R248.64], R244 ;  /* 0x000000f4f8003986 */ /* 0x0001e4000c101506 */
[----:B0-----:R-:W-:-:S05]  /*13250*/  IMAD.WIDE R248, R0, 0x2, R240 ;  /* 0x0000000200f87825 */ /* 0x001fca00078e02f0 */
[----:B------:R0:W-:Y:S02]  /*13260*/  @P2 STG.E.U16 desc[UR6][R248.64], R232 ;  /* 0x000000e8f8002986 */ /* 0x0001e4000c101506 */
        /* <DEDUP_REMOVED lines=11> */
[----:B------:R-:W-:Y:S01]  /*13320*/  ULDC UR4, c[0x0][0x228] ;  /* 0x00008a0000047ab9 */ /* 0x000fe20000000800 */
[----:B------:R-:W-:-:S04]  /*13330*/  PRMT R232, R228, 0x7632, R232 ;  /* 0x00007632e4e87816 */ /* 0x000fc800000000e8 */
[----:B------:R0:W-:Y:S01]  /*13340*/  @P2 STG.E.U16 desc[UR6][R248.64], R228 ;  /* 0x000000e4f8002986 */ /* 0x0001e2000c101506 */
[----:B------:R-:W-:Y:S01]  /*13350*/  ISETP.LT.AND P2, PT, R223, UR4, !P0 ;  /* 0x00000004df007c0c */ /* 0x000fe2000c741270 */
[----:B------:R-:W-:Y:S02]  /*13360*/  ULDC UR4, c[0x0][0x228] ;  /* 0x00008a0000047ab9 */ /* 0x000fe40000000800 */
[----:B------:R-:W-:Y:S01]  /*13370*/  ISETP.LT.AND P0, PT, R252, UR4, !P0 ;  /* 0x00000004fc007c0c */ /* 0x000fe2000c701270 */
[----:B------:R-:W-:Y:S01]  /*13380*/  ULDC UR4, c[0x0][0x22c] ;  /* 0x00008b0000047ab9 */ /* 0x000fe20000000800 */
[----:B0-----:R-:W-:-:S05]  /*13390*/  IMAD.WIDE R248, R0, 0x2, R236 ;  /* 0x0000000200f87825 */ /* 0x001fca00078e02ec */
[----:B------:R0:W-:Y:S01]  /*133a0*/  @P3 STG.E.U16 desc[UR6][R248.64], R232 ;  /* 0x000000e8f8003986 */ /* 0x0001e2000c101506 */
[----:B------:R-:W-:Y:S01]  /*133b0*/  PRMT R244, R88, 0x7632, R244 ;  /* 0x0000763258f47816 */ /* 0x000fe200000000f4 */
[----:B------:R-:W-:Y:S02]  /*133c0*/  VIADD R228, R238, 0xa ;  /* 0x0000000aeee47836 */ /* 0x000fe40000000000 */
[----:B0-----:R-:W-:-:S05]  /*133d0*/  IMAD.WIDE R248, R0, 0x2, R240 ;  /* 0x0000000200f87825 */ /* 0x001fca00078e02f0 */
[----:B------:R0:W-:Y:S02]  /*133e0*/  @P2 STG.E.U16 desc[UR6][R248.64], R88 ;  /* 0x00000058f8002986 */ /* 0x0001e4000c101506 */
[----:B0-----:R-:W-:-:S05]  /*133f0*/  IMAD.WIDE R248, R0, 0x2, R242 ;  /* 0x0000000200f87825 */ /* 0x001fca00078e02f2 */
        /* <DEDUP_REMOVED lines=10> */
[----:B------:R-:W-:Y:S02]  /*134a0*/  PRMT R228, R245, 0x7632, R228 ;  /* 0x00007632f5e47816 */ /* 0x000fe400000000e4 */
[----:B------:R-:W-:Y:S01]  /*134b0*/  ISETP.LT.AND P4, PT, R223, UR4, !P0 ;  /* 0x00000004df007c0c */ /* 0x000fe2000c781270 */
[----:B------:R-:W-:Y:S01]  /*134c0*/  ULDC UR4, c[0x0][0x228] ;  /* 0x00008a0000047ab9 */ /* 0x000fe20000000800 */
[----:B------:R0:W-:Y:S01]  /*134d0*/  @P2 STG.E.U16 desc[UR6][R248.64], R245 ;  /* 0x000000f5f8002986 */ /* 0x0001e2000c101506 */
[----:B------:R-:W-:Y:S01]  /*134e0*/  VIADD R88, R238, 0xb ;  /* 0x0000000bee587836 */ /* 0x000fe20000000000 */
[----:B------:R-:W-:Y:S01]  /*134f0*/  ISETP.LT.AND P2, PT, R252, UR4, !P0 ;  /* 0x00000004fc007c0c */ /* 0x000fe2000c741270 */
[----:B------:R-:W-:Y:S01]  /*13500*/  ULDC UR4, c[0x0][0x22c] ;  /* 0x00008b0000047ab9 */ /* 0x000fe20000000800 */
[----:B0-----:R-:W-:-:S02]  /*13510*/  IMAD.WIDE R244, R0, 0x2, R236 ;  /* 0x0000000200f47825 */ /* 0x001fc400078e02ec */
[----:B------:R-:W-:Y:S01]  /*13520*/  ISETP.GE.AND P0, PT, R88, UR4, PT ;  /* 0x0000000458007c0c */ /* 0x000fe2000bf06270 */
[----:B------:R-:W-:Y:S02]  /*13530*/  ULDC UR4, c[0x0][0x228] ;  /* 0x00008a0000047ab9 */ /* 0x000fe40000000800 */
[----:B------:R0:W-:Y:S01]  /*13540*/  @P3 STG.E.U16 desc[UR6][R244.64], R228 ;  /* 0x000000e4f4003986 */ /* 0x0001e2000c101506 */
[----:B------:R-:W-:Y:S01]  /*13550*/  ISETP.LT.AND P3, PT, R239, UR4, !P0 ;  /* 0x00000004ef007c0c */ /* 0x000fe2000c761270 */
[----:B------:R-:W-:Y:S01]  /*13560*/  ULDC UR4, c[0x0][0x248] ;  /* 0x0000920000047ab9 */ /* 0x000fe20000000800 */
[----:B0-----:R-:W-:-:S05]  /*13570*/  IMAD.WIDE R244, R0, 0x2, R240 ;  /* 0x0000000200f47825 */ /* 0x001fca00078e02f0 */
[----:B------:R0:W-:Y:S01]  /*13580*/  @P4 STG.E.U16 desc[UR6][R244.64], R233 ;  /* 0x000000e9f4004986 */ /* 0x0001e2000c101506 */
[----:B------:R-:W-:Y:S01]  /*13590*/  VIADD R88, R238, 0xc ;  /* 0x0000000cee587836 */ /* 0x000fe20000000000 */
[----:B0-----:R-:W-:Y:S01]  /*135a0*/  PRMT R245, R233, 0x7632, R245 ;  /* 0x00007632e9f57816 */ /* 0x001fe200000000f5 */
[----:B------:R-:W-:-:S04]  /*135b0*/  IMAD.WIDE R232, R0, 0x2, R242 ;  /* 0x0000000200e87825 */ /* 0x000fc800078e02f2 */
[----:B------:R-:W-:Y:S01]  /*135c0*/  VIADD R0, R0, UR4 ;  /* 0x0000000400007c36 */ /* 0x000fe20008000000 */
[----:B------:R-:W-:Y:S01]  /*135d0*/  ULDC UR4, c[0x0][0x228] ;  /* 0x00008a0000047ab9 */ /* 0x000fe20000000800 */
[----:B------:R0:W-:Y:S01]  /*135e0*/  @P2 STG.E.U16 desc[UR6][R232.64], R245 ;  /* 0x000000f5e8002986 */ /* 0x0001e2000c101506 */
[----:B------:R-:W-:Y:S01]  /*135f0*/  ISETP.LT.AND P4, PT, R227, UR4, !P0 ;  /* 0x00000004e3007c0c */ /* 0x000fe2000c781270 */
[----:B------:R-:W-:Y:S02]  /*13600*/  ULDC UR4, c[0x0][0x22c] ;  /* 0x00008b0000047ab9 */ /* 0x000fe40000000800 */
[----:B------:R-:W-:Y:S01]  /*13610*/  ISETP.GE.AND P2, PT, R88, UR4, PT ;  /* 0x0000000458007c0c */ /* 0x000fe2000bf46270 */
[----:B------:R-:W-:Y:S01]  /*13620*/  ULDC UR4, c[0x0][0x228] ;  /* 0x00008a0000047ab9 */ /* 0x000fe20000000800 */
[----:B------:R-:W-:Y:S01]  /*13630*/  PRMT R88, R229, 0x7632, R88 ;  /* 0x00007632e5587816 */ /* 0x000fe20000000058 */
[----:B0-----:R-:W-:-:S05]  /*13640*/  IMAD.WIDE R232, R0, 0x2, R2 ;  /* 0x0000000200e87825 */ /* 0x001fca00078e0202 */
[----:B------:R0:W-:Y:S01]  /*13650*/  @P3 STG.E.U16 desc[UR6][R232.64], R229 ;  /* 0x000000e5e8003986 */ /* 0x0001e2000c101506 */
[----:B------:R-:W-:Y:S01]  /*13660*/  ISETP.LT.AND P3, PT, R223, UR4, !P0 ;  /* 0x00000004df007c0c */ /* 0x000fe2000c761270 */
[----:B------:R-:W-:Y:S01]  /*13670*/  ULDC UR4, c[0x0][0x248] ;  /* 0x0000920000047ab9 */ /* 0x000fe20000000800 */
[----:B------:R-:W-:Y:S01]  /*13680*/  ISETP.LT.AND P0, PT, R252, UR8, !P0 ;  /* 0x00000008fc007c0c */ /* 0x000fe2000c701270 */
[----:B------:R-:W-:Y:S01]  /*13690*/  ULDC UR8, c[0x0][0x228] ;  /* 0x00008a0000087ab9 */ /* 0x000fe20000000800 */
[----:B0-----:R-:W-:-:S05]  /*136a0*/  IMAD.WIDE R228, R0, 0x2, R236 ;  /* 0x0000000200e47825 */ /* 0x001fca00078e02ec */
[----:B------:R0:W-:Y:S01]  /*136b0*/  @P4 STG.E.U16 desc[UR6][R228.64], R88 ;  /* 0x00000058e4004986 */ /* 0x0001e2000c101506 */
[----:B------:R-:W-:Y:S01]  /*136c0*/  ISETP.LT.AND P4, PT, R239, UR8, !P2 ;  /* 0x00000008ef007c0c */ /* 0x000fe2000d781270 */
[----:B------:R-:W-:Y:S01]  /*136d0*/  IMAD.WIDE R232, R0, 0x2, R240 ;  /* 0x0000000200e87825 */ /* 0x000fe200078e02f0 */
[----:B------:R-:W-:Y:S01]  /*136e0*/  PRMT R245, R89, 0x7632, R245 ;  /* 0x0000763259f57816 */ /* 0x000fe200000000f5 */
[----:B------:R-:W-:Y:S02]  /*136f0*/  ULDC UR8, c[0x0][0x228] ;  /* 0x00008a0000087ab9 */ /* 0x000fe40000000800 */
[----:B------:R-:W-:Y:S01]  /*13700*/  VIADD R244, R238, 0xd ;  /* 0x0000000deef47836 */ /* 0x000fe20000000000 */
[----:B------:R-:W-:Y:S01]  /*13710*/  ISETP.LT.AND P5, PT, R227, UR10, !P2 ;  /* 0x0000000ae3007c0c */ /* 0x000fe2000d7a1270 */
[----:B------:R1:W-:Y:S01]  /*13720*/  @P3 STG.E.U16 desc[UR6][R232.64], R89 ;  /* 0x00000059e8003986 */ /* 0x0003e2000c101506 */
[----:B------:R-:W-:Y:S01]  /*13730*/  ULDC UR10, c[0x0][0x228] ;  /* 0x00008a00000a7ab9 */ /* 0x000fe20000000800 */
[----:B0-----:R-:W-:-:S04]  /*13740*/  IMAD.WIDE R228, R0, 0x2, R242 ;  /* 0x0000000200e47825 */ /* 0x001fc800078e02f2 */
[----:B------:R-:W-:Y:S01]  /*13750*/  VIADD R0, R0, UR4 ;  /* 0x0000000400007c36 */ /* 0x000fe20008000000 */
[----:B------:R-:W-:Y:S01]  /*13760*/  ULDC UR4, c[0x0][0x22c] ;  /* 0x00008b0000047ab9 */ /* 0x000fe20000000800 */
[----:B------:R0:W-:Y:S02]  /*13770*/  @P0 STG.E.U16 desc[UR6][R228.64], R245 ;  /* 0x000000f5e4000986 */ /* 0x0001e4000c101506 */
[----:B-1----:R-:W-:Y:S01]  /*13780*/  IMAD.WIDE R88, R0, 0x2, R2 ;  /* 0x0000000200587825 */ /* 0x002fe200078e0202 */
[----:B------:R-:W-:Y:S01]  /*13790*/  ISETP.GE.AND P0, PT, R244, UR4, PT ;  /* 0x00000004f4007c0c */ /* 0x000fe2000bf06270 */
[----:B------:R-:W-:Y:S02]  /*137a0*/  ULDC UR4, c[0x0][0x228] ;  /* 0x00008a0000047ab9 */ /* 0x000fe40000000800 */
[----:B------:R-:W-:Y:S01]  /*137b0*/  ISETP.LT.AND P3, PT, R223, UR4, !P2 ;  /* 0x00000004df007c0c */ /* 0x000fe2000d761270 */
[----:B--2---:R1:W-:Y:S01]  /*137c0*/  @P4 STG.E.U16 desc[UR6][R88.64], R246 ;  /* 0x000000f658004986 */ /* 0x0043e2000c101506 */
[----:B------:R-:W-:Y:S01]  /*137d0*/  ISETP.LT.AND P4, PT, R252, UR8, !P2 ;  /* 0x00000008fc007c0c */ /* 0x000fe2000d781270 */
[----:B------:R-:W-:Y:S01]  /*137e0*/  ULDC UR8, c[0x0][0x228] ;  /* 0x00008a0000087ab9 */ /* 0x000fe20000000800 */
[----:B------:R-:W-:Y:S01]  /*137f0*/  PRMT R233, R246, 0x7632, R233 ;  /* 0x00007632f6e97816 */ /* 0x000fe200000000e9 */
[----:B------:R-:W-:Y:S01]  /*13800*/  ULDC UR4, c[0x0][0x248] ;  /* 0x0000920000047ab9 */ /* 0x000fe20000000800 */
[----:B0-----:R-:W-:Y:S01]  /*13810*/  IMAD.WIDE R228, R0, 0x2, R236 ;  /* 0x0000000200e47825 */ /* 0x001fe200078e02ec */
[----:B------:R-:W-:Y:S01]  /*13820*/  ISETP.LT.AND P2, PT, R239, UR8, !P0 ;  /* 0x00000008ef007c0c */ /* 0x000fe2000c741270 */
[----:B------:R-:W-:-:S03]  /*13830*/  ULDC UR8, c[0x0][0x22c] ;  /* 0x00008b0000087ab9 */ /* 0x000fc60000000800 */
[----:B------:R0:W-:Y:S01]  /*13840*/  @P5 STG.E.U16 desc[UR6][R228.64], R233 ;  /* 0x000000e9e4005986 */ /* 0x0001e2000c101506 */
[----:B------:R-:W-:Y:S01]  /*13850*/  ISETP.LT.AND P5, PT, R227, UR10, !P0 ;  /* 0x0000000ae3007c0c */ /* 0x000fe2000c7a1270 */
[C---:B-1----:R-:W-:Y:S01]  /*13860*/  IMAD.WIDE R88, R0.reuse, 0x2, R240 ;  /* 0x0000000200587825 */ /* 0x042fe200078e02f0 */
[----:B------:R-:W-:Y:S01]  /*13870*/  ULDC UR10, c[0x0][0x228] ;  /* 0x00008a00000a7ab9 */ /* 0x000fe20000000800 */
[----:B------:R-:W-:Y:S01]  /*13880*/  ISETP.LT.AND P6, PT, R223, UR12, !P0 ;  /* 0x0000000cdf007c0c */ /* 0x000fe2000c7c1270 */
[----:B------:R-:W-:Y:S01]  /*13890*/  ULDC UR12, c[0x0][0x228] ;  /* 0x00008a00000c7ab9 */ /* 0x000fe20000000800 */
[----:B------:R-:W-:Y:S01]  /*138a0*/  VIADD R245, R0, UR4 ;  /* 0x0000000400f57c36 */ /* 0x000fe20008000000 */
[----:B------:R1:W-:Y:S01]  /*138b0*/  @P3 STG.E.U16 desc[UR6][R88.64], R234 ;  /* 0x000000ea58003986 */ /* 0x0003e2000c101506 */
[----:B------:R-:W-:Y:S01]  /*138c0*/  ISETP.LT.AND P0, PT, R252, UR10, !P0 ;  /* 0x0000000afc007c0c */ /* 0x000fe2000c701270 */
[----:B------:R-:W-:Y:S01]  /*138d0*/  ULDC UR4, c[0x0][0x22c] ;  /* 0x00008b0000047ab9 */ /* 0x000fe20000000800 */
[----:B------:R-:W-:Y:S01]  /*138e0*/  PRMT R244, R230, 0x7632, R244 ;  /* 0x00007632e6f47816 */ /* 0x000fe200000000f4 */
[----:B------:R-:W-:Y:S01]  /*138f0*/  ULDC UR10, c[0x0][0x228] ;  /* 0x00008a00000a7ab9 */ /* 0x000fe20000000800 */
[----:B0-----:R-:W-:Y:S01]  /*13900*/  IMAD.WIDE R228, R0, 0x2, R242 ;  /* 0x0000000200e47825 */ /* 0x001fe200078e02f2 */
[----:B------:R-:W-:-:S03]  /*13910*/  PRMT R233, R234, 0x7632, R233 ;  /* 0x00007632eae97816 */ /* 0x000fc600000000e9 */
[----:B------:R-:W-:Y:S02]  /*13920*/  VIADD R0, R238, 0xe ;  /* 0x0000000eee007836 */ /* 0x000fe40000000000 */
[----:B------:R0:W-:Y:S01]  /*13930*/  @P4 STG.E.U16 desc[UR6][R228.64], R233 ;  /* 0x000000e9e4004986 */ /* 0x0001e2000c101506 */
[C---:B-1----:R-:W-:Y:S02]  /*13940*/  IMAD.WIDE R88, R245.reuse, 0x2, R236 ;  /* 0x00000002f5587825 */ /* 0x042fe400078e02ec */
[----:B------:R-:W-:Y:S01]  /*13950*/  ISETP.GE.AND P4, PT, R0, UR4, PT ;  /* 0x0000000400007c0c */ /* 0x000fe2000bf86270 */
[----:B------:R-:W-:Y:S01]  /*13960*/  ULDC UR4, c[0x0][0x248] ;  /* 0x0000920000047ab9 */ /* 0x000fe20000000800 */
[----:B------:R-:W-:Y:S01]  /*13970*/  VIADD R234, R238, 0xf ;  /* 0x0000000feeea7836 */ /* 0x000fe20000000000 */
[----:B------:R-:W-:Y:S01]  /*13980*/  PRMT R0, R90, 0x7632, R0 ;  /* 0x000076325a007816 */ /* 0x000fe20000000000 */
[----:B0-----:R-:W-:-:S04]  /*13990*/  IMAD.WIDE R232, R245, 0x2, R2 ;  /* 0x00000002f5e87825 */ /* 0x001fc800078e0202 */
[----:B------:R-:W-:Y:S01]  /*139a0*/  IMAD.WIDE R228, R245, 0x2, R240 ;  /* 0x00000002f5e47825 */ /* 0x000fe200078e02f0 */
[----:B------:R0:W-:Y:S01]  /*139b0*/  @P2 STG.E.U16 desc[UR6][R232.64], R230 ;  /* 0x000000e6e8002986 */ /* 0x0001e2000c101506 */
[----:B------:R-:W-:Y:S01]  /*139c0*/  ISETP.GE.AND P3, PT, R234, UR8, PT ;  /* 0x00000008ea007c0c */ /* 0x000fe2000bf66270 */
[----:B------:R-:W-:Y:S02]  /*139d0*/  ULDC UR8, c[0x0][0x228] ;  /* 0x00008a0000087ab9 */ /* 0x000fe40000000800 */
[----:B------:R1:W-:Y:S01]  /*139e0*/  @P5 STG.E.U16 desc[UR6][R88.64], R244 ;  /* 0x000000f458005986 */ /* 0x0003e2000c101506 */
[----:B------:R-:W-:Y:S01]  /*139f0*/  ISETP.LT.AND P5, PT, R239, UR12, !P4 ;  /* 0x0000000cef007c0c */ /* 0x000fe2000e7a1270 */
[C---:B------:R-:W-:Y:S01]  /*13a00*/  VIADD R249, R245.reuse, UR4 ;  /* 0x00000004f5f97c36 */ /* 0x040fe20008000000 */
[----:B------:R-:W-:Y:S01]  /*13a10*/  ULDC UR12, c[0x0][0x228] ;  /* 0x00008a00000c7ab9 */ /* 0x000fe20000000800 */
[----:B------:R4:W-:Y:S01]  /*13a20*/  @P6 STG.E.U16 desc[UR6][R228.64], R90 ;  /* 0x0000005ae4006986 */ /* 0x0009e2000c101506 */
[----:B0-----:R-:W-:Y:S01]  /*13a30*/  IMAD.WIDE R232, R245, 0x2, R242 ;  /* 0x00000002f5e87825 */ /* 0x001fe200078e02f2 */
[----:B------:R-:W-:Y:S01]  /*13a40*/  ISETP.LT.AND P6, PT, R227, UR14, !P4 ;  /* 0x0000000ee3007c0c */ /* 0x000fe2000e7c1270 */
[----:B------:R-:W-:Y:S01]  /*13a50*/  ULDC UR4, c[0x0][0x22c] ;  /* 0x00008b0000047ab9 */ /* 0x000fe20000000800 */
[----:B------:R-:W-:-:S02]  /*13a60*/  ULDC UR14, c[0x0][0x228] ;  /* 0x00008a00000e7ab9 */ /* 0x000fc40000000800 */
[----:B------:R0:W-:Y:S01]  /*13a70*/  @P0 STG.E.U16 desc[UR6][R232.64], R0 ;  /* 0x00000000e8000986 */ /* 0x0001e2000c101506 */
[----:B------:R-:W-:Y:S01]  /*13a80*/  ISETP.LT.AND P0, PT, R223, UR8, !P4 ;  /* 0x00000008df007c0c */ /* 0x000fe2000e701270 */
[----:B-1----:R-:W-:Y:S01]  /*13a90*/  IMAD.WIDE R88, R249, 0x2, R2 ;  /* 0x00000002f9587825 */ /* 0x002fe200078e0202 */
[----:B------:R-:W-:Y:S01]  /*13aa0*/  ISETP.LT.AND P4, PT, R252, UR10, !P4 ;  /* 0x0000000afc007c0c */ /* 0x000fe2000e781270 */
[----:B------:R-:W-:Y:S01]  /*13ab0*/  ULDC UR8, c[0x0][0x228] ;  /* 0x00008a0000087ab9 */ /* 0x000fe20000000800 */
[----:B----4-:R-:W-:Y:S01]  /*13ac0*/  PRMT R90, R247, 0x7632, R90 ;  /* 0x00007632f75a7816 */ /* 0x010fe2000000005a */
[----:B------:R-:W-:Y:S01]  /*13ad0*/  VIADD R230, R238, 0x10 ;  /* 0x00000010eee67836 */ /* 0x000fe20000000000 */
[----:B------:R1:W-:Y:S01]  /*13ae0*/  @P5 STG.E.U16 desc[UR6][R88.64], R247 ;  /* 0x000000f758005986 */ /* 0x0003e2000c101506 */
[----:B------:R-:W-:Y:S01]  /*13af0*/  IMAD.WIDE R228, R249, 0x2, R236 ;  /* 0x00000002f9e47825 */ /* 0x000fe200078e02ec */
[----:B------:R-:W-:Y:S01]  /*13b00*/  ISETP.LT.AND P5, PT, R239, UR12, !P3 ;  /* 0x0000000cef007c0c */ /* 0x000fe2000dfa1270 */
[----:B------:R-:W-:-:S02]  /*13b10*/  ULDC UR10, c[0x0][0x228] ;  /* 0x00008a00000a7ab9 */ /* 0x000fc40000000800 */
[----:B------:R-:W-:Y:S01]  /*13b20*/  IMAD.WIDE R244, R249, 0x2, R240 ;  /* 0x00000002f9f47825 */ /* 0x000fe200078e02f0 */
[----:B0-----:R-:W-:Y:S01]  /*13b30*/  PRMT R0, R235, 0x7632, R0 ;  /* 0x00007632eb007816 */ /* 0x001fe20000000000 */
[----:B------:R0:W-:Y:S01]  /*13b40*/  @P6 STG.E.U16 desc[UR6][R228.64], R90 ;  /* 0x0000005ae4006986 */ /* 0x0001e2000c101506 */
[----:B------:R-:W-:Y:S01]  /*13b50*/  ISETP.GE.AND P2, PT, R230, UR4, PT ;  /* 0x00000004e6007c0c */ /* 0x000fe2000bf46270 */
[----:B------:R-:W-:Y:S01]  /*13b60*/  ULDC UR4, c[0x0][0x248] ;  /* 0x0000920000047ab9 */ /* 0x000fe20000000800 */
[----:B-1----:R-:W-:Y:S01]  /*13b70*/  IMAD.WIDE R88, R249, 0x2, R242 ;  /* 0x00000002f9587825 */ /* 0x002fe200078e02f2 */
[----:B------:R-:W-:Y:S01]  /*13b80*/  ISETP.LT.AND P6, PT, R227, UR14, !P3 ;  /* 0x0000000ee3007c0c */ /* 0x000fe2000dfc1270 */
[----:B------:R-:W-:Y:S01]  /*13b90*/  @P0 STG.E.U16 desc[UR6][R244.64], R235 ;  /* 0x000000ebf4000986 */ /* 0x000fe2000c101506 */
[----:B------:R-:W-:Y:S01]  /*13ba0*/  ULDC UR12, c[0x0][0x228] ;  /* 0x00008a00000c7ab9 */ /* 0x000fe20000000800 */
[----:B------:R-:W-:Y:S01]  /*13bb0*/  VIADD R247, R249, UR4 ;  /* 0x00000004f9f77c36 */ /* 0x000fe20008000000 */
[----:B------:R-:W-:Y:S01]  /*13bc0*/  ULDC UR4, c[0x0][0x22c] ;  /* 0x00008b0000047ab9 */ /* 0x000fe20000000800 */
[----:B------:R1:W-:Y:S01]  /*13bd0*/  @P4 STG.E.U16 desc[UR6][R88.64], R0 ;  /* 0x0000000058004986 */ /* 0x0003e2000c101506 */
[----:B------:R-:W-:Y:S01]  /*13be0*/  ISETP.LT.AND P4, PT, R223, UR8, !P3 ;  /* 0x00000008df007c0c */ /* 0x000fe2000df81270 */
[----:B0-----:R-:W-:Y:S01]  /*13bf0*/  IMAD.WIDE R228, R247, 0x2, R2 ;  /* 0x00000002f7e47825 */ /* 0x001fe200078e0202 */
[----:B------:R-:W-:Y:S01]  /*13c00*/  ISETP.LT.AND P3, PT, R252, UR10, !P3 ;  /* 0x0000000afc007c0c */ /* 0x000fe2000df61270 */
[----:B------:R-:W-:Y:S01]  /*13c10*/  ULDC UR14, c[0x0][0x228] ;  /* 0x00008a00000e7ab9 */ /* 0x000fe20000000800 */
[----:B------:R-:W-:Y:S01]  /*13c20*/  PRMT R90, R231, 0x7632, R90 ;  /* 0x00007632e75a7816 */ /* 0x000fe2000000005a */
[----:B------:R-:W-:Y:S01]  /*13c30*/  IMAD.WIDE R232, R247, 0x2, R236 ;  /* 0x00000002f7e87825 */ /* 0x000fe200078e02ec */
[----:B------:R0:W-:Y:S03]  /*13c40*/  @P5 STG.E.U16 desc[UR6][R228.64], R231 ;  /* 0x000000e7e4005986 */ /* 0x0001e6000c101506 */
[----:B------:R-:W-:-:S02]  /*13c50*/  VIADD R230, R238, 0x11 ;  /* 0x00000011eee67836 */ /* 0x000fc40000000000 */
[----:B-1----:R-:W-:Y:S01]  /*13c60*/  IMAD.WIDE R88, R247, 0x2, R240 ;  /* 0x00000002f7587825 */ /* 0x002fe200078e02f0 */
[----:B------:R-:W-:Y:S01]  /*13c70*/  PRMT R0, R91, 0x7632, R0 ;  /* 0x000076325b007816 */ /* 0x000fe20000000000 */
[----:B------:R1:W-:Y:S01]  /*13c80*/  @P6 STG.E.U16 desc[UR6][R232.64], R90 ;  /* 0x0000005ae8006986 */ /* 0x0003e2000c101506 */
[----:B------:R-:W-:Y:S01]  /*13c90*/  ISETP.LT.AND P5, PT, R239, UR12, !P2 ;  /* 0x0000000cef007c0c */ /* 0x000fe2000d7a1270 */
[----:B------:R-:W-:Y:S01]  /*13ca0*/  ULDC UR8, c[0x0][0x228] ;  /* 0x00008a0000087ab9 */ /* 0x000fe20000000800 */
[----:B------:R-:W-:Y:S01]  /*13cb0*/  ULDC UR10, c[0x0][0x228] ;  /* 0x00008a00000a7ab9 */ /* 0x000fe20000000800 */
[----:B0-----:R-:W-:Y:S01]  /*13cc0*/  IMAD.WIDE R228, R247, 0x2, R242 ;  /* 0x00000002f7e47825 */ /* 0x001fe200078e02f2 */
[----:B------:R-:W-:Y:S01]  /*13cd0*/  ISETP.GE.AND P0, PT, R230, UR4, PT ;  /* 0x00000004e6007c0c */ /* 0x000fe2000bf06270 */
[----:B------:R-:W-:Y:S01]  /*13ce0*/  ULDC UR4, c[0x0][0x248] ;  /* 0x0000920000047ab9 */ /* 0x000fe20000000800 */
[----:B------:R-:W-:Y:S01]  /*13cf0*/  ISETP.LT.AND P6, PT, R227, UR14, !P2 ;  /* 0x0000000ee3007c0c */ /* 0x000fe2000d7c1270 */
[----:B------:R0:W-:Y:S01]  /*13d00*/  @P4 STG.E.U16 desc[UR6][R88.64], R91 ;  /* 0x0000005b58004986 */ /* 0x0001e2000c101506 */
[----:B------:R-:W-:Y:S01]  /*13d10*/  VIADD R235, R247, UR4 ;  /* 0x00000004f7eb7c36 */ /* 0x000fe20008000000 */
[----:B------:R-:W-:Y:S01]  /*13d20*/  ULDC UR12, c[0x0][0x228] ;  /* 0x00008a00000c7ab9 */ /* 0x000fe20000000800 */
[----:B-1----:R-:W-:Y:S01]  /*13d30*/  PRMT R90, R80, 0x7632, R90 ;  /* 0x00007632505a7816 */ /* 0x002fe2000000005a */
[----:B------:R1:W-:Y:S01]  /*13d40*/  @P3 STG.E.U16 desc[UR6][R228.64], R0 ;  /* 0x00000000e4003986 */ /* 0x0003e2000c101506 */
[----:B------:R-:W-:Y:S01]  /*13d50*/  ISETP.LT.AND P3, PT, R223, UR8, !P2 ;  /* 0x00000008df007c0c */ /* 0x000fe2000d761270 */
[C---:B------:R-:W-:Y:S01]  /*13d60*/  IMAD.WIDE R230, R235.reuse, 0x2, R2 ;  /* 0x00000002ebe67825 */ /* 0x040fe200078e0202 */
[----:B------:R-:W-:Y:S01]  /*13d70*/  ISETP.LT.AND P2, PT, R252, UR10, !P2 ;  /* 0x0000000afc007c0c */ /* 0x000fe2000d741270 */
[----:B------:R-:W-:Y:S01]  /*13d80*/  ULDC UR4, c[0x0][0x22c] ;  /* 0x00008b0000047ab9 */ /* 0x000fe20000000800 */
[----:B------:R-:W-:Y:S01]  /*13d90*/  ULDC UR14, c[0x0][0x228] ;  /* 0x00008a00000e7ab9 */ /* 0x000fe20000000800 */
[----:B------:R-:W-:Y:S01]  /*13da0*/  IMAD.WIDE R232, R235, 0x2, R236 ;  /* 0x00000002ebe87825 */ /* 0x000fe200078e02ec */
[----:B------:R-:W-:Y:S03]  /*13db0*/  @P5 STG.E.U16 desc[UR6][R230.64], R80 ;  /* 0x00000050e6005986 */ /* 0x000fe6000c101506 */
[----:B------:R-:W-:-:S02]  /*13dc0*/  VIADD R234, R238, 0x12 ;  /* 0x00000012eeea7836 */ /* 0x000fc40000000000 */
[----:B0-----:R-:W-:Y:S01]  /*13dd0*/  IMAD.WIDE R88, R235, 0x2, R240 ;  /* 0x00000002eb587825 */ /* 0x001fe200078e02f0 */
[----:B-1----:R-:W-:Y:S01]  /*13de0*/  PRMT R0, R84, 0x7632, R0 ;  /* 0x0000763254007816 */ /* 0x002fe20000000000 */
[----:B------:R0:W-:Y:S01]  /*13df0*/  @P6 STG.E.U16 desc[UR6][R232.64], R90 ;  /* 0x0000005ae8006986 */ /* 0x0001e2000c101506 */
[----:B------:R-:W-:Y:S01]  /*13e00*/  ISETP.LT.AND P5, PT, R239, UR12, !P0 ;  /* 0x0000000cef007c0c */ /* 0x000fe2000c7a1270 */
[----:B------:R-:W-:Y:S01]  /*13e10*/  IMAD.WIDE R228, R235, 0x2, R242 ;  /* 0x00000002ebe47825 */ /* 0x000fe200078e02f2 */
[----:B------:R-:W-:Y:S01]  /*13e20*/  ISETP.GE.AND P4, PT, R234, UR4, PT ;  /* 0x00000004ea007c0c */ /* 0x000fe2000bf86270 */
[----:B------:R-:W-:Y:S01]  /*13e30*/  ULDC UR4, c[0x0][0x248] ;  /* 0x0000920000047ab9 */ /* 0x000fe20000000800 */
[----:B------:R-:W-:Y:S01]  /*13e40*/  ISETP.LT.AND P6, PT, R227, UR14, !P0 ;  /* 0x0000000ee3007c0c */ /* 0x000fe2000c7c1270 */
[----:B------:R1:W-:Y:S01]  /*13e50*/  @P3 STG.E.U16 desc[UR6][R88.64], R84 ;  /* 0x0000005458003986 */ /* 0x0003e2000c101506 */
[----:B------:R-:W-:Y:S01]  /*13e60*/  ULDC UR8, c[0x0][0x228] ;  /* 0x00008a0000087ab9 */ /* 0x000fe20000000800 */
[----:B------:R-:W-:Y:S01]  /*13e70*/  VIADD R245, R235, UR4 ;  /* 0x00000004ebf57c36 */ /* 0x000fe20008000000 */
[----:B------:R-:W-:Y:S01]  /*13e80*/  ULDC UR10, c[0x0][0x228] ;  /* 0x00008a00000a7ab9 */ /* 0x000fe20000000800 */
[----:B------:R2:W-:Y:S01]  /*13e90*/  @P2 STG.E.U16 desc[UR6][R228.64], R0 ;  /* 0x00000000e4002986 */ /* 0x0005e2000c101506 */
[----:B------:R-:W-:Y:S01]  /*13ea0*/  ISETP.LT.AND P2, PT, R223, UR8, !P0 ;  /* 0x00000008df007c0c */ /* 0x000fe2000c741270 */
[C---:B0-----:R-:W-:Y:S01]  /*13eb0*/  IMAD.WIDE R90, R245.reuse, 0x2, R2 ;  /* 0x00000002f55a7825 */ /* 0x041fe200078e0202 */
[----:B------:R-:W-:Y:S01]  /*13ec0*/  ISETP.LT.AND P0, PT, R252, UR10, !P0 ;  /* 0x0000000afc007c0c */ /* 0x000fe2000c701270 */
[----:B------:R-:W-:Y:S01]  /*13ed0*/  ULDC UR12, c[0x0][0x228] ;  /* 0x00008a00000c7ab9 */ /* 0x000fe20000000800 */
[----:B------:R-:W-:Y:S01]  /*13ee0*/  PRMT R80, R72, 0x7632, R80 ;  /* 0x0000763248507816 */ /* 0x000fe20000000050 */
[----:B------:R-:W-:Y:S01]  /*13ef0*/  IMAD.WIDE R230, R245, 0x2, R236 ;  /* 0x00000002f5e67825 */ /* 0x000fe200078e02ec */
[----:B------:R-:W-:-:S03]  /*13f00*/  ULDC UR4, c[0x0][0x22c] ;  /* 0x00008b0000047ab9 */ /* 0x000fc60000000800 */
[----:B------:R-:W-:Y:S01]  /*13f10*/  VIADD R232, R238, 0x13 ;  /* 0x00000013eee87836 */ /* 0x000fe20000000000 */
[----:B------:R0:W-:Y:S01]  /*13f20*/  @P5 STG.E.U16 desc[UR6][R90.64], R72 ;  /* 0x000000485a005986 */ /* 0x0001e2000c101506 */
[----:B------:R-:W-:Y:S01]  /*13f30*/  ULDC UR14, c[0x0][0x228] ;  /* 0x00008a00000e7ab9 */ /* 0x000fe20000000800 */
[----:B-1----:R-:W-:Y:S01]  /*13f40*/  IMAD.WIDE R88, R245, 0x2, R240 ;  /* 0x00000002f5587825 */ /* 0x002fe200078e02f0 */
[----:B------:R-:W-:Y:S01]  /*13f50*/  ISETP.LT.AND P5, PT, R239, UR12, !P4 ;  /* 0x0000000cef007c0c */ /* 0x000fe2000e7a1270 */
[----:B------:R1:W-:Y:S01]  /*13f60*/  @P6 STG.E.U16 desc[UR6][R230.64], R80 ;  /* 0x00000050e6006986 */ /* 0x0003e2000c101506 */
[----:B--2---:R-:W-:Y:S01]  /*13f70*/  PRMT R0, R76, 0x7632, R0 ;  /* 0x000076324c007816 */ /* 0x004fe20000000000 */
[----:B------:R-:W-:Y:S01]  /*13f80*/  IMAD.WIDE R228, R245, 0x2, R242 ;  /* 0x00000002f5e47825 */ /* 0x000fe200078e02f2 */
[----:B------:R-:W-:Y:S01]  /*13f90*/  ISETP.GE.AND P3, PT, R232, UR4, PT ;  /* 0x00000004e8007c0c */ /* 0x000fe2000bf66270 */
[----:B------:R-:W-:Y:S01]  /*13fa0*/  ULDC UR4, c[0x0][0x248] ;  /* 0x0000920000047ab9 */ /* 0x000fe20000000800 */
[----:B------:R-:W-:Y:S01]  /*13fb0*/  ISETP.LT.AND P6, PT, R227, UR14, !P4 ;  /* 0x0000000ee3007c0c */ /* 0x000fe2000e7c1270 */
[----:B------:R-:W-:Y:S01]  /*13fc0*/  VIADD R233, R245, UR4 ;  /* 0x00000004f5e97c36 */ /* 0x000fe20008000000 */
[----:B------:R-:W-:Y:S01]  /*13fd0*/  @P2 STG.E.U16 desc[UR6][R88.64], R76 ;  /* 0x0000004c58002986 */ /* 0x000fe2000c101506 */
[----:B------:R-:W-:Y:S01]  /*13fe0*/  ULDC UR8, c[0x0][0x228] ;  /* 0x00008a0000087ab9 */ /* 0x000fe20000000800 */
[----:B------:R-:W-:Y:S01]  /*13ff0*/  ULDC UR10, c[0x0][0x228] ;  /* 0x00008a00000a7ab9 */ /* 0x000fe20000000800 */
[----:B0-----:R-:W-:Y:S01]  /*14000*/  PRMT R72, R81, 0x7632, R72 ;  /* 0x0000763251487816 */ /* 0x001fe20000000048 */
[----:B------:R0:W-:Y:S01]  /*14010*/  @P0 STG.E.U16 desc[UR6][R228.64], R0 ;  /* 0x00000000e4000986 */ /* 0x0001e2000c101506 */
[----:B------:R-:W-:Y:S01]  /*14020*/  ISETP.LT.AND P0, PT, R223, UR8, !P4 ;  /* 0x00000008df007c0c */ /* 0x000fe2000e701270 */
[----:B-1----:R-:W-:Y:S01]  /*14030*/  VIADD R80, R238, 0x14 ;  /* 0x00000014ee507836 */ /* 0x002fe20000000000 */
[----:B------:R-:W-:Y:S01]  /*14040*/  ISETP.LT.AND P4, PT, R252, UR10, !P4 ;  /* 0x0000000afc007c0c */ /* 0x000fe2000e781270 */
[C---:B------:R-:W-:Y:S01]  /*14050*/  IMAD.WIDE R90, R233.reuse, 0x2, R2 ;  /* 0x00000002e95a7825 */ /* 0x040fe200078e0202 */
[----:B------:R-:W-:Y:S01]  /*14060*/  ULDC UR4, c[0x0][0x22c] ;  /* 0x00008b0000047ab9 */ /* 0x000fe20000000800 */
[----:B------:R-:W-:Y:S01]  /*14070*/  ULDC UR12, c[0x0][0x228] ;  /* 0x00008a00000c7ab9 */ /* 0x000fe20000000800 */
[----:B------:R-:W-:Y:S01]  /*14080*/  ULDC UR14, c[0x0][0x228] ;  /* 0x00008a00000e7ab9 */ /* 0x000fe20000000800 */
[----:B------:R-:W-:Y:S01]  /*14090*/  IMAD.WIDE R230, R233, 0x2, R236 ;  /* 0x00000002e9e67825 */ /* 0x000fe200078e02ec */
[----:B------:R-:W-:Y:S01]  /*140a0*/  ISETP.GE.AND P2, PT, R80, UR4, PT ;  /* 0x0000000450007c0c */ /* 0x000fe2000bf46270 */
[----:B------:R1:W-:Y:S01]  /*140b0*/  @P5 STG.E.U16 desc[UR6][R90.64], R81 ;  /* 0x000000515a005986 */ /* 0x0003e2000c101506 */
[----:B------:R-:W-:Y:S01]  /*140c0*/  ISETP.LT.AND P5, PT, R239, UR12, !P3 ;  /* 0x0000000cef007c0c */ /* 0x000fe2000dfa1270 */
[----:B0-----:R-:W-:Y:S01]  /*140d0*/  IMAD.WIDE R228, R233, 0x2, R242 ;  /* 0x00000002e9e47825 */ /* 0x001fe200078e02f2 */
[----:B------:R-:W-:Y:S01]  /*140e0*/  PRMT R0, R85, 0x7632, R0 ;  /* 0x0000763255007816 */ /* 0x000fe20000000000 */
[----:B------:R0:W-:Y:S01]  /*140f0*/  @P6 STG.E.U16 desc[UR6][R230.64], R72 ;  /* 0x00000048e6006986 */ /* 0x0001e2000c101506 */
[----:B------:R-:W-:Y:S01]  /*14100*/  ISETP.LT.AND P6, PT, R227, UR14, !P3 ;  /* 0x0000000ee3007c0c */ /* 0x000fe2000dfc1270 */
[----:B------:R-:W-:Y:S01]  /*14110*/  ULDC UR4, c[0x0][0x248] ;  /* 0x0000920000047ab9 */ /* 0x000fe20000000800 */
[----:B------:R-:W-:Y:S01]  /*14120*/  ULDC UR8, c[0x0][0x228] ;  /* 0x00008a0000087ab9 */ /* 0x000fe20000000800 */
[C---:B------:R-:W-:Y:S01]  /*14130*/  VIADD R235, R233.reuse, UR4 ;  /* 0x00000004e9eb7c36 */ /* 0x040fe20008000000 */
[----:B------:R-:W-:Y:S01]  /*14140*/  ULDC UR10, c[0x0][0x228] ;  /* 0x00008a00000a7ab9 */ /* 0x000fe20000000800 */
[----:B------:R-:W-:Y:S01]  /*14150*/  VIADD R76, R238, 0x15 ;  /* 0x00000015ee4c7836 */ /* 0x000fe20000000000 */
[----:B------:R-:W-:Y:S01]  /*14160*/  ULDC UR12, c[0x0][0x228] ;  /* 0x00008a00000c7ab9 */ /* 0x000fe20000000800 */
[----:B-1----:R-:W-:Y:S01]  /*14170*/  IMAD.WIDE R80, R233, 0x2, R240 ;  /* 0x00000002e9507825 */ /* 0x002fe200078e02f0 */
[----:B------:R-:W-:Y:S01]  /*14180*/  ULDC UR4, c[0x0][0x22c] ;  /* 0x00008b0000047ab9 */ /* 0x000fe20000000800 */
[----:B------:R-:W-:-:S03]  /*14190*/  ULDC UR14, c[0x0][0x228] ;  /* 0x00008a00000e7ab9 */ /* 0x000fc60000000800 */
[----:B------:R1:W-:Y:S01]  /*141a0*/  @P0 STG.E.U16 desc[UR6][R80.64], R85 ;  /* 0x0000005550000986 */ /* 0x0003e2000c101506 */
[----:B------:R-:W-:-:S03]  /*141b0*/  IMAD.WIDE R90, R235, 0x2, R2 ;  /* 0x00000002eb5a7825 */ /* 0x000fc600078e0202 */
[----:B------:R2:W-:Y:S01]  /*141c0*/  @P4 STG.E.U16 desc[UR6][R228.64], R0 ;  /* 0x00000000e4004986 */ /* 0x0005e2000c101506 */
[----:B------:R-:W-:Y:S01]  /*141d0*/  ISETP.LT.AND P4, PT, R223, UR8, !P3 ;  /* 0x00000008df007c0c */ /* 0x000fe2000df81270 */
[----:B------:R-:W-:Y:S01]  /*141e0*/  IMAD.WIDE R88, R235, 0x2, R236 ;  /* 0x00000002eb587825 */ /* 0x000fe200078e02ec */
[----:B------:R-:W-:Y:S02]  /*141f0*/  ISETP.LT.AND P3, PT, R252, UR10, !P3 ;  /* 0x0000000afc007c0c */ /* 0x000fe4000df61270 */
[----:B0-----:R-:W-:Y:S01]  /*14200*/  PRMT R72, R73, 0x7632, R72 ;  /* 0x0000763249487816 */ /* 0x001fe20000000048 */
[----:B------:R-:W-:Y:S01]  /*14210*/  @P5 STG.E.U16 desc[UR6][R90.64], R73 ;  /* 0x000000495a005986 */ /* 0x000fe2000c101506 */
[----:B------:R-:W-:Y:S01]  /*14220*/  ISETP.LT.AND P5, PT, R239, UR12, !P2 ;  /* 0x0000000cef007c0c */ /* 0x000fe2000d7a1270 */
[----:B-1----:R-:W-:Y:S01]  /*14230*/  IMAD.WIDE R80, R235, 0x2, R242 ;  /* 0x00000002eb507825 */ /* 0x002fe200078e02f2 */
[----:B------:R-:W-:Y:S01]  /*14240*/  ISETP.GE.AND P0, PT, R76, UR4, PT ;  /* 0x000000044c007c0c */ /* 0x000fe2000bf06270 */
[----:B------:R0:W-:Y:S01]  /*14250*/  @P6 STG.E.U16 desc[UR6][R88.64], R72 ;  /* 0x0000004858006986 */ /* 0x0001e2000c101506 */
[----:B------:R-:W-:Y:S01]  /*14260*/  ISETP.LT.AND P6, PT, R227, UR14, !P2 ;  /* 0x0000000ee3007c0c */ /* 0x000fe2000d7c1270 */
[----:B------:R-:W-:Y:S01]  /*14270*/  ULDC UR4, c[0x0][0x248] ;  /* 0x0000920000047ab9 */ /* 0x000fe20000000800 */
[----:B--2---:R-:W-:Y:S01]  /*14280*/  PRMT R0, R77, 0x7632, R0 ;  /* 0x000076324d007816 */ /* 0x004fe20000000000 */
[----:B------:R-:W-:Y:S01]  /*14290*/  ULDC UR8, c[0x0][0x228] ;  /* 0x00008a0000087ab9 */ /* 0x000fe20000000800 */
[----:B------:R-:W-:Y:S01]  /*142a0*/  ULDC UR10, c[0x0][0x228] ;  /* 0x00008a00000a7ab9 */ /* 0x000fe20000000800 */
[----:B------:R-:W-:Y:S01]  /*142b0*/  PRMT R76, R82, 0x7632, R76 ;  /* 0x00007632524c7816 */ /* 0x000fe2000000004c */
[----:B------:R-:W-:Y:S01]  /*142c0*/  ULDC UR12, c[0x0][0x228] ;  /* 0x00008a00000c7ab9 */ /* 0x000fe20000000800 */
[----:B0-----:R-:W-:Y:S01]  /*142d0*/  IMAD.WIDE R72, R235, 0x2, R240 ;  /* 0x00000002eb487825 */ /* 0x001fe200078e02f0 */
[----:B------:R-:W-:-:S03]  /*142e0*/  ULDC UR14, c[0x0][0x228] ;  /* 0x00008a00000e7ab9 */ /* 0x000fc60000000800 */
[----:B------:R-:W-:Y:S01]  /*142f0*/  VIADD R91, R235, UR4 ;  /* 0x00000004eb5b7c36 */ /* 0x000fe20008000000 */
[----:B------:R0:W-:Y:S01]  /*14300*/  @P4 STG.E.U16 desc[UR6][R72.64], R77 ;  /* 0x0000004d48004986 */ /* 0x0001e2000c101506 */
[----:B------:R-:W-:Y:S01]  /*14310*/  VIADD R90, R238, 0x16 ;  /* 0x00000016ee5a7836 */ /* 0x000fe20000000000 */
[----:B------:R-:W-:Y:S02]  /*14320*/  ULDC UR4, c[0x0][0x22c] ;  /* 0x00008b0000047ab9 */ /* 0x000fe40000000800 */
[----:B------:R1:W-:Y:S01]  /*14330*/  @P3 STG.E.U16 desc[UR6][R80.64], R0 ;  /* 0x0000000050003986 */ /* 0x0003e2000c101506 */
[----:B------:R-:W-:Y:S01]  /*14340*/  ISETP.LT.AND P3, PT, R223, UR8, !P2 ;  /* 0x00000008df007c0c */ /* 0x000fe2000d761270 */
[C---:B------:R-:W-:Y:S01]  /*14350*/  IMAD.WIDE R84, R91.reuse, 0x2, R2 ;  /* 0x000000025b547825 */ /* 0x040fe200078e0202 */
[----:B------:R-:W-:Y:S01]  /*14360*/  ISETP.LT.AND P2, PT, R252, UR10, !P2 ;  /* 0x0000000afc007c0c */ /* 0x000fe2000d741270 */
[----:B------:R-:W-:Y:S02]  /*14370*/  ULDC UR8, c[0x0][0x228] ;  /* 0x00008a0000087ab9 */ /* 0x000fe40000000800 */
[C---:B------:R-:W-:Y:S01]  /*14380*/  IMAD.WIDE R88, R91.reuse, 0x2, R236 ;  /* 0x000000025b587825 */ /* 0x040fe200078e02ec */
[----:B------:R-:W-:Y:S03]  /*14390*/  @P5 STG.E.U16 desc[UR6][R84.64], R82 ;  /* 0x0000005254005986 */ /* 0x000fe6000c101506 */
[----:B0-----:R-:W-:Y:S01]  /*143a0*/  IMAD.WIDE R72, R91, 0x2, R240 ;  /* 0x000000025b487825 */ /* 0x001fe200078e02f0 */
[----:B------:R0:W-:Y:S01]  /*143b0*/  @P6 STG.E.U16 desc[UR6][R88.64], R76 ;  /* 0x0000004c58006986 */ /* 0x0001e2000c101506 */
[----:B-1----:R-:W-:Y:S01]  /*143c0*/  PRMT R0, R86, 0x7632, R0 ;  /* 0x0000763256007816 */ /* 0x002fe20000000000 */
[----:B------:R-:W-:Y:S01]  /*143d0*/  ULDC UR10, c[0x0][0x228] ;  /* 0x00008a00000a7ab9 */ /* 0x000fe20000000800 */
[----:B------:R-:W-:Y:S01]  /*143e0*/  ISETP.LT.AND P5, PT, R239, UR12, !P0 ;  /* 0x0000000cef007c0c */ /* 0x000fe2000c7a1270 */
[----:B------:R1:W-:Y:S01]  /*143f0*/  @P3 STG.E.U16 desc[UR6][R72.64], R86 ;  /* 0x0000005648003986 */ /* 0x0003e2000c101506 */
[----:B------:R-:W-:Y:S01]  /*14400*/  ISETP.GE.AND P4, PT, R90, UR4, PT ;  /* 0x000000045a007c0c */ /* 0x000fe2000bf86270 */
[----:B------:R-:W-:Y:S01]  /*14410*/  ULDC UR4, c[0x0][0x248] ;  /* 0x0000920000047ab9 */ /* 0x000fe20000000800 */
[----:B------:R-:W-:Y:S01]  /*14420*/  ISETP.LT.AND P6, PT, R227, UR14, !P0 ;  /* 0x0000000ee3007c0c */ /* 0x000fe2000c7c1270 */
[C---:B0-----:R-:W-:Y:S01]  /*14430*/  IMAD.WIDE R76, R91.reuse, 0x2, R242 ;  /* 0x000000025b4c7825 */ /* 0x041fe200078e02f2 */
[----:B------:R-:W-:Y:S01]  /*14440*/  PRMT R82, R74, 0x7632, R82 ;  /* 0x000076324a527816 */ /* 0x000fe20000000052 */
[----:B------:R-:W-:Y:S01]  /*14450*/  ULDC UR12, c[0x0][0x228] ;  /* 0x00008a00000c7ab9 */ /* 0x000fe20000000800 */
[----:B------:R-:W-:Y:S01]  /*14460*/  ULDC UR14, c[0x0][0x228] ;  /* 0x00008a00000e7ab9 */ /* 0x000fe20000000800 */
[----:B------:R-:W-:Y:S01]  /*14470*/  VIADD R229, R91, UR4 ;  /* 0x000000045be57c36 */ /* 0x000fe20008000000 */
[----:B------:R0:W-:Y:S01]  /*14480*/  @P2 STG.E.U16 desc[UR6][R76.64], R0 ;  /* 0x000000004c002986 */ /* 0x0001e2000c101506 */
[----:B------:R-:W-:Y:S01]  /*14490*/  ISETP.LT.AND P2, PT, R223, UR8, !P0 ;  /* 0x00000008df007c0c */ /* 0x000fe2000c741270 */
[----:B------:R-:W-:Y:S01]  /*144a0*/  VIADD R88, R238, 0x17 ;  /* 0x00000017ee587836 */ /* 0x000fe20000000000 */
[----:B------:R-:W-:Y:S01]  /*144b0*/  ISETP.LT.AND P0, PT, R252, UR10, !P0 ;  /* 0x0000000afc007c0c */ /* 0x000fe2000c701270 */
[----:B------:R-:W-:Y:S01]  /*144c0*/  IMAD.WIDE R80, R229, 0x2, R2 ;  /* 0x00000002e5507825 */ /* 0x000fe200078e0202 */
[----:B------:R-:W-:Y:S01]  /*144d0*/  ULDC UR4, c[0x0][0x22c] ;  /* 0x00008b0000047ab9 */ /* 0x000fe20000000800 */
[----:B------:R-:W-:-:S02]  /*144e0*/  ULDC UR8, c[0x0][0x228] ;  /* 0x00008a0000087ab9 */ /* 0x000fc40000000800 */
[----:B------:R-:W-:Y:S01]  /*144f0*/  IMAD.WIDE R84, R229, 0x2, R236 ;  /* 0x00000002e5547825 */ /* 0x000fe200078e02ec */
[----:B------:R2:W-:Y:S01]  /*14500*/  @P5 STG.E.U16 desc[UR6][R80.64], R74 ;  /* 0x0000004a50005986 */ /* 0x0005e2000c101506 */
[----:B------:R-:W-:Y:S01]  /*14510*/  ISETP.LT.AND P5, PT, R239, UR12, !P4 ;  /* 0x0000000cef007c0c */ /* 0x000fe2000e7a1270 */
[----:B------:R-:W-:Y:S01]  /*14520*/  ULDC UR10, c[0x0][0x228] ;  /* 0x00008a00000a7ab9 */ /* 0x000fe20000000800 */
[C---:B-1----:R-:W-:Y:S01]  /*14530*/  IMAD.WIDE R72, R229.reuse, 0x2, R240 ;  /* 0x00000002e5487825 */ /* 0x042fe200078e02f0 */
[----:B0-----:R-:W-:Y:S01]  /*14540*/  PRMT R0, R78, 0x7632, R0 ;  /* 0x000076324e007816 */ /* 0x001fe20000000000 */
[----:B------:R0:W-:Y:S02]  /*14550*/  @P6 STG.E.U16 desc[UR6][R84.64], R82 ;  /* 0x0000005254006986 */ /* 0x0001e4000c101506 */
[----:B------:R-:W-:Y:S01]  /*14560*/  IMAD.WIDE R76, R229, 0x2, R242 ;  /* 0x00000002e54c7825 */ /* 0x000fe200078e02f2 */
[----:B------:R-:W-:Y:S01]  /*14570*/  ISETP.GE.AND P3, PT, R88, UR4, PT ;  /* 0x0000000458007c0c */ /* 0x000fe2000bf66270 */
[----:B------:R-:W-:Y:S01]  /*14580*/  ULDC UR4, c[0x0][0x248] ;  /* 0x0000920000047ab9 */ /* 0x000fe20000000800 */
[----:B------:R-:W-:Y:S01]  /*14590*/  ISETP.LT.AND P6, PT, R227, UR14, !P4 ;  /* 0x0000000ee3007c0c */ /* 0x000fe2000e7c1270 */
[----:B------:R1:W-:Y:S01]  /*145a0*/  @P2 STG.E.U16 desc[UR6][R72.64], R78 ;  /* 0x0000004e48002986 */ /* 0x0003e2000c101506 */
[----:B------:R-:W-:Y:S01]  /*145b0*/  VIADD R89, R229, UR4 ;  /* 0x00000004e5597c36 */ /* 0x000fe20008000000 */
[----:B--2---:R-:W-:Y:S01]  /*145c0*/  PRMT R74, R83, 0x7632, R74 ;  /* 0x00007632534a7816 */ /* 0x004fe2000000004a */
[----:B------:R-:W-:Y:S01]  /*145d0*/  ULDC UR12, c[0x0][0x228] ;  /* 0x00008a00000c7ab9 */ /* 0x000fe20000000800 */
[----:B------:R2:W-:Y:S01]  /*145e0*/  @P0 STG.E.U16 desc[UR6][R76.64], R0 ;  /* 0x000000004c000986 */ /* 0x0005e2000c101506 */
[----:B------:R-:W-:Y:S01]  /*145f0*/  ISETP.LT.AND P0, PT, R223, UR8, !P4 ;  /* 0x00000008df007c0c */ /* 0x000fe2000e701270 */
[C---:B------:R-:W-:Y:S01]  /*14600*/  IMAD.WIDE R80, R89.reuse, 0x2, R2 ;  /* 0x0000000259507825 */ /* 0x040fe200078e0202 */
[----:B------:R-:W-:Y:S01]  /*14610*/  ISETP.LT.AND P4, PT, R252, UR10, !P4 ;  /* 0x0000000afc007c0c */ /* 0x000fe2000e781270 */
[----:B------:R-:W-:Y:S01]  /*14620*/  ULDC UR4, c[0x0][0x22c] ;  /* 0x00008b0000047ab9 */ /* 0x000fe20000000800 */
[----:B------:R-:W-:Y:S01]  /*14630*/  ULDC UR14, c[0x0][0x228] ;  /* 0x00008a00000e7ab9 */ /* 0x000fe20000000800 */
[C---:B0-----:R-:W-:Y:S01]  /*14640*/  IMAD.WIDE R84, R89.reuse, 0x2, R236 ;  /* 0x0000000259547825 */ /* 0x041fe200078e02ec */
[----:B------:R-:W-:Y:S03]  /*14650*/  @P5 STG.E.U16 desc[UR6][R80.64], R83 ;  /* 0x0000005350005986 */ /* 0x000fe6000c101506 */
[----:B------:R-:W-:Y:S01]  /*14660*/  VIADD R82, R238, 0x18 ;  /* 0x00000018ee527836 */ /* 0x000fe20000000000 */
[----:B------:R0:W-:Y:S01]  /*14670*/  @P6 STG.E.U16 desc[UR6][R84.64], R74 ;  /* 0x0000004a54006986 */ /* 0x0001e2000c101506 */
[----:B-1----:R-:W-:Y:S01]  /*14680*/  IMAD.WIDE R72, R89, 0x2, R240 ;  /* 0x0000000259487825 */ /* 0x002fe200078e02f0 */
[----:B------:R-:W-:Y:S01]  /*14690*/  ISETP.LT.AND P5, PT, R239, UR12, !P3 ;  /* 0x0000000cef007c0c */ /* 0x000fe2000dfa1270 */
[----:B------:R-:W-:Y:S01]  /*146a0*/  ULDC UR8, c[0x0][0x228] ;  /* 0x00008a0000087ab9 */ /* 0x000fe20000000800 */
[----:B--2---:R-:W-:Y:S01]  /*146b0*/  PRMT R0, R87, 0x7632, R0 ;  /* 0x0000763257007816 */ /* 0x004fe20000000000 */
[----:B------:R-:W-:Y:S01]  /*146c0*/  IMAD.WIDE R76, R89, 0x2, R242 ;  /* 0x00000002594c7825 */ /* 0x000fe200078e02f2 */
[----:B------:R-:W-:Y:S01]  /*146d0*/  ISETP.GE.AND P2, PT, R82, UR4, PT ;  /* 0x0000000452007c0c */ /* 0x000fe2000bf46270 */
[----:B------:R-:W-:Y:S01]  /*146e0*/  ULDC UR4, c[0x0][0x248] ;  /* 0x0000920000047ab9 */ /* 0x000fe20000000800 */
[----:B------:R-:W-:Y:S01]  /*146f0*/  ISETP.LT.AND P6, PT, R227, UR14, !P3 ;  /* 0x0000000ee3007c0c */ /* 0x000fe2000dfc1270 */
[----:B------:R-:W-:Y:S01]  /*14700*/  VIADD R91, R89, UR4 ;  /* 0x00000004595b7c36 */ /* 0x000fe20008000000 */
[----:B------:R1:W-:Y:S01]  /*14710*/  @P0 STG.E.U16 desc[UR6][R72.64], R87 ;  /* 0x0000005748000986 */ /* 0x0003e2000c101506 */
[----:B------:R-:W-:Y:S01]  /*14720*/  ULDC UR10, c[0x0][0x228] ;  /* 0x00008a00000a7ab9 */ /* 0x000fe20000000800 */
[----:B0-----:R-:W-:Y:S01]  /*14730*/  PRMT R74, R75, 0x7632, R74 ;  /* 0x000076324b4a7816 */ /* 0x001fe2000000004a */
[----:B------:R-:W-:Y:S01]  /*14740*/  VIADD R78, R238, 0x19 ;  /* 0x00000019ee4e7836 */ /* 0x000fe20000000000 */
[----:B------:R0:W-:Y:S01]  /*14750*/  @P4 STG.E.U16 desc[UR6][R76.64], R0 ;  /* 0x000000004c004986 */ /* 0x0001e2000c101506 */
[----:B------:R-:W-:Y:S01]  /*14760*/  ISETP.LT.AND P4, PT, R223, UR8, !P3 ;  /* 0x00000008df007c0c */ /* 0x000fe2000df81270 */
[C---:B------:R-:W-:Y:S01]  /*14770*/  IMAD.WIDE R80, R91.reuse, 0x2, R2 ;  /* 0x000000025b507825 */ /* 0x040fe200078e0202 */
[----:B------:R-:W-:Y:S01]  /*14780*/  ISETP.LT.AND P3, PT, R252, UR10, !P3 ;  /* 0x0000000afc007c0c */ /* 0x000fe2000df61270 */
[----:B------:R-:W-:Y:S01]  /*14790*/  ULDC UR12, c[0x0][0x228] ;  /* 0x00008a00000c7ab9 */ /* 0x000fe20000000800 */
[----:B------:R-:W-:Y:S01]  /*147a0*/  ULDC UR4, c[0x0][0x22c] ;  /* 0x00008b0000047ab9 */ /* 0x000fe20000000800 */
[C---:B------:R-:W-:Y:S01]  /*147b0*/  IMAD.WIDE R82, R91.reuse, 0x2, R236 ;  /* 0x000000025b527825 */ /* 0x040fe200078e02ec */
[----:B------:R-:W-:Y:S01]  /*147c0*/  @P5 STG.E.U16 desc[UR6][R80.64], R75 ;  /* 0x0000004b50005986 */ /* 0x000fe2000c101506 */
[----:B------:R-:W-:Y:S01]  /*147d0*/  ULDC UR14, c[0x0][0x228] ;  /* 0x00008a00000e7ab9 */ /* 0x000fe20000000800 */
[----:B------:R-:W-:Y:S01]  /*147e0*/  ULDC UR8, c[0x0][0x228] ;  /* 0x00008a0000087ab9 */ /* 0x000fe20000000800 */
[----:B-1----:R-:W-:Y:S01]  /*147f0*/  IMAD.WIDE R72, R91, 0x2, R240 ;  /* 0x000000025b487825 */ /* 0x002fe200078e02f0 */
[----:B------:R1:W-:Y:S01]  /*14800*/  @P6 STG.E.U16 desc[UR6][R82.64], R74 ;  /* 0x0000004a52006986 */ /* 0x0003e2000c101506 */
[----:B0-----:R-:W-:Y:S01]  /*14810*/  PRMT R0, R79, 0x7632, R0 ;  /* 0x000076324f007816 */ /* 0x001fe20000000000 */
[----:B------:R-:W-:Y:S01]  /*14820*/  ULDC UR10, c[0x0][0x228] ;  /* 0x00008a00000a7ab9 */ /* 0x000fe20000000800 */
[----:B------:R-:W-:Y:S01]  /*14830*/  ISETP.LT.AND P5, PT, R239, UR12, !P2 ;  /* 0x0000000cef007c0c */ /* 0x000fe2000d7a1270 */
[----:B------:R0:W-:Y:S01]  /*14840*/  @P4 STG.E.U16 desc[UR6][R72.64], R79 ;  /* 0x0000004f48004986 */ /* 0x0001e2000c101506 */
[----:B------:R-:W-:Y:S01]  /*14850*/  ISETP.GE.AND P0, PT, R78, UR4, PT ;  /* 0x000000044e007c0c */ /* 0x000fe2000bf06270 */
[----:B------:R-:W-:Y:S01]  /*14860*/  ULDC UR4, c[0x0][0x248] ;  /* 0x0000920000047ab9 */ /* 0x000fe20000000800 */
[----:B------:R-:W-:Y:S01]  /*14870*/  ISETP.LT.AND P6, PT, R227, UR14, !P2 ;  /* 0x0000000ee3007c0c */ /* 0x000fe2000d7c1270 */
[C---:B-1----:R-:W-:Y:S01]  /*14880*/  IMAD.WIDE R74, R91.reuse, 0x2, R242 ;  /* 0x000000025b4a7825 */ /* 0x042fe200078e02f2 */
        /* <DEDUP_REMOVED lines=15> */
[C---:B0-----:R-:W-:Y:S01]  /*14980*/  IMAD.WIDE R72, R85.reuse, 0x2, R240 ;  /* 0x0000000255487825 */ /* 0x041fe200078e02f0 */
[----:B-1----:R-:W-:Y:S01]  /*14990*/  PRMT R0, R36, 0x7632, R0 ;  /* 0x0000763224007816 */ /* 0x002fe20000000000 */
        /* <DEDUP_REMOVED lines=11> */
[----:B------:R-:W-:Y:S01]  /*14a50*/  IMAD.WIDE R76, R83, 0x2, R2 ;  /* 0x00000002534c7825 */ /* 0x000fe200078e0202 */
[----:B------:R-:W-:Y:S01]  /*14a60*/  ISETP.LT.AND P0, PT, R252, UR10, !P0 ;  /* 0x0000000afc007c0c */ /* 0x000fe2000c701270 */
[----:B------:R-:W-:Y:S01]  /*14a70*/  ULDC UR4, c[0x0][0x22c] ;  /* 0x00008b0000047ab9 */ /* 0x000fe20000000800 */
[----:B------:R-:W-:Y:S01]  /*14a80*/  ULDC UR14, c[0x0][0x228] ;  /* 0x00008a00000e7ab9 */ /* 0x000fe20000000800 */
[----:B0-----:R-:W-:-:S02]  /*14a90*/  VIADD R80, R238, 0x1b ;  /* 0x0000001bee507836 */ /* 0x001fc40000000000 */
[----:B------:R-:W-:Y:S01]  /*14aa0*/  IMAD.WIDE R78, R83, 0x2, R236 ;  /* 0x00000002534e7825 */ /* 0x000fe200078e02ec */
[----:B------:R0:W-:Y:S01]  /*14ab0*/  @P5 STG.E.U16 desc[UR6][R76.64], R24 ;  /* 0x000000184c005986 */ /* 0x0001e2000c101506 */
[----:B------:R-:W-:Y:S01]  /*14ac0*/  ISETP.LT.AND P5, PT, R239, UR12, !P4 ;  /* 0x0000000cef007c0c */ /* 0x000fe2000e7a1270 */
[----:B------:R-:W-:Y:S01]  /*14ad0*/  ULDC UR8, c[0x0][0x228] ;  /* 0x00008a0000087ab9 */ /* 0x000fe20000000800 */
[C---:B-1----:R-:W-:Y:S01]  /*14ae0*/  IMAD.WIDE R72, R83.reuse, 0x2, R240 ;  /* 0x0000000253487825 */ /* 0x042fe200078e02f0 */
[----:B--2---:R-:W-:Y:S01]  /*14af0*/  PRMT R0, R28, 0x7632, R0 ;  /* 0x000076321c007816 */ /* 0x004fe20000000000 */
[----:B------:R1:W-:Y:S01]  /*14b00*/  @P6 STG.E.U16 desc[UR6][R78.64], R32 ;  /* 0x000000204e006986 */ /* 0x0003e2000c101506 */
[----:B------:R-:W-:Y:S01]  /*14b10*/  ISETP.GE.AND P3, PT, R80, UR4, PT ;  /* 0x0000000450007c0c */ /* 0x000fe2000bf66270 */
[----:B------:R-:W-:Y:S01]  /*14b20*/  IMAD.WIDE R74, R83, 0x2, R242 ;  /* 0x00000002534a7825 */ /* 0x000fe200078e02f2 */
[----:B------:R-:W-:Y:S01]  /*14b30*/  ULDC UR4, c[0x0][0x248] ;  /* 0x0000920000047ab9 */ /* 0x000fe20000000800 */
[----:B------:R-:W-:Y:S01]  /*14b40*/  ISETP.LT.AND P6, PT, R227, UR14, !P4 ;  /* 0x0000000ee3007c0c */ /* 0x000fe2000e7c1270 */
[----:B------:R2:W-:Y:S01]  /*14b50*/  @P2 STG.E.U16 desc[UR6][R72.64], R28 ;  /* 0x0000001c48002986 */ /* 0x0005e2000c101506 */
[----:B------:R-:W-:Y:S01]  /*14b60*/  VIADD R81, R83, UR4 ;  /* 0x0000000453517c36 */ /* 0x000fe20008000000 */
[----:B------:R-:W-:Y:S01]  /*14b70*/  ULDC UR10, c[0x0][0x228] ;  /* 0x00008a00000a7ab9 */ /* 0x000fe20000000800 */
[----:B0-----:R-:W-:Y:S01]  /*14b80*/  PRMT R24, R33, 0x7632, R24 ;  /* 0x0000763221187816 */ /* 0x001fe20000000018 */
[----:B------:R-:W-:Y:S01]  /*14b90*/  @P0 STG.E.U16 desc[UR6][R74.64], R0 ;  /* 0x000000004a000986 */ /* 0x000fe2000c101506 */
[----:B------:R-:W-:Y:S01]  /*14ba0*/  ISETP.LT.AND P0, PT, R223, UR8, !P4 ;  /* 0x00000008df007c0c */ /* 0x000fe2000e701270 */
[C---:B------:R-:W-:Y:S01]  /*14bb0*/  IMAD.WIDE R76, R81.reuse, 0x2, R2 ;  /* 0x00000002514c7825 */ /* 0x040fe200078e0202 */
[----:B------:R-:W-:Y:S01]  /*14bc0*/  ISETP.LT.AND P4, PT, R252, UR10, !P4 ;  /* 0x0000000afc007c0c */ /* 0x000fe2000e781270 */
[----:B------:R-:W-:Y:S01]  /*14bd0*/  ULDC UR4, c[0x0][0x22c] ;  /* 0x00008b0000047ab9 */ /* 0x000fe20000000800 */
[----:B------:R-:W-:Y:S01]  /*14be0*/  ULDC UR12, c[0x0][0x228] ;  /* 0x00008a00000c7ab9 */ /* 0x000fe20000000800 */
[----:B-1----:R-:W-:Y:S01]  /*14bf0*/  VIADD R32, R238, 0x1c ;  /* 0x0000001cee207836 */ /* 0x002fe20000000000 */
[----:B------:R-:W-:Y:S01]  /*14c00*/  ULDC UR14, c[0x0][0x228] ;  /* 0x00008a00000e7ab9 */ /* 0x000fe20000000800 */
[----:B------:R-:W-:Y:S01]  /*14c10*/  IMAD.WIDE R78, R81, 0x2, R236 ;  /* 0x00000002514e7825 */ /* 0x000fe200078e02ec */
[----:B------:R0:W-:Y:S01]  /*14c20*/  @P5 STG.E.U16 desc[UR6][R76.64], R33 ;  /* 0x000000214c005986 */ /* 0x0001e2000c101506 */
[----:B------:R-:W-:Y:S01]  /*14c30*/  PRMT R36, R37, 0x7632, R36 ;  /* 0x0000763225247816 */ /* 0x000fe20000000024 */
[----:B------:R-:W-:Y:S01]  /*14c40*/  ULDC UR8, c[0x0][0x228] ;  /* 0x00008a0000087ab9 */ /* 0x000fe20000000800 */
[----:B------:R-:W-:Y:S01]  /*14c50*/  ISETP.GE.AND P2, PT, R32, UR4, PT ;  /* 0x0000000420007c0c */ /* 0x000fe2000bf46270 */
[----:B------:R1:W-:Y:S01]  /*14c60*/  @P6 STG.E.U16 desc[UR6][R78.64], R24 ;  /* 0x000000184e006986 */ /* 0x0003e2000c101506 */
[----:B------:R-:W-:Y:S01]  /*14c70*/  ISETP.LT.AND P5, PT, R239, UR12, !P3 ;  /* 0x0000000cef007c0c */ /* 0x000fe2000dfa1270 */
[----:B--2---:R-:W-:Y:S01]  /*14c80*/  IMAD.WIDE R72, R81, 0x2, R242 ;  /* 0x0000000251487825 */ /* 0x004fe200078e02f2 */
[----:B------:R-:W-:Y:S01]  /*14c90*/  ISETP.LT.AND P6, PT, R227, UR14, !P3 ;  /* 0x0000000ee3007c0c */ /* 0x000fe2000dfc1270 */
[----:B------:R-:W-:Y:S01]  /*14ca0*/  ULDC UR4, c[0x0][0x248] ;  /* 0x0000920000047ab9 */ /* 0x000fe20000000800 */
[----:B------:R-:W-:Y:S01]  /*14cb0*/  ULDC UR10, c[0x0][0x228] ;  /* 0x00008a00000a7ab9 */ /* 0x000fe20000000800 */
[----:B0-----:R-:W-:Y:S01]  /*14cc0*/  IMAD.WIDE R32, R81, 0x2, R240 ;  /* 0x0000000251207825 */ /* 0x001fe200078e02f0 */
[----:B------:R-:W-:Y:S01]  /*14cd0*/  PRMT R0, R25, 0x7632, R0 ;  /* 0x0000763219007816 */ /* 0x000fe20000000000 */
[----:B------:R-:W-:Y:S01]  /*14ce0*/  ULDC UR12, c[0x0][0x228] ;  /* 0x00008a00000c7ab9 */ /* 0x000fe20000000800 */
[----:B------:R-:W-:Y:S01]  /*14cf0*/  ULDC UR14, c[0x0][0x228] ;  /* 0x00008a00000e7ab9 */ /* 0x000fe20000000800 */
[----:B------:R-:W-:Y:S01]  /*14d00*/  VIADD R83, R81, UR4 ;  /* 0x0000000451537c36 */ /* 0x000fe20008000000 */
[----:B------:R0:W-:Y:S01]  /*14d10*/  @P0 STG.E.U16 desc[UR6][R32.64], R37 ;  /* 0x0000002520000986 */ /* 0x0001e2000c101506 */
[----:B-1----:R-:W-:Y:S01]  /*14d20*/  VIADD R24, R238, 0x1d ;  /* 0x0000001dee187836 */ /* 0x002fe20000000000 */
[----:B------:R-:W-:-:S02]  /*14d30*/  ULDC UR4, c[0x0][0x22c] ;  /* 0x00008b0000047ab9 */ /* 0x000fc40000000800 */
[----:B------:R-:W-:Y:S01]  /*14d40*/  @P4 STG.E.U16 desc[UR6][R72.64], R36 ;  /* 0x0000002448004986 */ /* 0x000fe2000c101506 */
[----:B------:R-:W-:Y:S01]  /*14d50*/  ISETP.LT.AND P4, PT, R223, UR8, !P3 ;  /* 0x00000008df007c0c */ /* 0x000fe2000df81270 */
[C---:B------:R-:W-:Y:S01]  /*14d60*/  IMAD.WIDE R74, R83.reuse, 0x2, R2 ;  /* 0x00000002534a7825 */ /* 0x040fe200078e0202 */
[----:B------:R-:W-:Y:S01]  /*14d70*/  ISETP.LT.AND P3, PT, R252, UR10, !P3 ;  /* 0x0000000afc007c0c */ /* 0x000fe2000df61270 */
[----:B------:R-:W-:Y:S02]  /*14d80*/  ULDC UR8, c[0x0][0x228] ;  /* 0x00008a0000087ab9 */ /* 0x000fe40000000800 */
[----:B------:R-:W-:Y:S01]  /*14d90*/  IMAD.WIDE R76, R83, 0x2, R236 ;  /* 0x00000002534c7825 */ /* 0x000fe200078e02ec */
[----:B------:R-:W-:Y:S01]  /*14da0*/  ISETP.GE.AND P0, PT, R24, UR4, PT ;  /* 0x0000000418007c0c */ /* 0x000fe2000bf06270 */
[----:B------:R1:W-:Y:S01]  /*14db0*/  @P5 STG.E.U16 desc[UR6][R74.64], R25 ;  /* 0x000000194a005986 */ /* 0x0003e2000c101506 */
[----:B------:R-:W-:Y:S01]  /*14dc0*/  ISETP.LT.AND P5, PT, R239, UR12, !P2 ;  /* 0x0000000cef007c0c */ /* 0x000fe2000d7a1270 */
[----:B0-----:R-:W-:Y:S01]  /*14dd0*/  IMAD.WIDE R32, R83, 0x2, R242 ;  /* 0x0000000253207825 */ /* 0x001fe200078e02f2 */
[----:B------:R-:W-:Y:S01]  /*14de0*/  ULDC UR4, c[0x0][0x248] ;  /* 0x0000920000047ab9 */ /* 0x000fe20000000800 */
[----:B------:R0:W-:Y:S01]  /*14df0*/  @P6 STG.E.U16 desc[UR6][R76.64], R0 ;  /* 0x000000004c006986 */ /* 0x0001e2000c101506 */
[----:B------:R-:W-:Y:S01]  /*14e00*/  ISETP.LT.AND P6, PT, R227, UR14, !P2 ;  /* 0x0000000ee3007c0c */ /* 0x000fe2000d7c1270 */
[----:B------:R-:W-:Y:S01]  /*14e10*/  ULDC UR10, c[0x0][0x228] ;  /* 0x00008a00000a7ab9 */ /* 0x000fe20000000800 */
[----:B------:R-:W-:Y:S01]  /*14e20*/  PRMT R28, R34, 0x7632, R28 ;  /* 0x00007632221c7816 */ /* 0x000fe2000000001c */
[----:B------:R-:W-:Y:S01]  /*14e30*/  ULDC UR12, c[0x0][0x228] ;  /* 0x00008a00000c7ab9 */ /* 0x000fe20000000800 */
[----:B------:R-:W-:Y:S01]  /*14e40*/  ULDC UR14, c[0x0][0x228] ;  /* 0x00008a00000e7ab9 */ /* 0x000fe20000000800 */
[----:B-1----:R-:W-:Y:S01]  /*14e50*/  IMAD.WIDE R24, R83, 0x2, R240 ;  /* 0x0000000253187825 */ /* 0x002fe200078e02f0 */
[----:B0-----:R-:W-:-:S03]  /*14e60*/  PRMT R0, R29, 0x7632, R0 ;  /* 0x000076321d007816 */ /* 0x001fc60000000000 */
        /* <DEDUP_REMOVED lines=85> */
[----:B------:R-:W-:Y:S01]  /*153c0*/  @P4 STG.E.U16 desc[UR6][R24.64], R31 ;  /* 0x0000001f18004986 */ /* 0x000fe2000c101506 */
[----:B------:R-:W-:Y:S01]  /*153d0*/  ISETP.GE.AND P0, PT, R30, UR4, PT ;  /* 0x000000041e007c0c */ /* 0x000fe2000bf06270 */
[----:B------:R-:W-:Y:S01]  /*153e0*/  ULDC UR4, c[0x0][0x248] ;  /* 0x0000920000047ab9 */ /* 0x000fe20000000800 */
[----:B------:R-:W-:Y:S01]  /*153f0*/  ISETP.LT.AND P6, PT, R227, UR14, !P2 ;  /* 0x0000000ee3007c0c */ /* 0x000fe2000d7c1270 */
[----:B-1----:R-:W-:Y:S01]  /*15400*/  IMAD.WIDE R26, R75, 0x2, R242 ;  /* 0x000000024b1a7825 */ /* 0x002fe200078e02f2 */
[----:B------:R-:W-:Y:S01]  /*15410*/  PRMT R30, R68, 0x7632, R30 ;  /* 0x00007632441e7816 */ /* 0x000fe2000000001e */
[----:B------:R-:W-:Y:S01]  /*15420*/  ULDC UR12, c[0x0][0x228] ;  /* 0x00008a00000c7ab9 */ /* 0x000fe20000000800 */
[----:B------:R-:W-:-:S02]  /*15430*/  ULDC UR14, c[0x0][0x228] ;  /* 0x00008a00000e7ab9 */ /* 0x000fc40000000800 */
[----:B------:R0:W-:Y:S01]  /*15440*/  @P3 STG.E.U16 desc[UR6][R26.64], R0 ;  /* 0x000000001a003986 */ /* 0x0001e2000c101506 */
[----:B------:R-:W-:Y:S01]  /*15450*/  ISETP.LT.AND P3, PT, R223, UR8, !P2 ;  /* 0x00000008df007c0c */ /* 0x000fe2000d761270 */
[----:B------:R-:W-:Y:S01]  /*15460*/  VIADD R37, R75, UR4 ;  /* 0x000000044b257c36 */ /* 0x000fe20008000000 */
[----:B------:R-:W-:Y:S01]  /*15470*/  ISETP.LT.AND P2, PT, R252, UR10, !P2 ;  /* 0x0000000afc007c0c */ /* 0x000fe2000d741270 */
[----:B------:R-:W-:Y:S01]  /*15480*/  VIADD R34, R238, 0x22 ;  /* 0x00000022ee227836 */ /* 0x000fe20000000000 */
[----:B------:R-:W-:Y:S01]  /*15490*/  ULDC UR4, c[0x0][0x22c] ;  /* 0x00008b0000047ab9 */ /* 0x000fe20000000800 */
[C---:B------:R-:W-:Y:S01]  /*154a0*/  IMAD.WIDE R28, R37.reuse, 0x2, R2 ;  /* 0x00000002251c7825 */ /* 0x040fe200078e0202 */
[----:B------:R-:W-:Y:S01]  /*154b0*/  ULDC UR8, c[0x0][0x228] ;  /* 0x00008a0000087ab9 */ /* 0x000fe20000000800 */
[----:B------:R-:W-:Y:S02]  /*154c0*/  ULDC UR10, c[0x0][0x228] ;  /* 0x00008a00000a7ab9 */ /* 0x000fe40000000800 */
[----:B------:R-:W-:Y:S01]  /*154d0*/  IMAD.WIDE R32, R37, 0x2, R236 ;  /* 0x0000000225207825 */ /* 0x000fe200078e02ec */
[----:B0-----:R-:W-:-:S03]  /*154e0*/  PRMT R0, R40, 0x7632, R0 ;  /* 0x0000763228007816 */ /* 0x001fc60000000000 */
[C---:B------:R-:W-:Y:S01]  /*154f0*/  IMAD.WIDE R24, R37.reuse, 0x2, R240 ;  /* 0x0000000225187825 */ /* 0x040fe200078e02f0 */
[----:B------:R-:W-:Y:S03]  /*15500*/  @P5 STG.E.U16 desc[UR6][R28.64], R68 ;  /* 0x000000441c005986 */ /* 0x000fe6000c101506 */
[----:B------:R-:W-:Y:S01]  /*15510*/  IMAD.WIDE R26, R37, 0x2, R242 ;  /* 0x00000002251a7825 */ /* 0x000fe200078e02f2 */
[----:B------:R0:W-:Y:S01]  /*15520*/  @P6 STG.E.U16 desc[UR6][R32.64], R30 ;  /* 0x0000001e20006986 */ /* 0x0001e2000c101506 */
[----:B------:R-:W-:Y:S01]  /*15530*/  ISETP.LT.AND P5, PT, R239, UR12, !P0 ;  /* 0x0000000cef007c0c */ /* 0x000fe2000c7a1270 */
[----:B------:R-:W-:Y:S01]  /*15540*/  ULDC UR12, c[0x0][0x228] ;  /* 0x00008a00000c7ab9 */ /* 0x000fe20000000800 */
[----:B------:R-:W-:Y:S01]  /*15550*/  ISETP.GE.AND P4, PT, R34, UR4, PT ;  /* 0x0000000422007c0c */ /* 0x000fe2000bf86270 */
[----:B------:R-:W-:Y:S01]  /*15560*/  @P3 STG.E.U16 desc[UR6][R24.64], R40 ;  /* 0x0000002818003986 */ /* 0x000fe2000c101506 */
[----:B------:R-:W-:Y:S01]  /*15570*/  ISETP.LT.AND P6, PT, R227, UR14, !P0 ;  /* 0x0000000ee3007c0c */ /* 0x000fe2000c7c1270 */
[----:B------:R-:W-:Y:S01]  /*15580*/  ULDC UR4, c[0x0][0x248] ;  /* 0x0000920000047ab9 */ /* 0x000fe20000000800 */
[----:B------:R-:W-:Y:S01]  /*15590*/  ULDC UR14, c[0x0][0x228] ;  /* 0x00008a00000e7ab9 */ /* 0x000fe20000000800 */
[----:B------:R1:W-:Y:S01]  /*155a0*/  @P2 STG.E.U16 desc[UR6][R26.64], R0 ;  /* 0x000000001a002986 */ /* 0x0003e2000c101506 */
[----:B------:R-:W-:Y:S01]  /*155b0*/  ISETP.LT.AND P2, PT, R223, UR8, !P0 ;  /* 0x00000008df007c0c */ /* 0x000fe2000c741270 */
[----:B------:R-:W-:Y:S01]  /*155c0*/  VIADD R35, R37, UR4 ;  /* 0x0000000425237c36 */ /* 0x000fe20008000000 */
[----:B------:R-:W-:Y:S01]  /*155d0*/  ISETP.LT.AND P0, PT, R252, UR10, !P0 ;  /* 0x0000000afc007c0c */ /* 0x000fe2000c701270 */
[----:B0-----:R-:W-:Y:S01]  /*155e0*/  VIADD R33, R238, 0x23 ;  /* 0x00000023ee217836 */ /* 0x001fe20000000000 */
[----:B------:R-:W-:Y:S01]  /*155f0*/  PRMT R32, R64, 0x7632, R32 ;  /* 0x0000763240207816 */ /* 0x000fe20000000020 */
[C---:B------:R-:W-:Y:S01]  /*15600*/  IMAD.WIDE R28, R35.reuse, 0x2, R2 ;  /* 0x00000002231c7825 */ /* 0x040fe200078e0202 */
[----:B------:R-:W-:Y:S01]  /*15610*/  ULDC UR4, c[0x0][0x22c] ;  /* 0x00008b0000047ab9 */ /* 0x000fe20000000800 */
[----:B------:R-:W-:Y:S01]  /*15620*/  ULDC UR8, c[0x0][0x228] ;  /* 0x00008a0000087ab9 */ /* 0x000fe20000000800 */
[----:B------:R-:W-:Y:S01]  /*15630*/  ULDC UR10, c[0x0][0x228] ;  /* 0x00008a00000a7ab9 */ /* 0x000fe20000000800 */
[----:B------:R-:W-:Y:S01]  /*15640*/  IMAD.WIDE R30, R35, 0x2, R236 ;  /* 0x00000002231e7825 */ /* 0x000fe200078e02ec */
[----:B-1----:R-:W-:-:S03]  /*15650*/  PRMT R0, R60, 0x7632, R0 ;  /* 0x000076323c007816 */ /* 0x002fc60000000000 */
        /* <DEDUP_REMOVED lines=10> */
[----:B------:R-:W-:Y:S01]  /*15700*/  VIADD R34, R238, 0x24 ;  /* 0x00000024ee227836 */ /* 0x000fe20000000000 */
[----:B------:R1:W-:Y:S01]  /*15710*/  @P0 STG.E.U16 desc[UR6][R26.64], R0 ;  /* 0x000000001a000986 */ /* 0x0003e2000c101506 */
[----:B------:R-:W-:Y:S01]  /*15720*/  ISETP.LT.AND P0, PT, R223, UR8, !P4 ;  /* 0x00000008df007c0c */ /* 0x000fe2000e701270 */
[----:B------:R-:W-:Y:S01]  /*15730*/  VIADD R33, R35, UR4 ;  /* 0x0000000423217c36 */ /* 0x000fe20008000000 */
[----:B------:R-:W-:Y:S01]  /*15740*/  ISETP.LT.AND P4, PT, R252, UR10, !P4 ;  /* 0x0000000afc007c0c */ /* 0x000fe2000e781270 */
[----:B------:R-:W-:Y:S01]  /*15750*/  ULDC UR4, c[0x0][0x22c] ;  /* 0x00008b0000047ab9 */ /* 0x000fe20000000800 */
[----:B0-----:R-:W-:Y:S01]  /*15760*/  PRMT R32, R69, 0x7632, R32 ;  /* 0x0000763245207816 */ /* 0x001fe20000000020 */
        /* <DEDUP_REMOVED lines=276> */
[----:B------:R-:W-:Y:S01]  /*168b0*/  IMAD.WIDE R28, R33, 0x2, R2 ;  /* 0x00000002211c7825 */ /* 0x000fe200078e0202 */
[----:B------:R-:W-:Y:S01]  /*168c0*/  ULDC UR14, c[0x0][0x228] ;  /* 0x00008a00000e7ab9 */ /* 0x000fe20000000800 */
[----:B------:R-:W-:-:S02]  /*168d0*/  ULDC UR8, c[0x0][0x228] ;  /* 0x00008a0000087ab9 */ /* 0x000fc40000000800 */
        /* <DEDUP_REMOVED lines=10> */
[----:B------:R-:W-:Y:S01]  /*16980*/  ULDC UR4, c[0x0][0x248] ;  /* 0x0000920000047ab9 */ /* 0x000fe20000000800 */
[----:B------:R-:W-:Y:S01]  /*16990*/  ISETP.LT.AND P6, PT, R227, UR14, !P3 ;  /* 0x0000000ee3007c0c */ /* 0x000fe2000dfc1270 */
[----:B------:R-:W-:Y:S01]  /*169a0*/  ULDC UR12, c[0x0][0x228] ;  /* 0x00008a00000c7ab9 */ /* 0x000fe20000000800 */
[----:B------:R1:W-:Y:S01]  /*169b0*/  @P4 STG.E.U16 desc[UR6][R26.64], R0 ;  /* 0x000000001a004986 */ /* 0x0003e2000c101506 */
[----:B------:R-:W-:Y:S01]  /*169c0*/  ISETP.LT.AND P4, PT, R223, UR8, !P3 ;  /* 0x00000008df007c0c */ /* 0x000fe2000df81270 */
[----:B------:R-:W-:Y:S01]  /*169d0*/  VIADD R35, R33, UR4 ;  /* 0x0000000421237c36 */ /* 0x000fe20008000000 */
[----:B------:R-:W-:Y:S01]  /*169e0*/  ISETP.LT.AND P3, PT, R252, UR10, !P3 ;  /* 0x0000000afc007c0c */ /* 0x000fe2000df61270 */
[----:B------:R-:W-:Y:S01]  /*169f0*/  VIADD R34, R238, 0x31 ;  /* 0x00000031ee227836 */ /* 0x000fe20000000000 */
[----:B0-----:R-:W-:Y:S01]  /*16a00*/  PRMT R32, R51, 0x7632, R32 ;  /* 0x0000763233207816 */ /* 0x001fe20000000020 */
[C---:B------:R-:W-:Y:S01]  /*16a10*/  IMAD.WIDE R28, R35.reuse, 0x2, R2 ;  /* 0x00000002231c7825 */ /* 0x040fe200078e0202 */
[----:B------:R-:W-:Y:S01]  /*16a20*/  ULDC UR4, c[0x0][0x22c] ;  /* 0x00008b0000047ab9 */ /* 0x000fe20000000800 */
[----:B------:R-:W-:Y:S01]  /*16a30*/  ULDC UR14, c[0x0][0x228] ;  /* 0x00008a00000e7ab9 */ /* 0x000fe20000000800 */
[----:B------:R-:W-:Y:S01]  /*16a40*/  ULDC UR8, c[0x0][0x228] ;  /* 0x00008a0000087ab9 */ /* 0x000fe20000000800 */
[----:B------:R-:W-:Y:S01]  /*16a50*/  IMAD.WIDE R30, R35, 0x2, R236 ;  /* 0x00000002231e7825 */ /* 0x000fe200078e02ec */
[----:B------:R0:W-:Y:S01]  /*16a60*/  @P5 STG.E.U16 desc[UR6][R28.64], R51 ;  /* 0x000000331c005986 */ /* 0x0001e2000c101506 */
[----:B-1----:R-:W-:Y:S01]  /*16a70*/  PRMT R0, R55, 0x7632, R0 ;  /* 0x0000763237007816 */ /* 0x002fe20000000000 */
[----:B------:R-:W-:Y:S01]  /*16a80*/  ULDC UR10, c[0x0][0x228] ;  /* 0x00008a00000a7ab9 */ /* 0x000fe20000000800 */
[----:B------:R-:W-:Y:S01]  /*16a90*/  IMAD.WIDE R24, R35, 0x2, R240 ;  /* 0x0000000223187825 */ /* 0x000fe200078e02f0 */
[----:B------:R-:W-:-:S03]  /*16aa0*/  ISETP.LT.AND P5, PT, R239, UR12, !P2 ;  /* 0x0000000cef007c0c */ /* 0x000fc6000d7a1270 */
[----:B------:R-:W-:Y:S01]  /*16ab0*/  IMAD.WIDE R26, R35, 0x2, R242 ;  /* 0x00000002231a7825 */ /* 0x000fe200078e02f2 */
[----:B------:R-:W-:Y:S01]  /*16ac0*/  ISETP.GE.AND P0, PT, R34, UR4, PT ;  /* 0x0000000422007c0c */ /* 0x000fe2000bf06270 */
[----:B------:R1:W-:Y:S01]  /*16ad0*/  @P6 STG.E.U16 desc[UR6][R30.64], R32 ;  /* 0x000000201e006986 */ /* 0x0003e2000c101506 */
[----:B------:R-:W-:Y:S01]  /*16ae0*/  ULDC UR4, c[0x0][0x248] ;  /* 0x0000920000047ab9 */ /* 0x000fe20000000800 */
[----:B------:R-:W-:Y:S01]  /*16af0*/  ISETP.LT.AND P6, PT, R227, UR14, !P2 ;  /* 0x0000000ee3007c0c */ /* 0x000fe2000d7c1270 */
[----:B------:R-:W-:Y:S01]  /*16b00*/  ULDC UR12, c[0x0][0x228] ;  /* 0x00008a00000c7ab9 */ /* 0x000fe20000000800 */
[----:B------:R2:W-:Y:S01]  /*16b10*/  @P4 STG.E.U16 desc[UR6][R24.64], R55 ;  /* 0x0000003718004986 */ /* 0x0005e2000c101506 */
[----:B------:R-:W-:Y:S01]  /*16b20*/  VIADD R33, R35, UR4 ;  /* 0x0000000423217c36 */ /* 0x000fe20008000000 */
[----:B------:R-:W-:Y:S01]  /*16b30*/  ULDC UR4, c[0x0][0x22c] ;  /* 0x00008b0000047ab9 */ /* 0x000fe20000000800 */
[----:B------:R-:W-:Y:S01]  /*16b40*/  VIADD R34, R238, 0x32 ;  /* 0x00000032ee227836 */ /* 0x000fe20000000000 */
[----:B------:R3:W-:Y:S01]  /*16b50*/  @P3 STG.E.U16 desc[UR6][R26.64], R0 ;  /* 0x000000001a003986 */ /* 0x0007e2000c101506 */
[----:B------:R-:W-:Y:S01]  /*16b60*/  ISETP.LT.AND P3, PT, R223, UR8, !P2 ;  /* 0x00000008df007c0c */ /* 0x000fe2000d761270 */
[C---:B0-----:R-:W-:Y:S01]  /*16b70*/  IMAD.WIDE R28, R33.reuse, 0x2, R2 ;  /* 0x00000002211c7825 */ /* 0x041fe200078e0202 */
[----:B------:R-:W-:Y:S01]  /*16b80*/  ISETP.LT.AND P2, PT, R252, UR10, !P2 ;  /* 0x0000000afc007c0c */ /* 0x000fe2000d741270 */
[----:B------:R-:W-:Y:S01]  /*16b90*/  ULDC UR14, c[0x0][0x228] ;  /* 0x00008a00000e7ab9 */ /* 0x000fe20000000800 */
[----:B-1----:R-:W-:Y:S01]  /*16ba0*/  PRMT R32, R20, 0x7632, R32 ;  /* 0x0000763214207816 */ /* 0x002fe20000000020 */
[----:B------:R-:W-:Y:S01]  /*16bb0*/  IMAD.WIDE R30, R33, 0x2, R236 ;  /* 0x00000002211e7825 */ /* 0x000fe200078e02ec */
[----:B------:R0:W-:Y:S01]  /*16bc0*/  @P5 STG.E.U16 desc[UR6][R28.64], R20 ;  /* 0x000000141c005986 */ /* 0x0001e2000c101506 */
[----:B------:R-:W-:Y:S01]  /*16bd0*/  ISETP.LT.AND P5, PT, R239, UR12, !P0 ;  /* 0x0000000cef007c0c */ /* 0x000fe2000c7a1270 */
[----:B------:R-:W-:Y:S01]  /*16be0*/  ULDC UR8, c[0x0][0x228] ;  /* 0x00008a0000087ab9 */ /* 0x000fe20000000800 */
[----:B--2---:R-:W-:Y:S01]  /*16bf0*/  IMAD.WIDE R24, R33, 0x2, R240 ;  /* 0x0000000221187825 */ /* 0x004fe200078e02f0 */
[----:B---3--:R-:W-:-:S03]  /*16c00*/  PRMT R0, R12, 0x7632, R0 ;  /* 0x000076320c007816 */ /* 0x008fc60000000000 */
[----:B------:R-:W-:Y:S01]  /*16c10*/  IMAD.WIDE R26, R33, 0x2, R242 ;  /* 0x00000002211a7825 */ /* 0x000fe200078e02f2 */
[----:B------:R-:W-:Y:S01]  /*16c20*/  ISETP.GE.AND P4, PT, R34, UR4, PT ;  /* 0x0000000422007c0c */ /* 0x000fe2000bf86270 */
[----:B------:R1:W-:Y:S01]  /*16c30*/  @P6 STG.E.U16 desc[UR6][R30.64], R32 ;  /* 0x000000201e006986 */ /* 0x0003e2000c101506 */
[----:B------:R-:W-:Y:S01]  /*16c40*/  ULDC UR4, c[0x0][0x248] ;  /* 0x0000920000047ab9 */ /* 0x000fe20000000800 */
[----:B------:R-:W-:Y:S01]  /*16c50*/  ISETP.LT.AND P6, PT, R227, UR14, !P0 ;  /* 0x0000000ee3007c0c */ /* 0x000fe2000c7c1270 */
[----:B------:R-:W-:Y:S01]  /*16c60*/  VIADD R35, R33, UR4 ;  /* 0x0000000421237c36 */ /* 0x000fe20008000000 */
[----:B------:R2:W-:Y:S01]  /*16c70*/  @P3 STG.E.U16 desc[UR6][R24.64], R12 ;  /* 0x0000000c18003986 */ /* 0x0005e2000c101506 */
[----:B------:R-:W-:Y:S01]  /*16c80*/  ULDC UR10, c[0x0][0x228] ;  /* 0x00008a00000a7ab9 */ /* 0x000fe20000000800 */
[----:B0-----:R-:W-:Y:S01]  /*16c90*/  PRMT R20, R8, 0x7632, R20 ;  /* 0x0000763208147816 */ /* 0x001fe20000000014 */
[----:B------:R-:W-:Y:S01]  /*16ca0*/  ULDC UR12, c[0x0][0x228] ;  /* 0x00008a00000c7ab9 */ /* 0x000fe20000000800 */
[----:B------:R0:W-:Y:S01]  /*16cb0*/  @P2 STG.E.U16 desc[UR6][R26.64], R0 ;  /* 0x000000001a002986 */ /* 0x0001e2000c101506 */
[----:B------:R-:W-:Y:S01]  /*16cc0*/  ISETP.LT.AND P2, PT, R223, UR8, !P0 ;  /* 0x00000008df007c0c */ /* 0x000fe2000c741270 */
[----:B------:R-:W-:Y:S01]  /*16cd0*/  IMAD.WIDE R28, R35, 0x2, R2 ;  /* 0x00000002231c7825 */ /* 0x000fe200078e0202 */
[----:B------:R-:W-:Y:S01]  /*16ce0*/  ISETP.LT.AND P0, PT, R252, UR10, !P0 ;  /* 0x0000000afc007c0c */ /* 0x000fe2000c701270 */
[----:B------:R-:W-:Y:S01]  /*16cf0*/  ULDC UR4, c[0x0][0x22c] ;  /* 0x00008b0000047ab9 */ /* 0x000fe20000000800 */
[----:B------:R-:W-:Y:S01]  /*16d00*/  ULDC UR14, c[0x0][0x228] ;  /* 0x00008a00000e7ab9 */ /* 0x000fe20000000800 */
[----:B-1----:R-:W-:-:S02]  /*16d10*/  VIADD R32, R238, 0x33 ;  /* 0x00000033ee207836 */ /* 0x002fc40000000000 */
[----:B------:R-:W-:Y:S01]  /*16d20*/  IMAD.WIDE R30, R35, 0x2, R236 ;  /* 0x00000002231e7825 */ /* 0x000fe200078e02ec */
[----:B------:R1:W-:Y:S01]  /*16d30*/  @P5 STG.E.U16 desc[UR6][R28.64], R8 ;  /* 0x000000081c005986 */ /* 0x0003e2000c101506 */
[----:B------:R-:W-:Y:S01]  /*16d40*/  ISETP.LT.AND P5, PT, R239, UR12, !P4 ;  /* 0x0000000cef007c0c */ /* 0x000fe2000e7a1270 */
[----:B------:R-:W-:Y:S01]  /*16d50*/  ULDC UR8, c[0x0][0x228] ;  /* 0x00008a0000087ab9 */ /* 0x000fe20000000800 */
[C---:B--2---:R-:W-:Y:S01]  /*16d60*/  IMAD.WIDE R24, R35.reuse, 0x2, R240 ;  /* 0x0000000223187825 */ /* 0x044fe200078e02f0 */
[----:B0-----:R-:W-:Y:S01]  /*16d70*/  PRMT R0, R4, 0x7632, R0 ;  /* 0x0000763204007816 */ /* 0x001fe20000000000 */
        /* <DEDUP_REMOVED lines=8> */
[----:B------:R-:W-:Y:S01]  /*16e00*/  VIADD R12, R238, 0x34 ;  /* 0x00000034ee0c7836 */ /* 0x000fe20000000000 */
[----:B------:R-:W-:Y:S01]  /*16e10*/  @P0 STG.E.U16 desc[UR6][R26.64], R0 ;  /* 0x000000001a000986 */ /* 0x000fe2000c101506 */
[----:B------:R-:W-:Y:S01]  /*16e20*/  ISETP.LT.AND P0, PT, R223, UR8, !P4 ;  /* 0x00000008df007c0c */ /* 0x000fe2000e701270 */
[----:B-1----:R-:W-:Y:S01]  /*16e30*/  IMAD.WIDE R28, R33, 0x2, R2 ;  /* 0x00000002211c7825 */ /* 0x002fe200078e0202 */
[----:B------:R-:W-:Y:S01]  /*16e40*/  ISETP.LT.AND P4, PT, R252, UR10, !P4 ;  /* 0x0000000afc007c0c */ /* 0x000fe2000e781270 */
[----:B------:R-:W-:Y:S01]  /*16e50*/  ULDC UR4, c[0x0][0x22c] ;  /* 0x00008b0000047ab9 */ /* 0x000fe20000000800 */
[----:B------:R-:W-:Y:S01]  /*16e60*/  PRMT R8, R21, 0x7632, R8 ;  /* 0x0000763215087816 */ /* 0x000fe20000000008 */
[----:B0-----:R-:W-:Y:S01]  /*16e70*/  IMAD.WIDE R30, R33, 0x2, R236 ;  /* 0x00000002211e7825 */ /* 0x001fe200078e02ec */
[----:B------:R0:W-:Y:S01]  /*16e80*/  @P5 STG.E.U16 desc[UR6][R28.64], R21 ;  /* 0x000000151c005986 */ /* 0x0001e2000c101506 */
[----:B------:R-:W-:Y:S01]  /*16e90*/  ULDC UR12, c[0x0][0x228] ;  /* 0x00008a00000c7ab9 */ /* 0x000fe20000000800 */
[----:B------:R-:W-:Y:S01]  /*16ea0*/  ISETP.GE.AND P2, PT, R12, UR4, PT ;  /* 0x000000040c007c0c */ /* 0x000fe2000bf46270 */
[----:B------:R-:W-:Y:S01]  /*16eb0*/  ULDC UR14, c[0x0][0x228] ;  /* 0x00008a00000e7ab9 */ /* 0x000fe20000000800 */
[----:B------:R-:W-:Y:S01]  /*16ec0*/  @P6 STG.E.U16 desc[UR6][R30.64], R8 ;  /* 0x000000081e006986 */ /* 0x000fe2000c101506 */
[----:B------:R-:W-:Y:S01]  /*16ed0*/  ISETP.LT.AND P5, PT, R239, UR12, !P3 ;  /* 0x0000000cef007c0c */ /* 0x000fe2000dfa1270 */
[----:B--2---:R-:W-:Y:S01]  /*16ee0*/  IMAD.WIDE R24, R33, 0x2, R242 ;  /* 0x0000000221187825 */ /* 0x004fe200078e02f2 */
[----:B------:R-:W-:Y:S01]  /*16ef0*/  PRMT R12, R13, 0x7632, R12 ;  /* 0x000076320d0c7816 */ /* 0x000fe2000000000c */
[----:B------:R-:W-:Y:S01]  /*16f00*/  ULDC UR4, c[0x0][0x248] ;  /* 0x0000920000047ab9 */ /* 0x000fe20000000800 */
        /* <DEDUP_REMOVED lines=8> */
[----:B------:R-:W-:Y:S01]  /*16f90*/  @P0 STG.E.U16 desc[UR6][R20.64], R13 ;  /* 0x0000000d14000986 */ /* 0x000fe2000c101506 */
[----:B------:R-:W-:Y:S01]  /*16fa0*/  VIADD R4, R238, 0x35 ;  /* 0x00000035ee047836 */ /* 0x000fe20000000000 */
[----:B------:R-:W-:-:S02]  /*16fb0*/  ULDC UR4, c[0x0][0x22c] ;  /* 0x00008b0000047ab9 */ /* 0x000fc40000000800 */
[----:B------:R0:W-:Y:S01]  /*16fc0*/  @P4 STG.E.U16 desc[UR6][R24.64], R12 ;  /* 0x0000000c18004986 */ /* 0x0001e2000c101506 */
[----:B------:R-:W-:Y:S01]  /*16fd0*/  ISETP.LT.AND P4, PT, R223, UR8, !P3 ;  /* 0x00000008df007c0c */ /* 0x000fe2000df81270 */
[C---:B------:R-:W-:Y:S01]  /*16fe0*/  IMAD.WIDE R26, R35.reuse, 0x2, R2 ;  /* 0x00000002231a7825 */ /* 0x040fe200078e0202 */
[----:B------:R-:W-:Y:S01]  /*16ff0*/  ISETP.LT.AND P3, PT, R252, UR10, !P3 ;  /* 0x0000000afc007c0c */ /* 0x000fe2000df61270 */
[----:B------:R-:W-:Y:S02]  /*17000*/  ULDC UR8, c[0x0][0x228] ;  /* 0x00008a0000087ab9 */ /* 0x000fe40000000800 */
[----:B------:R-:W-:Y:S01]  /*17010*/  IMAD.WIDE R28, R35, 0x2, R236 ;  /* 0x00000002231c7825 */ /* 0x000fe200078e02ec */
[----:B------:R1:W-:Y:S01]  /*17020*/  @P5 STG.E.U16 desc[UR6][R26.64], R9 ;  /* 0x000000091a005986 */ /* 0x0003e2000c101506 */
[----:B------:R-:W-:Y:S01]  /*17030*/  ISETP.LT.AND P5, PT, R239, UR12, !P2 ;  /* 0x0000000cef007c0c */ /* 0x000fe2000d7a1270 */
[----:B------:R-:W-:Y:S01]  /*17040*/  ULDC UR10, c[0x0][0x228] ;  /* 0x00008a00000a7ab9 */ /* 0x000fe20000000800 */
[----:B------:R-:W-:Y:S01]  /*17050*/  ISETP.GE.AND P0, PT, R4, UR4, PT ;  /* 0x0000000404007c0c */ /* 0x000fe2000bf06270 */
[----:B------:R2:W-:Y:S01]  /*17060*/  @P6 STG.E.U16 desc[UR6][R28.64], R0 ;  /* 0x000000001c006986 */ /* 0x0005e2000c101506 */
[----:B------:R-:W-:Y:S01]  /*17070*/  ISETP.LT.AND P6, PT, R227, UR14, !P2 ;  /* 0x0000000ee3007c0c */ /* 0x000fe2000d7c1270 */
[----:B0-----:R-:W-:Y:S01]  /*17080*/  IMAD.WIDE R12, R35, 0x2, R242 ;  /* 0x00000002230c7825 */ /* 0x001fe200078e02f2 */
[----:B------:R-:W-:-:S03]  /*17090*/  ULDC UR4, c[0x0][0x248] ;  /* 0x0000920000047ab9 */ /* 0x000fc60000000800 */
[----:B-1----:R-:W-:Y:S01]  /*170a0*/  IMAD.WIDE R8, R35, 0x2, R240 ;  /* 0x0000000223087825 */ /* 0x002fe200078e02f0 */
[----:B------:R-:W-:Y:S01]  /*170b0*/  PRMT R4, R22, 0x7632, R4 ;  /* 0x0000763216047816 */ /* 0x000fe20000000004 */
[----:B------:R-:W-:Y:S01]  /*170c0*/  ULDC UR12, c[0x0][0x228] ;  /* 0x00008a00000c7ab9 */ /* 0x000fe20000000800 */
[----:B------:R-:W-:Y:S01]  /*170d0*/  ULDC UR14, c[0x0][0x228] ;  /* 0x00008a00000e7ab9 */ /* 0x000fe20000000800 */
[----:B--2---:R-:W-:Y:S01]  /*170e0*/  PRMT R0, R5, 0x7632, R0 ;  /* 0x0000763205007816 */ /* 0x004fe20000000000 */
[----:B------:R-:W-:Y:S01]  /*170f0*/  VIADD R27, R35, UR4 ;  /* 0x00000004231b7c36 */ /* 0x000fe20008000000 */
[----:B------:R0:W-:Y:S01]  /*17100*/  @P4 STG.E.U16 desc[UR6][R8.64], R5 ;  /* 0x0000000508004986 */ /* 0x0001e2000c101506 */
[----:B------:R-:W-:Y:S01]  /*17110*/  VIADD R26, R238, 0x36 ;  /* 0x00000036ee1a7836 */ /* 0x000fe20000000000 */
[----:B------:R-:W-:Y:S02]  /*17120*/  ULDC UR4, c[0x0][0x22c] ;  /* 0x00008b0000047ab9 */ /* 0x000fe40000000800 */
[----:B------:R1:W-:Y:S01]  /*17130*/  @P3 STG.E.U16 desc[UR6][R12.64], R0 ;  /* 0x000000000c003986 */ /* 0x0003e2000c101506 */
[----:B------:R-:W-:Y:S01]  /*17140*/  ISETP.LT.AND P3, PT, R223, UR8, !P2 ;  /* 0x00000008df007c0c */ /* 0x000fe2000d761270 */
[----:B------:R-:W-:Y:S01]  /*17150*/  IMAD.WIDE R20, R27, 0x2, R2 ;  /* 0x000000021b147825 */ /* 0x000fe200078e0202 */
[----:B------:R-:W-:Y:S01]  /*17160*/  ISETP.LT.AND P2, PT, R252, UR10, !P2 ;  /* 0x0000000afc007c0c */ /* 0x000fe2000d741270 */
[----:B------:R-:W-:-:S02]  /*17170*/  ULDC UR8, c[0x0][0x228] ;  /* 0x00008a0000087ab9 */ /* 0x000fc40000000800 */
[C---:B------:R-:W-:Y:S01]  /*17180*/  IMAD.WIDE R24, R27.reuse, 0x2, R236 ;  /* 0x000000021b187825 */ /* 0x040fe200078e02ec */
[----:B------:R-:W-:Y:S03]  /*17190*/  @P5 STG.E.U16 desc[UR6][R20.64], R22 ;  /* 0x0000001614005986 */ /* 0x000fe6000c101506 */
[----:B0-----:R-:W-:Y:S01]  /*171a0*/  IMAD.WIDE R8, R27, 0x2, R242 ;  /* 0x000000021b087825 */ /* 0x001fe200078e02f2 */
[----:B------:R0:W-:Y:S01]  /*171b0*/  @P6 STG.E.U16 desc[UR6][R24.64], R4 ;  /* 0x0000000418006986 */ /* 0x0001e2000c101506 */
[----:B-1----:R-:W-:Y:S01]  /*171c0*/  PRMT R0, R14, 0x7632, R0 ;  /* 0x000076320e007816 */ /* 0x002fe20000000000 */
[----:B------:R-:W-:Y:S01]  /*171d0*/  ULDC UR10, c[0x0][0x228] ;  /* 0x00008a00000a7ab9 */ /* 0x000fe20000000800 */
[----:B------:R-:W-:Y:S01]  /*171e0*/  ISETP.LT.AND P5, PT, R239, UR12, !P0 ;  /* 0x0000000cef007c0c */ /* 0x000fe2000c7a1270 */
[----:B------:R-:W-:Y:S01]  /*171f0*/  ULDC UR12, c[0x0][0x228] ;  /* 0x00008a00000c7ab9 */ /* 0x000fe20000000800 */
[----:B------:R-:W-:Y:S01]  /*17200*/  ISETP.GE.AND P4, PT, R26, UR4, PT ;  /* 0x000000041a007c0c */ /* 0x000fe2000bf86270 */
[----:B------:R-:W-:Y:S01]  /*17210*/  ULDC UR4, c[0x0][0x248] ;  /* 0x0000920000047ab9 */ /* 0x000fe20000000800 */
[----:B------:R-:W-:Y:S01]  /*17220*/  ISETP.LT.AND P6, PT, R227, UR14, !P0 ;  /* 0x0000000ee3007c0c */ /* 0x000fe2000c7c1270 */
[----:B0-----:R-:W-:Y:S01]  /*17230*/  IMAD.WIDE R4, R27, 0x2, R240 ;  /* 0x000000021b047825 */ /* 0x001fe200078e02f0 */
[----:B------:R-:W-:Y:S01]  /*17240*/  PRMT R22, R10, 0x7632, R22 ;  /* 0x000076320a167816 */ /* 0x000fe20000000016 */
[----:B------:R-:W-:-:S03]  /*17250*/  ULDC UR14, c[0x0][0x228] ;  /* 0x00008a00000e7ab9 */ /* 0x000fc60000000800 */
[----:B------:R0:W-:Y:S01]  /*17260*/  @P3 STG.E.U16 desc[UR6][R4.64], R14 ;  /* 0x0000000e04003986 */ /* 0x0001e2000c101506 */
[----:B------:R-:W-:Y:S01]  /*17270*/  VIADD R29, R27, UR4 ;  /* 0x000000041b1d7c36 */ /* 0x000fe20008000000 */
[----:B------:R-:W-:Y:S02]  /*17280*/  ULDC UR4, c[0x0][0x22c] ;  /* 0x00008b0000047ab9 */ /* 0x000fe40000000800 */
[----:B------:R1:W-:Y:S01]  /*17290*/  @P2 STG.E.U16 desc[UR6][R8.64], R0 ;  /* 0x0000000008002986 */ /* 0x0003e2000c101506 */
[----:B------:R-:W-:Y:S01]  /*172a0*/  ISETP.LT.AND P2, PT, R223, UR8, !P0 ;  /* 0x00000008df007c0c */ /* 0x000fe2000c741270 */
[C---:B------:R-:W-:Y:S01]  /*172b0*/  IMAD.WIDE R12, R29.reuse, 0x2, R2 ;  /* 0x000000021d0c7825 */ /* 0x040fe200078e0202 */
[----:B------:R-:W-:Y:S01]  /*172c0*/  ISETP.LT.AND P0, PT, R252, UR10, !P0 ;  /* 0x0000000afc007c0c */ /* 0x000fe2000c701270 */
[----:B------:R-:W-:Y:S01]  /*172d0*/  ULDC UR8, c[0x0][0x228] ;  /* 0x00008a0000087ab9 */ /* 0x000fe20000000800 */
[----:B------:R-:W-:Y:S01]  /*172e0*/  ULDC UR10, c[0x0][0x228] ;  /* 0x00008a00000a7ab9 */ /* 0x000fe20000000800 */
[----:B------:R-:W-:Y:S01]  /*172f0*/  IMAD.WIDE R20, R29, 0x2, R236 ;  /* 0x000000021d147825 */ /* 0x000fe200078e02ec */
[----:B------:R2:W-:Y:S03]  /*17300*/  @P5 STG.E.U16 desc[UR6][R12.64], R10 ;  /* 0x0000000a0c005986 */ /* 0x0005e6000c101506 */
[----:B------:R-:W-:-:S02]  /*17310*/  VIADD R24, R238, 0x37 ;  /* 0x00000037ee187836 */ /* 0x000fc40000000000 */
[C---:B0-----:R-:W-:Y:S01]  /*17320*/  IMAD.WIDE R4, R29.reuse, 0x2, R240 ;  /* 0x000000021d047825 */ /* 0x041fe200078e02f0 */
[----:B-1----:R-:W-:Y:S01]  /*17330*/  PRMT R0, R6, 0x7632, R0 ;  /* 0x0000763206007816 */ /* 0x002fe20000000000 */
[----:B------:R0:W-:Y:S02]  /*17340*/  @P6 STG.E.U16 desc[UR6][R20.64], R22 ;  /* 0x0000001614006986 */ /* 0x0001e4000c101506 */
[----:B------:R-:W-:Y:S01]  /*17350*/  IMAD.WIDE R8, R29, 0x2, R242 ;  /* 0x000000021d087825 */ /* 0x000fe200078e02f2 */
[----:B------:R-:W-:Y:S01]  /*17360*/  ISETP.LT.AND P5, PT, R239, UR12, !P4 ;  /* 0x0000000cef007c0c */ /* 0x000fe2000e7a1270 */
[----:B------:R-:W-:Y:S01]  /*17370*/  @P2 STG.E.U16 desc[UR6][R4.64], R6 ;  /* 0x0000000604002986 */ /* 0x000fe2000c101506 */
[----:B------:R-:W-:Y:S01]  /*17380*/  ISETP.GE.AND P3, PT, R24, UR4, PT ;  /* 0x0000000418007c0c */ /* 0x000fe2000bf66270 */
[----:B------:R-:W-:Y:S01]  /*17390*/  ULDC UR4, c[0x0][0x248] ;  /* 0x0000920000047ab9 */ /* 0x000fe20000000800 */
[----:B------:R-:W-:Y:S01]  /*173a0*/  ISETP.LT.AND P6, PT, R227, UR14, !P4 ;  /* 0x0000000ee3007c0c */ /* 0x000fe2000e7c1270 */
[----:B------:R1:W-:Y:S01]  /*173b0*/  @P0 STG.E.U16 desc[UR6][R8.64], R0 ;  /* 0x0000000008000986 */ /* 0x0003e2000c101506 */
[----:B------:R-:W-:Y:S01]  /*173c0*/  VIADD R25, R29, UR4 ;  /* 0x000000041d197c36 */ /* 0x000fe20008000000 */
[----:B------:R-:W-:Y:S01]  /*173d0*/  ISETP.LT.AND P0, PT, R223, UR8, !P4 ;  /* 0x00000008df007c0c */ /* 0x000fe2000e701270 */
[----:B------:R-:W-:Y:S01]  /*173e0*/  VIADD R14, R238, 0x38 ;  /* 0x00000038ee0e7836 */ /* 0x000fe20000000000 */
[----:B------:R-:W-:Y:S01]  /*173f0*/  ISETP.LT.AND P4, PT, R252, UR10, !P4 ;  /* 0x0000000afc007c0c */ /* 0x000fe2000e781270 */
[----:B--2---:R-:W-:Y:S01]  /*17400*/  IMAD.WIDE R12, R25, 0x2, R2 ;  /* 0x00000002190c7825 */ /* 0x004fe200078e0202 */
[----:B------:R-:W-:Y:S01]  /*17410*/  PRMT R10, R23, 0x7632, R10 ;  /* 0x00007632170a7816 */ /* 0x000fe2000000000a */
[----:B------:R-:W-:Y:S01]  /*17420*/  ULDC UR12, c[0x0][0x228] ;  /* 0x00008a00000c7ab9 */ /* 0x000fe20000000800 */
[----:B------:R-:W-:Y:S01]  /*17430*/  ULDC UR4, c[0x0][0x22c] ;  /* 0x00008b0000047ab9 */ /* 0x000fe20000000800 */
[----:B0-----:R-:W-:Y:S01]  /*17440*/  IMAD.WIDE R20, R25, 0x2, R236 ;  /* 0x0000000219147825 */ /* 0x001fe200078e02ec */
[----:B------:R0:W-:Y:S01]  /*17450*/  @P5 STG.E.U16 desc[UR6][R12.64], R23 ;  /* 0x000000170c005986 */ /* 0x0001e2000c101506 */
[----:B------:R-:W-:Y:S01]  /*17460*/  ULDC UR14, c[0x0][0x228] ;  /* 0x00008a00000e7ab9 */ /* 0x000fe20000000800 */
[----:B-1----:R-:W-:Y:S01]  /*17470*/  PRMT R0, R15, 0x7632, R0 ;  /* 0x000076320f007816 */ /* 0x002fe20000000000 */
[----:B------:R-:W-:Y:S01]  /*17480*/  IMAD.WIDE R4, R25, 0x2, R240 ;  /* 0x0000000219047825 */ /* 0x000fe200078e02f0 */
[----:B------:R1:W-:Y:S01]  /*17490*/  @P6 STG.E.U16 desc[UR6][R20.64], R10 ;  /* 0x0000000a14006986 */ /* 0x0003e2000c101506 */
[----:B------:R-:W-:Y:S01]  /*174a0*/  ISETP.LT.AND P5, PT, R239, UR12, !P3 ;  /* 0x0000000cef007c0c */ /* 0x000fe2000dfa1270 */
[----:B------:R-:W-:Y:S01]  /*174b0*/  ULDC UR8, c[0x0][0x228] ;  /* 0x00008a0000087ab9 */ /* 0x000fe20000000800 */
[----:B------:R-:W-:Y:S01]  /*174c0*/  IMAD.WIDE R8, R25, 0x2, R242 ;  /* 0x0000000219087825 */ /* 0x000fe200078e02f2 */
[----:B------:R-:W-:Y:S01]  /*174d0*/  ISETP.GE.AND P2, PT, R14, UR4, PT ;  /* 0x000000040e007c0c */ /* 0x000fe2000bf46270 */
[----:B------:R-:W-:Y:S01]  /*174e0*/  ULDC UR4, c[0x0][0x248] ;  /* 0x0000920000047ab9 */ /* 0x000fe20000000800 */
[----:B------:R-:W-:Y:S01]  /*174f0*/  ISETP.LT.AND P6, PT, R227, UR14, !P3 ;  /* 0x0000000ee3007c0c */ /* 0x000fe2000dfc1270 */
[----:B------:R2:W-:Y:S01]  /*17500*/  @P0 STG.E.U16 desc[UR6][R4.64], R15 ;  /* 0x0000000f04000986 */ /* 0x0005e2000c101506 */
[----:B0-----:R-:W-:Y:S01]  /*17510*/  VIADD R23, R25, UR4 ;  /* 0x0000000419177c36 */ /* 0x001fe20008000000 */
[----:B------:R-:W-:Y:S01]  /*17520*/  ULDC UR10, c[0x0][0x228] ;  /* 0x00008a00000a7ab9 */ /* 0x000fe20000000800 */
[----:B------:R-:W-:Y:S01]  /*17530*/  VIADD R6, R238, 0x39 ;  /* 0x00000039ee067836 */ /* 0x000fe20000000000 */
[----:B------:R0:W-:Y:S01]  /*17540*/  @P4 STG.E.U16 desc[UR6][R8.64], R0 ;  /* 0x0000000008004986 */ /* 0x0001e2000c101506 */
[----:B------:R-:W-:Y:S01]  /*17550*/  ISETP.LT.AND P4, PT, R223, UR8, !P3 ;  /* 0x00000008df007c0c */ /* 0x000fe2000df81270 */
[----:B------:R-:W-:Y:S01]  /*17560*/  IMAD.WIDE R12, R23, 0x2, R2 ;  /* 0x00000002170c7825 */ /* 0x000fe200078e0202 */
[----:B------:R-:W-:Y:S01]  /*17570*/  ISETP.LT.AND P3, PT, R252, UR10, !P3 ;  /* 0x0000000afc007c0c */ /* 0x000fe2000df61270 */
[----:B------:R-:W-:Y:S01]  /*17580*/  ULDC UR12, c[0x0][0x228] ;  /* 0x00008a00000c7ab9 */ /* 0x000fe20000000800 */
[----:B-1----:R-:W-:Y:S01]  /*17590*/  PRMT R10, R11, 0x7632, R10 ;  /* 0x000076320b0a7816 */ /* 0x002fe2000000000a */
[C---:B------:R-:W-:Y:S01]  /*175a0*/  IMAD.WIDE R20, R23.reuse, 0x2, R236 ;  /* 0x0000000217147825 */ /* 0x040fe200078e02ec */
[----:B------:R-:W-:Y:S01]  /*175b0*/  ULDC UR4, c[0x0][0x22c] ;  /* 0x00008b0000047ab9 */ /* 0x000fe20000000800 */
[----:B------:R-:W-:Y:S01]  /*175c0*/  @P5 STG.E.U16 desc[UR6][R12.64], R11 ;  /* 0x0000000b0c005986 */ /* 0x000fe2000c101506 */
[----:B------:R-:W-:Y:S01]  /*175d0*/  ULDC UR14, c[0x0][0x228] ;  /* 0x00008a00000e7ab9 */ /* 0x000fe20000000800 */
[----:B--2---:R-:W-:Y:S01]  /*175e0*/  IMAD.WIDE R4, R23, 0x2, R240 ;  /* 0x0000000217047825 */ /* 0x004fe200078e02f0 */
[----:B------:R-:W-:Y:S01]  /*175f0*/  ISETP.LT.AND P5, PT, R239, UR12, !P2 ;  /* 0x0000000cef007c0c */ /* 0x000fe2000d7a1270 */
[----:B------:R1:W-:Y:S01]  /*17600*/  @P6 STG.E.U16 desc[UR6][R20.64], R10 ;  /* 0x0000000a14006986 */ /* 0x0003e2000c101506 */
[----:B0-----:R-:W-:Y:S01]  /*17610*/  PRMT R0, R7, 0x7632, R0 ;  /* 0x0000763207007816 */ /* 0x001fe20000000000 */
[----:B------:R-:W-:Y:S01]  /*17620*/  IMAD.WIDE R8, R23, 0x2, R242 ;  /* 0x0000000217087825 */ /* 0x000fe200078e02f2 */
[----:B------:R-:W-:Y:S01]  /*17630*/  ISETP.GE.AND P0, PT, R6, UR4, PT ;  /* 0x0000000406007c0c */ /* 0x000fe2000bf06270 */
[----:B------:R-:W-:Y:S01]  /*17640*/  ULDC UR4, c[0x0][0x248] ;  /* 0x0000920000047ab9 */ /* 0x000fe20000000800 */
[----:B------:R-:W-:Y:S01]  /*17650*/  ISETP.LT.AND P6, PT, R227, UR14, !P2 ;  /* 0x0000000ee3007c0c */ /* 0x000fe2000d7c1270 */
[----:B------:R-:W-:Y:S01]  /*17660*/  VIADD R15, R23, UR4 ;  /* 0x00000004170f7c36 */ /* 0x000fe20008000000 */
[----:B------:R0:W-:Y:S01]  /*17670*/  @P4 STG.E.U16 desc[UR6][R4.64], R7 ;  /* 0x0000000704004986 */ /* 0x0001e2000c101506 */
[----:B------:R-:W-:Y:S01]  /*17680*/  ULDC UR8, c[0x0][0x228] ;  /* 0x00008a0000087ab9 */ /* 0x000fe20000000800 */
[----:B------:R-:W-:Y:S01]  /*17690*/  ULDC UR10, c[0x0][0x228] ;  /* 0x00008a00000a7ab9 */ /* 0x000fe20000000800 */
[----:B------:R-:W-:Y:S01]  /*176a0*/  PRMT R6, R16, 0x7632, R6 ;  /* 0x0000763210067816 */ /* 0x000fe20000000006 */
[----:B------:R2:W-:Y:S01]  /*176b0*/  @P3 STG.E.U16 desc[UR6][R8.64], R0 ;  /* 0x0000000008003986 */ /* 0x0005e2000c101506 */
[----:B------:R-:W-:Y:S01]  /*176c0*/  ISETP.LT.AND P3, PT, R223, UR8, !P2 ;  /* 0x00000008df007c0c */ /* 0x000fe2000d761270 */
[C---:B-1----:R-:W-:Y:S01]  /*176d0*/  IMAD.WIDE R10, R15.reuse, 0x2, R2 ;  /* 0x000000020f0a7825 */ /* 0x042fe200078e0202 */
[----:B------:R-:W-:Y:S01]  /*176e0*/  ISETP.LT.AND P2, PT, R252, UR10, !P2 ;  /* 0x0000000afc007c0c */ /* 0x000fe2000d741270 */
[----:B------:R-:W-:Y:S01]  /*176f0*/  ULDC UR12, c[0x0][0x228] ;  /* 0x00008a00000c7ab9 */ /* 0x000fe20000000800 */
[----:B------:R-:W-:Y:S01]  /*17700*/  ULDC UR4, c[0x0][0x22c] ;  /* 0x00008b0000047ab9 */ /* 0x000fe20000000800 */
[C---:B------:R-:W-:Y:S01]  /*17710*/  IMAD.WIDE R12, R15.reuse, 0x2, R236 ;  /* 0x000000020f0c7825 */ /* 0x040fe200078e02ec */
[----:B------:R-:W-:Y:S01]  /*17720*/  @P5 STG.E.U16 desc[UR6][R10.64], R16 ;  /* 0x000000100a005986 */ /* 0x000fe2000c101506 */
[----:B------:R-:W-:Y:S01]  /*17730*/  ULDC UR14, c[0x0][0x228] ;  /* 0x00008a00000e7ab9 */ /* 0x000fe20000000800 */
[----:B------:R-:W-:Y:S01]  /*17740*/  ULDC UR8, c[0x0][0x228] ;  /* 0x00008a0000087ab9 */ /* 0x000fe20000000800 */
[----:B0-----:R-:W-:Y:S01]  /*17750*/  IMAD.WIDE R4, R15, 0x2, R240 ;  /* 0x000000020f047825 */ /* 0x001fe200078e02f0 */
[----:B------:R0:W-:Y:S01]  /*17760*/  @P6 STG.E.U16 desc[UR6][R12.64], R6 ;  /* 0x000000060c006986 */ /* 0x0001e2000c101506 */
[----:B--2---:R-:W-:Y:S01]  /*17770*/  PRMT R0, R92, 0x7632, R0 ;  /* 0x000076325c007816 */ /* 0x004fe20000000000 */
[----:B------:R-:W-:Y:S01]  /*17780*/  ULDC UR10, c[0x0][0x228] ;  /* 0x00008a00000a7ab9 */ /* 0x000fe20000000800 */
[----:B------:R-:W-:Y:S01]  /*17790*/  VIADD R14, R238, 0x3a ;  /* 0x0000003aee0e7836 */ /* 0x000fe20000000000 */
[----:B------:R-:W-:Y:S01]  /*177a0*/  ISETP.LT.AND P5, PT, R239, UR12, !P0 ;  /* 0x0000000cef007c0c */ /* 0x000fe2000c7a1270 */
[----:B------:R-:W-:Y:S01]  /*177b0*/  @P3 STG.E.U16 desc[UR6][R4.64], R92 ;  /* 0x0000005c04003986 */ /* 0x000fe2000c101506 */
[----:B------:R-:W-:Y:S01]  /*177c0*/  ISETP.LT.AND P6, PT, R227, UR14, !P0 ;  /* 0x0000000ee3007c0c */ /* 0x000fe2000c7c1270 */
[----:B------:R-:W-:Y:S01]  /*177d0*/  ULDC UR12, c[0x0][0x228] ;  /* 0x00008a00000c7ab9 */ /* 0x000fe20000000800 */
[----:B0-----:R-:W-:Y:S01]  /*177e0*/  IMAD.WIDE R6, R15, 0x2, R242 ;  /* 0x000000020f067825 */ /* 0x001fe200078e02f2 */
[----:B------:R-:W-:Y:S01]  /*177f0*/  ISETP.GE.AND P4, PT, R14, UR4, PT ;  /* 0x000000040e007c0c */ /* 0x000fe2000bf86270 */
[----:B------:R-:W-:Y:S01]  /*17800*/  ULDC UR4, c[0x0][0x248] ;  /* 0x0000920000047ab9 */ /* 0x000fe20000000800 */
[----:B------:R-:W-:Y:S01]  /*17810*/  PRMT R12, R96, 0x7632, R12 ;  /* 0x00007632600c7816 */ /* 0x000fe2000000000c */
[----:B------:R-:W-:Y:S01]  /*17820*/  VIADD R13, R238, 0x3b ;  /* 0x0000003bee0d7836 */ /* 0x000fe20000000000 */
[----:B------:R0:W-:Y:S01]  /*17830*/  @P2 STG.E.U16 desc[UR6][R6.64], R0 ;  /* 0x0000000006002986 */ /* 0x0001e2000c101506 */
[----:B------:R-:W-:Y:S01]  /*17840*/  ISETP.LT.AND P2, PT, R223, UR8, !P0 ;  /* 0x00000008df007c0c */ /* 0x000fe2000c741270 */
[----:B------:R-:W-:Y:S01]  /*17850*/  VIADD R21, R15, UR4 ;  /* 0x000000040f157c36 */ /* 0x000fe20008000000 */
[----:B------:R-:W-:Y:S01]  /*17860*/  ISETP.LT.AND P0, PT, R252, UR10, !P0 ;  /* 0x0000000afc007c0c */ /* 0x000fe2000c701270 */
[----:B------:R-:W-:Y:S01]  /*17870*/  ULDC UR4, c[0x0][0x22c] ;  /* 0x00008b0000047ab9 */ /* 0x000fe20000000800 */
[----:B------:R-:W-:Y:S01]  /*17880*/  ULDC UR14, c[0x0][0x228] ;  /* 0x00008a00000e7ab9 */ /* 0x000fe20000000800 */
[----:B------:R-:W-:Y:S01]  /*17890*/  IMAD.WIDE R8, R21, 0x2, R2 ;  /* 0x0000000215087825 */ /* 0x000fe200078e0202 */
[----:B------:R-:W-:-:S03]  /*178a0*/  ULDC UR8, c[0x0][0x228] ;  /* 0x00008a0000087ab9 */ /* 0x000fc60000000800 */
        /* <DEDUP_REMOVED lines=1094> */
[----:B------:R-:W-:Y:S01]  /*1bd10*/  VIADD R14, R238, 0x6b ;  /* 0x0000006bee0e7836 */ /* 0x000fe20000000000 */
[----:B------:R-:W-:Y:S01]  /*1bd20*/  ULDC UR12, c[0x0][0x228] ;  /* 0x00008a00000c7ab9 */ /* 0x000fe20000000800 */
        /* <DEDUP_REMOVED lines=8> */
[----:B------:R-:W-:Y:S01]  /*1bdb0*/  ULDC UR14, c[0x0][0x228] ;  /* 0x00008a00000e7ab9 */ /* 0x000fe20000000800 */
[----:B------:R-:W-:Y:S01]  /*1bdc0*/  ISETP.LT.AND P6, PT, R239, UR12, !P4 ;  /* 0x0000000cef007c0c */ /* 0x000fe2000e7c1270 */
[C---:B--2---:R-:W-:Y:S01]  /*1bdd0*/  IMAD.WIDE R4, R15.reuse, 0x2, R240 ;  /* 0x000000020f047825 */ /* 0x044fe200078e02f0 */
[----:B------:R-:W-:Y:S01]  /*1bde0*/  ISETP.GE.AND P3, PT, R14, UR4, PT ;  /* 0x000000040e007c0c */ /* 0x000fe2000bf66270 */
[----:B------:R1:W-:Y:S01]  /*1bdf0*/  @P5 STG.E.U16 desc[UR6][R10.64], R12 ;  /* 0x0000000c0a005986 */ /* 0x0003e2000c101506 */
[----:B---3--:R-:W-:Y:S01]  /*1be00*/  PRMT R0, R196, 0x7632, R0 ;  /* 0x00007632c4007816 */ /* 0x008fe20000000000 */
[----:B------:R-:W-:Y:S01]  /*1be10*/  IMAD.WIDE R6, R15, 0x2, R242 ;  /* 0x000000020f067825 */ /* 0x000fe200078e02f2 */
[----:B------:R-:W-:Y:S01]  /*1be20*/  ULDC UR4, c[0x0][0x248] ;  /* 0x0000920000047ab9 */ /* 0x000fe20000000800 */
[----:B------:R-:W-:Y:S01]  /*1be30*/  ISETP.LT.AND P5, PT, R227, UR14, !P4 ;  /* 0x0000000ee3007c0c */ /* 0x000fe2000e7a1270 */
[----:B------:R2:W-:Y:S01]  /*1be40*/  @P2 STG.E.U16 desc[UR6][R4.64], R196 ;  /* 0x000000c404002986 */ /* 0x0005e2000c101506 */
[----:B------:R-:W-:Y:S01]  /*1be50*/  VIADD R13, R15, UR4 ;  /* 0x000000040f0d7c36 */ /* 0x000fe20008000000 */
[----:B------:R-:W-:Y:S01]  /*1be60*/  ULDC UR8, c[0x0][0x228] ;  /* 0x00008a0000087ab9 */ /* 0x000fe20000000800 */
[----:B------:R-:W-:Y:S01]  /*1be70*/  ULDC UR10, c[0x0][0x228] ;  /* 0x00008a00000a7ab9 */ /* 0x000fe20000000800 */
[----:B------:R3:W-:Y:S01]  /*1be80*/  @P0 STG.E.U16 desc[UR6][R6.64], R0 ;  /* 0x0000000006000986 */ /* 0x0007e2000c101506 */
[----:B------:R-:W-:Y:S01]  /*1be90*/  ISETP.LT.AND P0, PT, R223, UR8, !P4 ;  /* 0x00000008df007c0c */ /* 0x000fe2000e701270 */
[----:B0-----:R-:W-:Y:S01]  /*1bea0*/  IMAD.WIDE R8, R13, 0x2, R2 ;  /* 0x000000020d087825 */ /* 0x001fe200078e0202 */
[----:B------:R-:W-:Y:S01]  /*1beb0*/  ISETP.LT.AND P4, PT, R252, UR10, !P4 ;  /* 0x0000000afc007c0c */ /* 0x000fe2000e781270 */
[----:B------:R-:W-:Y:S01]  /*1bec0*/  ULDC UR12, c[0x0][0x228] ;  /* 0x00008a00000c7ab9 */ /* 0x000fe20000000800 */
[----:B-1----:R-:W-:Y:S01]  /*1bed0*/  PRMT R12, R185, 0x7632, R12 ;  /* 0x00007632b90c7816 */ /* 0x002fe2000000000c */
[----:B------:R-:W-:Y:S01]  /*1bee0*/  VIADD R14, R238, 0x6c ;  /* 0x0000006cee0e7836 */ /* 0x000fe20000000000 */
[----:B------:R-:W-:Y:S01]  /*1bef0*/  ULDC UR4, c[0x0][0x22c] ;  /* 0x00008b0000047ab9 */ /* 0x000fe20000000800 */
[----:B------:R-:W-:Y:S01]  /*1bf00*/  IMAD.WIDE R10, R13, 0x2, R236 ;  /* 0x000000020d0a7825 */ /* 0x000fe200078e02ec */
[----:B------:R0:W-:Y:S01]  /*1bf10*/  @P6 STG.E.U16 desc[UR6][R8.64], R185 ;  /* 0x000000b908006986 */ /* 0x0001e2000c101506 */
[----:B------:R-:W-:Y:S01]  /*1bf20*/  ULDC UR14, c[0x0][0x228] ;  /* 0x00008a00000e7ab9 */ /* 0x000fe20000000800 */
[----:B------:R-:W-:Y:S01]  /*1bf30*/  ISETP.LT.AND P6, PT, R239, UR12, !P3 ;  /* 0x0000000cef007c0c */ /* 0x000fe2000dfc1270 */
[----:B--2---:R-:W-:Y:S01]  /*1bf40*/  IMAD.WIDE R4, R13, 0x2, R240 ;  /* 0x000000020d047825 */ /* 0x004fe200078e02f0 */
        /* <DEDUP_REMOVED lines=25> */
[----:B------:R-:W-:Y:S01]  /*1c0e0*/  ULDC UR4, c[0x0][0x248] ;  /* 0x0000920000047ab9 */ /* 0x000fe20000000800 */
[----:B------:R-:W-:Y:S01]  /*1c0f0*/  ISETP.LT.AND P5, PT, R227, UR14, !P2 ;  /* 0x0000000ee3007c0c */ /* 0x000fe2000d7a1270 */
[----:B---3--:R-:W-:Y:S01]  /*1c100*/  IMAD.WIDE R6, R15, 0x2, R242 ;  /* 0x000000020f067825 */ /* 0x008fe200078e02f2 */
[----:B------:R-:W-:Y:S01]  /*1c110*/  PRMT R0, R197, 0x7632, R0 ;  /* 0x00007632c5007816 */ /* 0x000fe20000000000 */
        /* <DEDUP_REMOVED lines=21> */
[C---:B---3--:R-:W-:Y:S01]  /*1c270*/  IMAD.WIDE R6, R13.reuse, 0x2, R242 ;  /* 0x000000020d067825 */ /* 0x048fe200078e02f2 */
[----:B------:R-:W-:Y:S01]  /*1c280*/  PRMT R0, R190, 0x7632, R0 ;  /* 0x00007632be007816 */ /* 0x000fe20000000000 */
[----:B------:R-:W-:Y:S01]  /*1c290*/  ULDC UR8, c[0x0][0x228] ;  /* 0x00008a0000087ab9 */ /* 0x000fe20000000800 */
[----:B------:R-:W-:Y:S01]  /*1c2a0*/  ULDC UR10, c[0x0][0x228] ;  /* 0x00008a00000a7ab9 */ /* 0x000fe20000000800 */
[----:B------:R-:W-:Y:S01]  /*1c2b0*/  VIADD R15, R13, UR4 ;  /* 0x000000040d0f7c36 */ /* 0x000fe20008000000 */
[----:B------:R2:W-:Y:S01]  /*1c2c0*/  @P3 STG.E.U16 desc[UR6][R4.64], R190 ;  /* 0x000000be04003986 */ /* 0x0005e2000c101506 */
[----:B------:R-:W-:Y:S01]  /*1c2d0*/  VIADD R14, R238, 0x6f ;  /* 0x0000006fee0e7836 */ /* 0x000fe20000000000 */
[----:B------:R-:W-:Y:S01]  /*1c2e0*/  ULDC UR4, c[0x0][0x22c] ;  /* 0x00008b0000047ab9 */ /* 0x000fe20000000800 */
[----:B0-----:R-:W-:Y:S01]  /*1c2f0*/  IMAD.WIDE R8, R15, 0x2, R2 ;  /* 0x000000020f087825 */ /* 0x001fe200078e0202 */
[----:B------:R0:W-:Y:S01]  /*1c300*/  @P2 STG.E.U16 desc[UR6][R6.64], R0 ;  /* 0x0000000006002986 */ /* 0x0001e2000c101506 */
[----:B------:R-:W-:Y:S01]  /*1c310*/  ISETP.LT.AND P2, PT, R223, UR8, !P0 ;  /* 0x00000008df007c0c */ /* 0x000fe2000c741270 */
[----:B------:R-:W-:Y:S01]  /*1c320*/  ULDC UR8, c[0x0][0x228] ;  /* 0x00008a0000087ab9 */ /* 0x000fe20000000800 */
[----:B-1----:R-:W-:Y:S01]  /*1c330*/  IMAD.WIDE R10, R15, 0x2, R236 ;  /* 0x000000020f0a7825 */ /* 0x002fe200078e02ec */
[----:B------:R-:W-:Y:S01]  /*1c340*/  PRMT R12, R194, 0x7632, R12 ;  /* 0x00007632c20c7816 */ /* 0x000fe2000000000c */
[----:B------:R-:W-:Y:S01]  /*1c350*/  ULDC UR12, c[0x0][0x228] ;  /* 0x00008a00000c7ab9 */ /* 0x000fe20000000800 */
[----:B------:R-:W-:Y:S01]  /*1c360*/  ISETP.LT.AND P0, PT, R252, UR10, !P0 ;  /* 0x0000000afc007c0c */ /* 0x000fe2000c701270 */
[----:B------:R-:W-:Y:S01]  /*1c370*/  @P6 STG.E.U16 desc[UR6][R8.64], R194 ;  /* 0x000000c208006986 */ /* 0x000fe2000c101506 */
[----:B------:R-:W-:Y:S01]  /*1c380*/  ULDC UR10, c[0x0][0x228] ;  /* 0x00008a00000a7ab9 */ /* 0x000fe20000000800 */
[----:B------:R-:W-:Y:S01]  /*1c390*/  ISETP.LT.AND P6, PT, R239, UR8, !P4 ;  /* 0x00000008ef007c0c */ /* 0x000fe2000e7c1270 */
[----:B--2---:R-:W-:Y:S01]  /*1c3a0*/  IMAD.WIDE R4, R15, 0x2, R240 ;  /* 0x000000020f047825 */ /* 0x004fe200078e02f0 */
[----:B------:R-:W-:Y:S01]  /*1c3b0*/  ISETP.GE.AND P3, PT, R14, UR4, PT ;  /* 0x000000040e007c0c */ /* 0x000fe2000bf66270 */
[----:B------:R1:W-:Y:S01]  /*1c3c0*/  @P5 STG.E.U16 desc[UR6][R10.64], R12 ;  /* 0x0000000c0a005986 */ /* 0x0003e2000c101506 */
[----:B------:R-:W-:Y:S01]  /*1c3d0*/  ULDC UR4, c[0x0][0x248] ;  /* 0x0000920000047ab9 */ /* 0x000fe20000000800 */
[----:B------:R-:W-:Y:S01]  /*1c3e0*/  ISETP.LT.AND P5, PT, R227, UR10, !P4 ;  /* 0x0000000ae3007c0c */ /* 0x000fe2000e7a1270 */
[----:B------:R-:W-:-:S02]  /*1c3f0*/  VIADD R13, R15, UR4 ;  /* 0x000000040f0d7c36 */ /* 0x000fc40008000000 */
[----:B0-----:R-:W-:Y:S01]  /*1c400*/  IMAD.WIDE R6, R15, 0x2, R242 ;  /* 0x000000020f067825 */ /* 0x001fe200078e02f2 */
[----:B------:R0:W-:Y:S01]  /*1c410*/  @P2 STG.E.U16 desc[UR6][R4.64], R198 ;  /* 0x000000c604002986 */ /* 0x0001e2000c101506 */
[----:B------:R-:W-:Y:S01]  /*1c420*/  ULDC UR8, c[0x0][0x22c] ;  /* 0x00008b0000087ab9 */ /* 0x000fe20000000800 */
[----:B------:R-:W-:Y:S01]  /*1c430*/  ULDC UR4, c[0x0][0x228] ;  /* 0x00008a0000047ab9 */ /* 0x000fe20000000800 */
[----:B------:R-:W-:Y:S01]  /*1c440*/  VIADD R0, R238, 0x70 ;  /* 0x00000070ee007836 */ /* 0x000fe20000000000 */
[----:B------:R-:W-:Y:S01]  /*1c450*/  ULDC UR10, c[0x0][0x228] ;  /* 0x00008a00000a7ab9 */ /* 0x000fe20000000800 */
[----:B-1----:R-:W-:Y:S01]  /*1c460*/  PRMT R11, R198, 0x7632, R11 ;  /* 0x00007632c60b7816 */ /* 0x002fe2000000000b */
[----:B------:R-:W-:Y:S02]  /*1c470*/  IMAD.WIDE R8, R13, 0x2, R2 ;  /* 0x000000020d087825 */ /* 0x000fe400078e0202 */
[----:B------:R-:W-:Y:S01]  /*1c480*/  ISETP.GE.AND P2, PT, R0, UR8, PT ;  /* 0x0000000800007c0c */ /* 0x000fe2000bf46270 */
[----:B------:R-:W-:Y:S01]  /*1c490*/  ULDC UR8, c[0x0][0x228] ;  /* 0x00008a0000087ab9 */ /* 0x000fe20000000800 */
[----:B------:R1:W-:Y:S01]  /*1c4a0*/  @P0 STG.E.U16 desc[UR6][R6.64], R11 ;  /* 0x0000000b06000986 */ /* 0x0003e2000c101506 */
[----:B0-----:R-:W-:-:S03]  /*1c4b0*/  PRMT R5, R187, 0x7632, R5 ;  /* 0x00007632bb057816 */ /* 0x001fc60000000005 */
[----:B------:R0:W-:Y:S01]  /*1c4c0*/  @P6 STG.E.U16 desc[UR6][R8.64], R187 ;  /* 0x000000bb08006986 */ /* 0x0001e2000c101506 */
[----:B------:R-:W-:Y:S01]  /*1c4d0*/  ISETP.LT.AND P6, PT, R223, UR4, !P4 ;  /* 0x00000004df007c0c */ /* 0x000fe2000e7c1270 */
[----:B------:R-:W-:Y:S01]  /*1c4e0*/  ULDC UR4, c[0x0][0x248] ;  /* 0x0000920000047ab9 */ /* 0x000fe20000000800 */
[----:B------:R-:W-:Y:S01]  /*1c4f0*/  ISETP.LT.AND P4, PT, R252, UR8, !P4 ;  /* 0x00000008fc007c0c */ /* 0x000fe2000e781270 */
[----:B-1----:R-:W-:Y:S01]  /*1c500*/  IMAD.WIDE R10, R13, 0x2, R236 ;  /* 0x000000020d0a7825 */ /* 0x002fe200078e02ec */
[----:B------:R-:W-:-:S04]  /*1c510*/  ULDC UR8, c[0x0][0x228] ;  /* 0x00008a0000087ab9 */ /* 0x000fc80000000800 */
[----:B------:R1:W-:Y:S01]  /*1c520*/  @P5 STG.E.U16 desc[UR6][R10.64], R5 ;  /* 0x000000050a005986 */ /* 0x0003e2000c101506 */
[----:B------:R-:W-:Y:S01]  /*1c530*/  ISETP.LT.AND P5, PT, R239, UR10, !P3 ;  /* 0x0000000aef007c0c */ /* 0x000fe2000dfa1270 */
[C---:B------:R-:W-:Y:S01]  /*1c540*/  VIADD R15, R13.reuse, UR4 ;  /* 0x000000040d0f7c36 */ /* 0x040fe20008000000 */
[----:B------:R-:W-:Y:S01]  /*1c550*/  ULDC UR10, c[0x0][0x228] ;  /* 0x00008a00000a7ab9 */ /* 0x000fe20000000800 */
[----:B------:R-:W-:Y:S01]  /*1c560*/  IMAD.WIDE R6, R13, 0x2, R242 ;  /* 0x000000020d067825 */ /* 0x000fe200078e02f2 */
[----:B------:R-:W-:-:S03]  /*1c570*/  ULDC UR4, c[0x0][0x22c] ;  /* 0x00008b0000047ab9 */ /* 0x000fc60000000800 */
[----:B0-----:R-:W-:-:S04]  /*1c580*/  IMAD.WIDE R8, R15, 0x2, R2 ;  /* 0x000000020f087825 */ /* 0x001fc800078e0202 */
[----:B-1----:R-:W-:Y:S01]  /*1c590*/  IMAD.WIDE R4, R13, 0x2, R240 ;  /* 0x000000020d047825 */ /* 0x002fe200078e02f0 */
[----:B------:R-:W-:-:S04]  /*1c5a0*/  PRMT R11, R191, 0x7632, R11 ;  /* 0x00007632bf0b7816 */ /* 0x000fc8000000000b */
[----:B------:R0:W-:Y:S04]  /*1c5b0*/  @P6 STG.E.U16 desc[UR6][R4.64], R191 ;  /* 0x000000bf04006986 */ /* 0x0001e8000c101506 */
[----:B------:R1:W-:Y:S01]  /*1c5c0*/  @P4 STG.E.U16 desc[UR6][R6.64], R11 ;  /* 0x0000000b06004986 */ /* 0x0003e2000c101506 */
[----:B------:R-:W-:-:S03]  /*1c5d0*/  VIADD R0, R238, 0x71 ;  /* 0x00000071ee007836 */ /* 0x000fc60000000000 */
[----:B------:R2:W-:Y:S01]  /*1c5e0*/  @P5 STG.E.U16 desc[UR6][R8.64], R195 ;  /* 0x000000c308005986 */ /* 0x0005e2000c101506 */
[----:B------:R-:W-:Y:S01]  /*1c5f0*/  ISETP.LT.AND P5, PT, R227, UR8, !P3 ;  /* 0x00000008e3007c0c */ /* 0x000fe2000dfa1270 */
[----:B------:R-:W-:Y:S01]  /*1c600*/  ULDC UR8, c[0x0][0x228] ;  /* 0x00008a0000087ab9 */ /* 0x000fe20000000800 */
[----:B------:R-:W-:Y:S01]  /*1c610*/  ISETP.LT.AND P4, PT, R223, UR10, !P3 ;  /* 0x0000000adf007c0c */ /* 0x000fe2000df81270 */
[----:B0-----:R-:W-:Y:S01]  /*1c620*/  IMAD.WIDE R4, R15, 0x2, R236 ;  /* 0x000000020f047825 */ /* 0x001fe200078e02ec */
[----:B------:R-:W-:Y:S01]  /*1c630*/  ISETP.LT.AND P3, PT, R252, UR12, !P3 ;  /* 0x0000000cfc007c0c */ /* 0x000fe2000df61270 */
[----:B------:R-:W-:Y:S01]  /*1c640*/  ULDC UR10, c[0x0][0x228] ;  /* 0x00008a00000a7ab9 */ /* 0x000fe20000000800 */
[----:B------:R-:W-:Y:S01]  /*1c650*/  ISETP.GE.AND P0, PT, R0, UR4, PT ;  /* 0x0000000400007c0c */ /* 0x000fe2000bf06270 */
[----:B------:R-:W-:Y:S01]  /*1c660*/  VIADD R14, R238, 0x72 ;  /* 0x00000072ee0e7836 */ /* 0x000fe20000000000 */
[----:B------:R-:W-:Y:S01]  /*1c670*/  PRMT R0, R195, 0x7632, R0 ;  /* 0x00007632c3007816 */ /* 0x000fe20000000000 */
[----:B-1----:R-:W-:Y:S01]  /*1c680*/  IMAD.WIDE R6, R15, 0x2, R240 ;  /* 0x000000020f067825 */ /* 0x002fe200078e02f0 */
[----:B------:R-:W-:Y:S01]  /*1c690*/  ISETP.LT.AND P6, PT, R239, UR8, !P2 ;  /* 0x00000008ef007c0c */ /* 0x000fe2000d7c1270 */
[----:B------:R-:W-:Y:S01]  /*1c6a0*/  ULDC UR8, c[0x0][0x22c] ;  /* 0x00008b0000087ab9 */ /* 0x000fe20000000800 */
[----:B------:R-:W-:Y:S01]  /*1c6b0*/  PRMT R12, R199, 0x7632, R12 ;  /* 0x00007632c70c7816 */ /* 0x000fe2000000000c */
[----:B------:R0:W-:Y:S01]  /*1c6c0*/  @P5 STG.E.U16 desc[UR6][R4.64], R0 ;  /* 0x0000000004005986 */ /* 0x0001e2000c101506 */
[----:B--2---:R-:W-:Y:S01]  /*1c6d0*/  IMAD.WIDE R8, R15, 0x2, R242 ;  /* 0x000000020f087825 */ /* 0x004fe200078e02f2 */
[----:B------:R-:W-:Y:S01]  /*1c6e0*/  ISETP.GE.AND P5, PT, R14, UR8, PT ;  /* 0x000000080e007c0c */ /* 0x000fe2000bfa6270 */
[----:B------:R-:W-:Y:S01]  /*1c6f0*/  ULDC UR8, c[0x0][0x228] ;  /* 0x00008a0000087ab9 */ /* 0x000fe20000000800 */
[----:B------:R-:W-:Y:S01]  /*1c700*/  ULDC UR4, c[0x0][0x248] ;  /* 0x0000920000047ab9 */ /* 0x000fe20000000800 */
[----:B------:R1:W-:Y:S01]  /*1c710*/  @P4 STG.E.U16 desc[UR6][R6.64], R199 ;  /* 0x000000c706004986 */ /* 0x0003e2000c101506 */
[----:B------:R-:W-:Y:S01]  /*1c720*/  ISETP.LT.AND P4, PT, R227, UR8, !P2 ;  /* 0x00000008e3007c0c */ /* 0x000fe2000d781270 */
[----:B------:R-:W-:Y:S01]  /*1c730*/  VIADD R13, R15, UR4 ;  /* 0x000000040f0d7c36 */ /* 0x000fe20008000000 */
[----:B------:R-:W-:Y:S01]  /*1c740*/  ULDC UR12, c[0x0][0x228] ;  /* 0x00008a00000c7ab9 */ /* 0x000fe20000000800 */
[----:B------:R2:W-:Y:S01]  /*1c750*/  @P3 STG.E.U16 desc[UR6][R8.64], R12 ;  /* 0x0000000c08003986 */ /* 0x0005e2000c101506 */
[----:B------:R-:W-:Y:S01]  /*1c760*/  ISETP.LT.AND P3, PT, R223, UR10, !P2 ;  /* 0x0000000adf007c0c */ /* 0x000fe2000d761270 */
[C---:B------:R-:W-:Y:S01]  /*1c770*/  IMAD.WIDE R10, R13.reuse, 0x2, R2 ;  /* 0x000000020d0a7825 */ /* 0x040fe200078e0202 */
[----:B------:R-:W-:Y:S01]  /*1c780*/  ISETP.LT.AND P2, PT, R252, UR12, !P2 ;  /* 0x0000000cfc007c0c */ /* 0x000fe2000d741270 */
[----:B------:R-:W-:Y:S01]  /*1c790*/  ULDC UR8, c[0x0][0x228] ;  /* 0x00008a0000087ab9 */ /* 0x000fe20000000800 */
[----:B------:R-:W-:Y:S01]  /*1c7a0*/  PRMT R14, R200, 0x7632, R14 ;  /* 0x00007632c80e7816 */ /* 0x000fe2000000000e */
[----:B0-----:R-:W-:Y:S01]  /*1c7b0*/  IMAD.WIDE R4, R13, 0x2, R236 ;  /* 0x000000020d047825 */ /* 0x001fe200078e02ec */
[----:B------:R0:W-:Y:S01]  /*1c7c0*/  @P6 STG.E.U16 desc[UR6][R10.64], R200 ;  /* 0x000000c80a006986 */ /* 0x0001e2000c101506 */
[----:B------:R-:W-:Y:S01]  /*1c7d0*/  ISETP.LT.AND P6, PT, R239, UR8, !P0 ;  /* 0x00000008ef007c0c */ /* 0x000fe2000c7c1270 */
[----:B------:R-:W-:Y:S01]  /*1c7e0*/  ULDC UR8, c[0x0][0x22c] ;  /* 0x00008b0000087ab9 */ /* 0x000fe20000000800 */
[----:B-1----:R-:W-:Y:S01]  /*1c7f0*/  IMAD.WIDE R6, R13, 0x2, R240 ;  /* 0x000000020d067825 */ /* 0x002fe200078e02f0 */
[----:B------:R-:W-:Y:S01]  /*1c800*/  PRMT R0, R204, 0x7632, R0 ;  /* 0x00007632cc007816 */ /* 0x000fe20000000000 */
[----:B------:R-:W-:-:S02]  /*1c810*/  ULDC UR4, c[0x0][0x248] ;  /* 0x0000920000047ab9 */ /* 0x000fc40000000800 */
[----:B--2---:R-:W-:Y:S01]  /*1c820*/  VIADD R12, R238, 0x73 ;  /* 0x00000073ee0c7836 */ /* 0x004fe20000000000 */
[----:B------:R1:W-:Y:S01]  /*1c830*/  @P4 STG.E.U16 desc[UR6][R4.64], R14 ;  /* 0x0000000e04004986 */ /* 0x0003e2000c101506 */
[----:B------:R-:W-:Y:S01]  /*1c840*/  IMAD.WIDE R8, R13, 0x2, R242 ;  /* 0x000000020d087825 */ /* 0x000fe200078e02f2 */
[----:B------:R-:W-:Y:S01]  /*1c850*/  ULDC UR10, c[0x0][0x228] ;  /* 0x00008a00000a7ab9 */ /* 0x000fe20000000800 */
[----:B------:R-:W-:Y:S01]  /*1c860*/  ULDC UR12, c[0x0][0x228] ;  /* 0x00008a00000c7ab9 */ /* 0x000fe20000000800 */
[----:B------:R-:W-:Y:S01]  /*1c870*/  ISETP.GE.AND P4, PT, R12, UR8, PT ;  /* 0x000000080c007c0c */ /* 0x000fe2000bf86270 */
[----:B------:R-:W-:Y:S01]  /*1c880*/  ULDC UR8, c[0x0][0x228] ;  /* 0x00008a0000087ab9 */ /* 0x000fe20000000800 */
[----:B------:R2:W-:Y:S01]  /*1c890*/  @P3 STG.E.U16 desc[UR6][R6.64], R204 ;  /* 0x000000cc06003986 */ /* 0x0005e2000c101506 */
[----:B------:R-:W-:Y:S01]  /*1c8a0*/  ISETP.LT.AND P3, PT, R227, UR8, !P0 ;  /* 0x00000008e3007c0c */ /* 0x000fe2000c761270 */
[----:B------:R-:W-:Y:S01]  /*1c8b0*/  VIADD R15, R13, UR4 ;  /* 0x000000040d0f7c36 */ /* 0x000fe20008000000 */
[----:B------:R-:W-:Y:S01]  /*1c8c0*/  PRMT R12, R208, 0x7632, R12 ;  /* 0x00007632d00c7816 */ /* 0x000fe2000000000c */
[----:B------:R3:W-:Y:S01]  /*1c8d0*/  @P2 STG.E.U16 desc[UR6][R8.64], R0 ;  /* 0x0000000008002986 */ /* 0x0007e2000c101506 */
[----:B------:R-:W-:Y:S01]  /*1c8e0*/  ISETP.LT.AND P2, PT, R223, UR10, !P0 ;  /* 0x0000000adf007c0c */ /* 0x000fe2000c741270 */
[C---:B0-----:R-:W-:Y:S01]  /*1c8f0*/  IMAD.WIDE R10, R15.reuse, 0x2, R2 ;  /* 0x000000020f0a7825 */ /* 0x041fe200078e0202 */
[----:B------:R-:W-:Y:S01]  /*1c900*/  ISETP.LT.AND P0, PT, R252, UR12, !P0 ;  /* 0x0000000cfc007c0c */ /* 0x000fe2000c701270 */
[----:B------:R-:W-:Y:S01]  /*1c910*/  ULDC UR8, c[0x0][0x228] ;  /* 0x00008a0000087ab9 */ /* 0x000fe20000000800 */
[----:B------:R-:W-:Y:S01]  /*1c920*/  ULDC UR4, c[0x0][0x248] ;  /* 0x0000920000047ab9 */ /* 0x000fe20000000800 */
[----:B-1----:R-:W-:Y:S01]  /*1c930*/  IMAD.WIDE R4, R15, 0x2, R236 ;  /* 0x000000020f047825 */ /* 0x002fe200078e02ec */
[----:B------:R0:W-:Y:S01]  /*1c940*/  @P6 STG.E.U16 desc[UR6][R10.64], R208 ;  /* 0x000000d00a006986 */ /* 0x0001e2000c101506 */
[----:B------:R-:W-:Y:S01]  /*1c950*/  ISETP.LT.AND P6, PT, R239, UR8, !P5 ;  /* 0x00000008ef007c0c */ /* 0x000fe2000efc1270 */
[----:B------:R-:W-:Y:S01]  /*1c960*/  ULDC UR8, c[0x0][0x22c] ;  /* 0x00008b0000087ab9 */ /* 0x000fe20000000800 */
[----:B------:R-:W-:-:S02]  /*1c970*/  VIADD R14, R238, 0x74 ;  /* 0x00000074ee0e7836 */ /* 0x000fc40000000000 */
[C---:B--2---:R-:W-:Y:S01]  /*1c980*/  IMAD.WIDE R6, R15.reuse, 0x2, R240 ;  /* 0x000000020f067825 */ /* 0x044fe200078e02f0 */
[----:B---3--:R-:W-:Y:S01]  /*1c990*/  PRMT R0, R212, 0x7632, R0 ;  /* 0x00007632d4007816 */ /* 0x008fe20000000000 */
[----:B------:R1:W-:Y:S02]  /*1c9a0*/  @P3 STG.E.U16 desc[UR6][R4.64], R12 ;  /* 0x0000000c04003986 */ /* 0x0003e4000c101506 */
[C---:B------:R-:W-:Y:S01]  /*1c9b0*/  IMAD.WIDE R8, R15.reuse, 0x2, R242 ;  /* 0x000000020f087825 */ /* 0x040fe200078e02f2 */
[----:B------:R-:W-:Y:S01]  /*1c9c0*/  ISETP.GE.AND P3, PT, R14, UR8, PT ;  /* 0x000000080e007c0c */ /* 0x000fe2000bf66270 */
[----:B------:R-:W-:Y:S01]  /*1c9d0*/  @P2 STG.E.U16 desc[UR6][R6.64], R212 ;  /* 0x000000d406002986 */ /* 0x000fe2000c101506 */
[----:B------:R-:W-:Y:S01]  /*1c9e0*/  ULDC UR8, c[0x0][0x228] ;  /* 0x00008a0000087ab9 */ /* 0x000fe20000000800 */
[----:B------:R-:W-:Y:S01]  /*1c9f0*/  VIADD R13, R15, UR4 ;  /* 0x000000040f0d7c36 */ /* 0x000fe20008000000 */
[----:B------:R-:W-:Y:S01]  /*1ca00*/  ULDC UR4, c[0x0][0x228] ;  /* 0x00008a0000047ab9 */ /* 0x000fe20000000800 */
[----:B------:R2:W-:Y:S01]  /*1ca10*/  @P0 STG.E.U16 desc[UR6][R8.64], R0 ;  /* 0x0000000008000986 */ /* 0x0005e2000c101506 */
[----:B------:R-:W-:Y:S01]  /*1ca20*/  ULDC UR10, c[0x0][0x228] ;  /* 0x00008a00000a7ab9 */ /* 0x000fe20000000800 */
[----:B------:R-:W-:Y:S01]  /*1ca30*/  ISETP.LT.AND P2, PT, R227, UR4, !P5 ;  /* 0x00000004e3007c0c */ /* 0x000fe2000ef41270 */
[----:B0-----:R-:W-:Y:S01]  /*1ca40*/  IMAD.WIDE R10, R13, 0x2, R2 ;  /* 0x000000020d0a7825 */ /* 0x001fe200078e0202 */
[----:B------:R-:W-:Y:S01]  /*1ca50*/  ISETP.LT.AND P0, PT, R223, UR8, !P5 ;  /* 0x00000008df007c0c */ /* 0x000fe2000ef01270 */
[----:B------:R-:W-:Y:S01]  /*1ca60*/  ULDC UR4, c[0x0][0x228] ;  /* 0x00008a0000047ab9 */ /* 0x000fe20000000800 */
[----:B------:R-:W-:Y:S01]  /*1ca70*/  ISETP.LT.AND P5, PT, R252, UR10, !P5 ;  /* 0x0000000afc007c0c */ /* 0x000fe2000efa1270 */
[----:B-1----:R-:W-:Y:S01]  /*1ca80*/  IMAD.WIDE R4, R13, 0x2, R236 ;  /* 0x000000020d047825 */ /* 0x002fe200078e02ec */
[----:B------:R-:W-:Y:S01]  /*1ca90*/  PRMT R14, R201, 0x7632, R14 ;  /* 0x00007632c90e7816 */ /* 0x000fe2000000000e */
[----:B------:R0:W-:Y:S01]  /*1caa0*/  @P6 STG.E.U16 desc[UR6][R10.64], R201 ;  /* 0x000000c90a006986 */ /* 0x0001e2000c101506 */
[----:B------:R-:W-:Y:S01]  /*1cab0*/  ISETP.LT.AND P6, PT, R239, UR4, !P4 ;  /* 0x00000004ef007c0c */ /* 0x000fe2000e7c1270 */
[----:B------:R-:W-:Y:S01]  /*1cac0*/  VIADD R12, R238, 0x75 ;  /* 0x00000075ee0c7836 */ /* 0x000fe20000000000 */
[----:B--2---:R-:W-:Y:S01]  /*1cad0*/  PRMT R0, R205, 0x7632, R0 ;  /* 0x00007632cd007816 */ /* 0x004fe20000000000 */
[----:B------:R-:W-:Y:S01]  /*1cae0*/  IMAD.WIDE R6, R13, 0x2, R240 ;  /* 0x000000020d067825 */ /* 0x000fe200078e02f0 */
[----:B------:R-:W-:-:S03]  /*1caf0*/  ULDC UR4, c[0x0][0x248] ;  /* 0x0000920000047ab9 */ /* 0x000fc60000000800 */
[C---:B------:R-:W-:Y:S01]  /*1cb00*/  IMAD.WIDE R8, R13.reuse, 0x2, R242 ;  /* 0x000000020d087825 */ /* 0x040fe200078e02f2 */
[----:B------:R1:W-:Y:S01]  /*1cb10*/  @P2 STG.E.U16 desc[UR6][R4.64], R14 ;  /* 0x0000000e04002986 */ /* 0x0003e2000c101506 */
[----:B------:R-:W-:Y:S01]  /*1cb20*/  ISETP.GE.AND P2, PT, R12, UR5, PT ;  /* 0x000000050c007c0c */ /* 0x000fe2000bf46270 */
[----:B------:R-:W-:Y:S01]  /*1cb30*/  ULDC UR5, c[0x0][0x228] ;  /* 0x00008a0000057ab9 */ /* 0x000fe20000000800 */
[----:B------:R-:W-:Y:S01]  /*1cb40*/  VIADD R15, R13, UR4 ;  /* 0x000000040d0f7c36 */ /* 0x000fe20008000000 */
[----:B------:R2:W-:Y:S01]  /*1cb50*/  @P0 STG.E.U16 desc[UR6][R6.64], R205 ;  /* 0x000000cd06000986 */ /* 0x0005e2000c101506 */
[----:B------:R-:W-:Y:S01]  /*1cb60*/  ULDC UR4, c[0x0][0x228] ;  /* 0x00008a0000047ab9 */ /* 0x000fe20000000800 */
[----:B------:R-:W-:Y:S02]  /*1cb70*/  ULDC UR8, c[0x0][0x228] ;  /* 0x00008a0000087ab9 */ /* 0x000fe40000000800 */
[----:B------:R3:W-:Y:S01]  /*1cb80*/  @P5 STG.E.U16 desc[UR6][R8.64], R0 ;  /* 0x0000000008005986 */ /* 0x0007e2000c101506 */
        /* <DEDUP_REMOVED lines=9> */
[----:B--2---:R-:W-:Y:S01]  /*1cc20*/  IMAD.WIDE R6, R15, 0x2, R240 ;  /* 0x000000020f067825 */ /* 0x004fe200078e02f0 */
[----:B------:R-:W-:Y:S01]  /*1cc30*/  ULDC UR4, c[0x0][0x248] ;  /* 0x0000920000047ab9 */ /* 0x000fe20000000800 */
[----:B---3--:R-:W-:Y:S01]  /*1cc40*/  PRMT R0, R213, 0x7632, R0 ;  /* 0x00007632d5007816 */ /* 0x008fe20000000000 */
[----:B------:R-:W-:Y:S01]  /*1cc50*/  ULDC UR5, c[0x0][0x228] ;  /* 0x00008a0000057ab9 */ /* 0x000fe20000000800 */
[----:B------:R-:W-:Y:S01]  /*1cc60*/  IMAD.WIDE R8, R15, 0x2, R242 ;  /* 0x000000020f087825 */ /* 0x000fe200078e02f2 */
[----:B------:R1:W-:Y:S01]  /*1cc70*/  @P5 STG.E.U16 desc[UR6][R4.64], R12 ;  /* 0x0000000c04005986 */ /* 0x0003e2000c101506 */
[----:B------:R-:W-:-:S02]  /*1cc80*/  ULDC UR8, c[0x0][0x228] ;  /* 0x00008a0000087ab9 */ /* 0x000fc40000000800 */
[----:B------:R-:W-:Y:S01]  /*1cc90*/  VIADD R13, R15, UR4 ;  /* 0x000000040f0d7c36 */ /* 0x000fe20008000000 */
[----:B------:R2:W-:Y:S01]  /*1cca0*/  @P0 STG.E.U16 desc[UR6][R6.64], R213 ;  /* 0x000000d506000986 */ /* 0x0005e2000c101506 */
[----:B------:R-:W-:Y:S01]  /*1ccb0*/  ULDC UR4, c[0x0][0x228] ;  /* 0x00008a0000047ab9 */ /* 0x000fe20000000800 */
[----:B------:R-:W-:Y:S01]  /*1ccc0*/  ISETP.LT.AND P0, PT, R223, UR5, !P3 ;  /* 0x00000005df007c0c */ /* 0x000fe2000df01270 */
[----:B------:R-:W-:Y:S01]  /*1ccd0*/  VIADD R14, R238, 0x76 ;  /* 0x00000076ee0e7836 */ /* 0x000fe20000000000 */
[----:B------:R3:W-:Y:S01]  /*1cce0*/  @P4 STG.E.U16 desc[UR6][R8.64], R0 ;  /* 0x0000000008004986 */ /* 0x0007e2000c101506 */
[----:B------:R-:W-:Y:S01]  /*1ccf0*/  ISETP.LT.AND P4, PT, R227, UR4, !P3 ;  /* 0x00000004e3007c0c */ /* 0x000fe2000df81270 */
[C---:B0-----:R-:W-:Y:S01]  /*1cd00*/  IMAD.WIDE R10, R13.reuse, 0x2, R2 ;  /* 0x000000020d0a7825 */ /* 0x041fe200078e0202 */
[----:B------:R-:W-:Y:S01]  /*1cd10*/  ISETP.LT.AND P3, PT, R252, UR8, !P3 ;  /* 0x00000008fc007c0c */ /* 0x000fe2000df61270 */
[----:B------:R-:W-:Y:S01]  /*1cd20*/  ULDC UR4, c[0x0][0x228] ;  /* 0x00008a0000047ab9 */ /* 0x000fe20000000800 */
[----:B------:R-:W-:Y:S01]  /*1cd30*/  ISETP.GE.AND P5, PT, R14, UR9, PT ;  /* 0x000000090e007c0c */ /* 0x000fe2000bfa6270 */
[----:B-1----:R-:W-:Y:S01]  /*1cd40*/  IMAD.WIDE R4, R13, 0x2, R236 ;  /* 0x000000020d047825 */ /* 0x002fe200078e02ec */
[----:B------:R-:W-:Y:S01]  /*1cd50*/  PRMT R14, R202, 0x7632, R14 ;  /* 0x00007632ca0e7816 */ /* 0x000fe2000000000e */
[----:B------:R0:W-:Y:S01]  /*1cd60*/  @P6 STG.E.U16 desc[UR6][R10.64], R202 ;  /* 0x000000ca0a006986 */ /* 0x0001e2000c101506 */
[----:B------:R-:W-:Y:S01]  /*1cd70*/  ISETP.LT.AND P6, PT, R239, UR4, !P2 ;  /* 0x00000004ef007c0c */ /* 0x000fe2000d7c1270 */
[C---:B--2---:R-:W-:Y:S01]  /*1cd80*/  IMAD.WIDE R6, R13.reuse, 0x2, R240 ;  /* 0x000000020d067825 */ /* 0x044fe200078e02f0 */
[----:B------:R-:W-:Y:S01]  /*1cd90*/  ULDC UR4, c[0x0][0x248] ;  /* 0x0000920000047ab9 */ /* 0x000fe20000000800 */
[----:B---3--:R-:W-:Y:S01]  /*1cda0*/  PRMT R0, R206, 0x7632, R0 ;  /* 0x00007632ce007816 */ /* 0x008fe20000000000 */
[----:B------:R-:W-:Y:S01]  /*1cdb0*/  ULDC UR5, c[0x0][0x228] ;  /* 0x00008a0000057ab9 */ /* 0x000fe20000000800 */
[----:B------:R-:W-:Y:S01]  /*1cdc0*/  IMAD.WIDE R8, R13, 0x2, R242 ;  /* 0x000000020d087825 */ /* 0x000fe200078e02f2 */
[----:B------:R1:W-:Y:S01]  /*1cdd0*/  @P4 STG.E.U16 desc[UR6][R4.64], R14 ;  /* 0x0000000e04004986 */ /* 0x0003e2000c101506 */
[----:B------:R-:W-:Y:S01]  /*1cde0*/  ULDC UR8, c[0x0][0x228] ;  /* 0x00008a0000087ab9 */ /* 0x000fe20000000800 */
[----:B------:R-:W-:Y:S01]  /*1cdf0*/  PRMT R16, R215, 0x7632, R16 ;  /* 0x00007632d7107816 */ /* 0x000fe20000000010 */
[----:B------:R-:W-:Y:S01]  /*1ce00*/  VIADD R15, R13, UR4 ;  /* 0x000000040d0f7c36 */ /* 0x000fe20008000000 */
[----:B------:R2:W-:Y:S01]  /*1ce10*/  @P0 STG.E.U16 desc[UR6][R6.64], R206 ;  /* 0x000000ce06000986 */ /* 0x0005e2000c101506 */
[----:B------:R-:W-:Y:S01]  /*1ce20*/  ULDC UR4, c[0x0][0x228] ;  /* 0x00008a0000047ab9 */ /* 0x000fe20000000800 */
[----:B------:R-:W-:Y:S01]  /*1ce30*/  VIADD R12, R238, 0x77 ;  /* 0x00000077ee0c7836 */ /* 0x000fe20000000000 */
[----:B------:R-:W-:Y:S01]  /*1ce40*/  PRMT R18, R216, 0x7632, R18 ;  /* 0x00007632d8127816 */ /* 0x000fe20000000012 */
[----:B------:R3:W-:Y:S01]  /*1ce50*/  @P3 STG.E.U16 desc[UR6][R8.64], R0 ;  /* 0x0000000008003986 */ /* 0x0007e2000c101506 */
[----:B------:R-:W-:Y:S01]  /*1ce60*/  ISETP.LT.AND P3, PT, R227, UR4, !P2 ;  /* 0x00000004e3007c0c */ /* 0x000fe2000d761270 */
[----:B------:R-:W-:Y:S01]  /*1ce70*/  ULDC UR4, c[0x0][0x228] ;  /* 0x00008a0000047ab9 */ /* 0x000fe20000000800 */
[----:B------:R-:W-:Y:S01]  /*1ce80*/  ISETP.LT.AND P0, PT, R223, UR5, !P2 ;  /* 0x00000005df007c0c */ /* 0x000fe2000d701270 */
[C---:B0-----:R-:W-:Y:S01]  /*1ce90*/  IMAD.WIDE R10, R15.reuse, 0x2, R2 ;  /* 0x000000020f0a7825 */ /* 0x041fe200078e0202 */
[----:B------:R-:W-:Y:S01]  /*1cea0*/  ISETP.LT.AND P2, PT, R252, UR4, !P2 ;  /* 0x00000004fc007c0c */ /* 0x000fe2000d741270 */
[----:B------:R-:W-:Y:S01]  /*1ceb0*/  ULDC UR4, c[0x0][0x248] ;  /* 0x0000920000047ab9 */ /* 0x000fe20000000800 */
[----:B------:R-:W-:Y:S01]  /*1cec0*/  ULDC UR5, c[0x0][0x228] ;  /* 0x00008a0000057ab9 */ /* 0x000fe20000000800 */
[----:B-1----:R-:W-:Y:S01]  /*1ced0*/  IMAD.WIDE R4, R15, 0x2, R236 ;  /* 0x000000020f047825 */ /* 0x002fe200078e02ec */
[----:B------:R0:W-:Y:S01]  /*1cee0*/  @P6 STG.E.U16 desc[UR6][R10.64], R210 ;  /* 0x000000d20a006986 */ /* 0x0001e2000c101506 */
[----:B------:R-:W-:-:S02]  /*1cef0*/  ULDC UR9, c[0x0][0x228] ;  /* 0x00008a0000097ab9 */ /* 0x000fc40000000800 */
[----:B--2---:R-:W-:Y:S01]  /*1cf00*/  IMAD.WIDE R6, R15, 0x2, R240 ;  /* 0x000000020f067825 */ /* 0x004fe200078e02f0 */
[----:B---3--:R-:W-:-:S03]  /*1cf10*/  PRMT R0, R214, 0x7632, R0 ;  /* 0x00007632d6007816 */ /* 0x008fc60000000000 */
[----:B------:R-:W-:Y:S01]  /*1cf20*/  IMAD.WIDE R8, R15, 0x2, R242 ;  /* 0x000000020f087825 */ /* 0x000fe200078e02f2 */
[----:B0-----:R-:W-:-:S03]  /*1cf30*/  PRMT R11, R210, 0x7632, R11 ;  /* 0x00007632d20b7816 */ /* 0x001fc6000000000b */
[----:B------:R-:W-:Y:S01]  /*1cf40*/  VIADD R13, R15, UR4 ;  /* 0x000000040f0d7c36 */ /* 0x000fe20008000000 */
[----:B------:R-:W-:Y:S01]  /*1cf50*/  ULDC UR4, c[0x0][0x228] ;  /* 0x00008a0000047ab9 */ /* 0x000fe20000000800 */
[----:B------:R-:W-:Y:S01]  /*1cf60*/  ISETP.LT.AND P6, PT, R239, UR8, !P5 ;  /* 0x00000008ef007c0c */ /* 0x000fe2000efc1270 */
[----:B------:R-:W-:Y:S01]  /*1cf70*/  ULDC UR8, c[0x0][0x228] ;  /* 0x00008a0000087ab9 */ /* 0x000fe20000000800 */
[----:B------:R0:W-:Y:S01]  /*1cf80*/  @P3 STG.E.U16 desc[UR6][R4.64], R11 ;  /* 0x0000000b04003986 */ /* 0x0001e2000c101506 */
[----:B------:R-:W-:-:S03]  /*1cf90*/  ISETP.GE.AND P4, PT, R12, UR11, PT ;  /* 0x0000000b0c007c0c */ /* 0x000fc6000bf86270 */
[----:B------:R1:W-:Y:S01]  /*1cfa0*/  @P0 STG.E.U16 desc[UR6][R6.64], R214 ;  /* 0x000000d606000986 */ /* 0x0003e2000c101506 */
[----:B------:R-:W-:Y:S01]  /*1cfb0*/  ISETP.LT.AND P0, PT, R223, UR5, !P5 ;  /* 0x00000005df007c0c */ /* 0x000fe2000ef01270 */
[----:B------:R-:W-:Y:S01]  /*1cfc0*/  VIADD R12, R238, 0x78 ;  /* 0x00000078ee0c7836 */ /* 0x000fe20000000000 */
[----:B------:R-:W-:Y:S01]  /*1cfd0*/  ULDC UR5, c[0x0][0x228] ;  /* 0x00008a0000057ab9 */ /* 0x000fe20000000800 */
[----:B------:R-:W-:Y:S01]  /*1cfe0*/  @P2 STG.E.U16 desc[UR6][R8.64], R0 ;  /* 0x0000000008002986 */ /* 0x000fe2000c101506 */
[----:B------:R-:W-:Y:S01]  /*1cff0*/  ISETP.LT.AND P2, PT, R227, UR4, !P5 ;  /* 0x00000004e3007c0c */ /* 0x000fe2000ef41270 */
[----:B------:R-:W-:Y:S01]  /*1d000*/  ULDC UR4, c[0x0][0x228] ;  /* 0x00008a0000047ab9 */ /* 0x000fe20000000800 */
[----:B------:R-:W-:Y:S01]  /*1d010*/  ISETP.GE.AND P3, PT, R12, UR13, PT ;  /* 0x0000000d0c007c0c */ /* 0x000fe2000bf66270 */
[----:B0-----:R-:W-:Y:S01]  /*1d020*/  IMAD.WIDE R10, R13, 0x2, R2 ;  /* 0x000000020d0a7825 */ /* 0x001fe200078e0202 */
[----:B------:R-:W-:-:S03]  /*1d030*/  PRMT R12, R203, 0x7632, R12 ;  /* 0x00007632cb0c7816 */ /* 0x000fc6000000000c */
[C---:B------:R-:W-:Y:S01]  /*1d040*/  IMAD.WIDE R4, R13.reuse, 0x2, R236 ;  /* 0x000000020d047825 */ /* 0x040fe200078e02ec */
[----:B------:R-:W-:Y:S03]  /*1d050*/  @P6 STG.E.U16 desc[UR6][R10.64], R203 ;  /* 0x000000cb0a006986 */ /* 0x000fe6000c101506 */
[C---:B-1----:R-:W-:Y:S02]  /*1d060*/  IMAD.WIDE R6, R13.reuse, 0x2, R240 ;  /* 0x000000020d067825 */ /* 0x042fe400078e02f0 */
[----:B------:R-:W-:Y:S04]  /*1d070*/  @P2 STG.E.U16 desc[UR6][R4.64], R12 ;  /* 0x0000000c04002986 */ /* 0x000fe8000c101506 */
[----:B------:R-:W-:Y:S04]  /*1d080*/  @P0 STG.E.U16 desc[UR6][R6.64], R207 ;  /* 0x000000cf06000986 */ /* 0x000fe8000c101506 */
[----:B------:R0:W1:Y:S04]  /*1d090*/  LDS.128 R4, [R219] ;  /* 0x00000000db047984 */ /* 0x0000680000000c00 */
[----:B0-----:R-:W2:Y:S01]  /*1d0a0*/  LDL.LU R219, [R1+0xc0c] ;  /* 0x000c0c0001db7983 */ /* 0x001ea20000300800 */
[----:B------:R-:W-:Y:S01]  /*1d0b0*/  ISETP.LT.AND P5, PT, R252, UR8, !P5 ;  /* 0x00000008fc007c0c */ /* 0x000fe2000efa1270 */
[----:B------:R-:W-:Y:S01]  /*1d0c0*/  IMAD.WIDE R8, R13, 0x2, R242 ;  /* 0x000000020d087825 */ /* 0x000fe200078e02f2 */
[----:B------:R-:W-:Y:S01]  /*1d0d0*/  ISETP.LT.AND P6, PT, R239, UR4, !P4 ;  /* 0x00000004ef007c0c */ /* 0x000fe2000e7c1270 */
[----:B------:R-:W-:Y:S01]  /*1d0e0*/  ULDC UR4, c[0x0][0x248] ;  /* 0x0000920000047ab9 */ /* 0x000fe20000000800 */
[----:B------:R-:W-:Y:S01]  /*1d0f0*/  ULDC UR8, c[0x0][0x228] ;  /* 0x00008a0000087ab9 */ /* 0x000fe20000000800 */
[----:B------:R-:W-:Y:S01]  /*1d100*/  VIADD R15, R13, UR4 ;  /* 0x000000040d0f7c36 */ /* 0x000fe20008000000 */
[----:B------:R-:W-:Y:S01]  /*1d110*/  PRMT R13, R207, 0x7632, R13 ;  /* 0x00007632cf0d7816 */ /* 0x000fe2000000000d */
[----:B------:R-:W-:Y:S01]  /*1d120*/  ULDC UR4, c[0x0][0x228] ;  /* 0x00008a0000047ab9 */ /* 0x000fe20000000800 */
[----:B------:R-:W-:Y:S01]  /*1d130*/  ISETP.LT.AND P0, PT, R223, UR5, !P4 ;  /* 0x00000005df007c0c */ /* 0x000fe2000e701270 */
[----:B------:R-:W-:Y:S01]  /*1d140*/  VIADD R0, R238, 0x79 ;  /* 0x00000079ee007836 */ /* 0x000fe20000000000 */
[----:B------:R-:W-:-:S03]  /*1d150*/  ULDC UR5, c[0x0][0x228] ;  /* 0x00008a0000057ab9 */ /* 0x000fc60000000800 */
[----:B------:R0:W-:Y:S01]  /*1d160*/  @P5 STG.E.U16 desc[UR6][R8.64], R13 ;  /* 0x0000000d08005986 */ /* 0x0001e2000c101506 */
[----:B------:R-:W-:Y:S01]  /*1d170*/  ISETP.LT.AND P5, PT, R227, UR4, !P4 ;  /* 0x00000004e3007c0c */ /* 0x000fe2000e7a1270 */
[----:B------:R-:W-:Y:S01]  /*1d180*/  IMAD.WIDE R10, R15, 0x2, R2 ;  /* 0x000000020f0a7825 */ /* 0x000fe200078e0202 */
[----:B------:R-:W-:Y:S01]  /*1d190*/  ISETP.LT.AND P4, PT, R252, UR8, !P4 ;  /* 0x00000008fc007c0c */ /* 0x000fe2000e781270 */
[----:B------:R-:W-:Y:S01]  /*1d1a0*/  ULDC UR4, c[0x0][0x228] ;  /* 0x00008a0000047ab9 */ /* 0x000fe20000000800 */
[----:B------:R-:W-:Y:S01]  /*1d1b0*/  ISETP.GE.AND P2, PT, R0, UR21, PT ;  /* 0x0000001500007c0c */ /* 0x000fe2000bf46270 */
[----:B------:R-:W-:Y:S01]  /*1d1c0*/  ULDC UR8, c[0x0][0x228] ;  /* 0x00008a0000087ab9 */ /* 0x000fe20000000800 */
[----:B------:R3:W-:Y:S01]  /*1d1d0*/  @P6 STG.E.U16 desc[UR6][R10.64], R211 ;  /* 0x000000d30a006986 */ /* 0x0007e2000c101506 */
[----:B------:R-:W-:Y:S02]  /*1d1e0*/  PRMT R0, R211, 0x7632, R0 ;  /* 0x00007632d3007816 */ /* 0x000fe40000000000 */
[----:B------:R-:W-:Y:S01]  /*1d1f0*/  ISETP.LT.AND P6, PT, R239, UR4, !P3 ;  /* 0x00000004ef007c0c */ /* 0x000fe2000dfc1270 */
[----:B------:R-:W-:Y:S01]  /*1d200*/  ULDC UR4, c[0x0][0x248] ;  /* 0x0000920000047ab9 */ /* 0x000fe20000000800 */
[----:B0-----:R-:W-:-:S04]  /*1d210*/  IMAD.WIDE R8, R15, 0x2, R236 ;  /* 0x000000020f087825 */ /* 0x001fc800078e02ec */
[----:B------:R-:W-:-:S04]  /*1d220*/  IMAD.WIDE R12, R15, 0x2, R242 ;  /* 0x000000020f0c7825 */ /* 0x000fc800078e02f2 */
[C---:B---3--:R-:W-:Y:S01]  /*1d230*/  IMAD.WIDE R10, R15.reuse, 0x2, R240 ;  /* 0x000000020f0a7825 */ /* 0x048fe200078e02f0 */
[----:B------:R0:W-:Y:S03]  /*1d240*/  @P5 STG.E.U16 desc[UR6][R8.64], R0 ;  /* 0x0000000008005986 */ /* 0x0001e6000c101506 */
[----:B------:R-:W-:Y:S01]  /*1d250*/  VIADD R17, R15, UR4 ;  /* 0x000000040f117c36 */ /* 0x000fe20008000000 */
[----:B------:R3:W-:Y:S01]  /*1d260*/  @P0 STG.E.U16 desc[UR6][R10.64], R215 ;  /* 0x000000d70a000986 */ /* 0x0007e2000c101506 */
[----:B------:R-:W-:Y:S01]  /*1d270*/  ULDC UR4, c[0x0][0x228] ;  /* 0x00008a0000047ab9 */ /* 0x000fe20000000800 */
[----:B------:R-:W-:Y:S01]  /*1d280*/  ISETP.LT.AND P5, PT, R223, UR5, !P3 ;  /* 0x00000005df007c0c */ /* 0x000fe2000dfa1270 */
[----:B------:R-:W-:Y:S01]  /*1d290*/  IMAD.WIDE R14, R17, 0x2, R2 ;  /* 0x00000002110e7825 */ /* 0x000fe200078e0202 */
[----:B------:R4:W-:Y:S01]  /*1d2a0*/  @P4 STG.E.U16 desc[UR6][R12.64], R16 ;  /* 0x000000100c004986 */ /* 0x0009e2000c101506 */
[----:B------:R-:W-:Y:S01]  /*1d2b0*/  ISETP.LT.AND P4, PT, R227, UR4, !P3 ;  /* 0x00000004e3007c0c */ /* 0x000fe2000df81270 */
[----:B------:R-:W-:Y:S01]  /*1d2c0*/  ULDC UR4, c[0x0][0x248] ;  /* 0x0000920000047ab9 */ /* 0x000fe20000000800 */
[----:B------:R-:W-:Y:S01]  /*1d2d0*/  ISETP.LT.AND P3, PT, R252, UR8, !P3 ;  /* 0x00000008fc007c0c */ /* 0x000fe2000df61270 */
[C---:B0-----:R-:W-:Y:S01]  /*1d2e0*/  IMAD.WIDE R8, R17.reuse, 0x2, R236 ;  /* 0x0000000211087825 */ /* 0x041fe200078e02ec */
[----:B------:R0:W-:Y:S01]  /*1d2f0*/  @P6 STG.E.U16 desc[UR6][R14.64], R216 ;  /* 0x000000d80e006986 */ /* 0x0001e2000c101506 */
[----:B------:R-:W-:Y:S01]  /*1d300*/  PRMT R0, R220, 0x7632, R0 ;  /* 0x00007632dc007816 */ /* 0x000fe20000000000 */
[----:B------:R-:W-:Y:S01]  /*1d310*/  ULDC UR5, c[0x0][0x228] ;  /* 0x00008a0000057ab9 */ /* 0x000fe20000000800 */
[----:B---3--:R-:W-:Y:S01]  /*1d320*/  IMAD.WIDE R10, R17, 0x2, R240 ;  /* 0x00000002110a7825 */ /* 0x008fe200078e02f0 */
[----:B------:R-:W-:Y:S01]  /*1d330*/  ISETP.LT.AND P6, PT, R239, UR9, !P2 ;  /* 0x00000009ef007c0c */ /* 0x000fe2000d7c1270 */
[----:B------:R-:W-:Y:S01]  /*1d340*/  ULDC UR8, c[0x0][0x228] ;  /* 0x00008a0000087ab9 */ /* 0x000fe20000000800 */
[----:B------:R-:W-:Y:S01]  /*1d350*/  ULDC UR9, c[0x0][0x228] ;  /* 0x00008a0000097ab9 */ /* 0x000fe20000000800 */
[----:B----4-:R-:W-:-:S02]  /*1d360*/  IMAD.WIDE R12, R17, 0x2, R242 ;  /* 0x00000002110c7825 */ /* 0x010fc400078e02f2 */
[----:B------:R3:W-:Y:S02]  /*1d370*/  @P4 STG.E.U16 desc[UR6][R8.64], R18 ;  /* 0x0000001208004986 */ /* 0x0007e4000c101506 */
[----:B------:R-:W-:Y:S01]  /*1d380*/  VIADD R19, R17, UR4 ;  /* 0x0000000411137c36 */ /* 0x000fe20008000000 */
[----:B------:R-:W-:Y:S01]  /*1d390*/  ULDC UR4, c[0x0][0x228] ;  /* 0x00008a0000047ab9 */ /* 0x000fe20000000800 */
[----:B------:R4:W-:Y:S01]  /*1d3a0*/  @P5 STG.E.U16 desc[UR6][R10.64], R220 ;  /* 0x000000dc0a005986 */ /* 0x0009e2000c101506 */
[----:B------:R-:W-:Y:S01]  /*1d3b0*/  ISETP.LT.AND P4, PT, R227, UR4, !P2 ;  /* 0x00000004e3007c0c */ /* 0x000fe2000d781270 */
[----:B------:R-:W-:Y:S01]  /*1d3c0*/  VIADD R16, R238, 0x7a ;  /* 0x0000007aee107836 */ /* 0x000fe20000000000 */
[----:B------:R-:W-:Y:S01]  /*1d3d0*/  ISETP.LT.AND P5, PT, R223, UR5, !P2 ;  /* 0x00000005df007c0c */ /* 0x000fe2000d7a1270 */
[----:B------:R1:W-:Y:S01]  /*1d3e0*/  @P3 STG.E.U16 desc[UR6][R12.64], R0 ;  /* 0x000000000c003986 */ /* 0x0003e2000c101506 */
[----:B------:R-:W-:Y:S01]  /*1d3f0*/  ISETP.LT.AND P3, PT, R252, UR8, !P2 ;  /* 0x00000008fc007c0c */ /* 0x000fe2000d761270 */
[C---:B0-----:R-:W-:Y:S01]  /*1d400*/  IMAD.WIDE R14, R19.reuse, 0x2, R2 ;  /* 0x00000002130e7825 */ /* 0x041fe200078e0202 */
[----:B------:R-:W-:Y:S01]  /*1d410*/  ISETP.GE.AND P0, PT, R16, UR19, PT ;  /* 0x0000001310007c0c */ /* 0x000fe2000bf06270 */
[----:B------:R-:W-:Y:S01]  /*1d420*/  ULDC UR4, c[0x0][0x248] ;  /* 0x0000920000047ab9 */ /* 0x000fe20000000800 */
[----:B------:R-:W-:Y:S01]  /*1d430*/  PRMT R16, R224, 0x7632, R16 ;  /* 0x00007632e0107816 */ /* 0x000fe20000000010 */
[----:B---3--:R-:W-:Y:S01]  /*1d440*/  IMAD.WIDE R8, R19, 0x2, R236 ;  /* 0x0000000213087825 */ /* 0x008fe200078e02ec */
[----:B------:R0:W-:Y:S01]  /*1d450*/  @P6 STG.E.U16 desc[UR6][R14.64], R224 ;  /* 0x000000e00e006986 */ /* 0x0001e2000c101506 */
[----:B------:R-:W-:Y:S01]  /*1d460*/  ISETP.LT.AND P6, PT, R239, UR9, !P0 ;  /* 0x00000009ef007c0c */ /* 0x000fe2000c7c1270 */
[----:B------:R-:W-:Y:S01]  /*1d470*/  ULDC UR5, c[0x0][0x228] ;  /* 0x00008a0000057ab9 */ /* 0x000fe20000000800 */
[----:B----4-:R-:W-:Y:S01]  /*1d480*/  IMAD.WIDE R10, R19, 0x2, R240 ;  /* 0x00000002130a7825 */ /* 0x010fe200078e02f0 */
[----:B-1----:R-:W-:Y:S01]  /*1d490*/  PRMT R0, R4, 0x7632, R0 ;  /* 0x0000763204007816 */ /* 0x002fe20000000000 */
[----:B------:R-:W-:-:S02]  /*1d4a0*/  ULDC UR8, c[0x0][0x228] ;  /* 0x00008a0000087ab9 */ /* 0x000fc40000000800 */
[C---:B------:R-:W-:Y:S01]  /*1d4b0*/  IMAD.WIDE R12, R19.reuse, 0x2, R242 ;  /* 0x00000002130c7825 */ /* 0x040fe200078e02f2 */
[----:B------:R1:W-:Y:S01]  /*1d4c0*/  @P4 STG.E.U16 desc[UR6][R8.64], R16 ;  /* 0x0000001008004986 */ /* 0x0003e2000c101506 */
[----:B------:R-:W-:Y:S02]  /*1d4d0*/  ULDC UR9, c[0x0][0x228] ;  /* 0x00008a0000097ab9 */ /* 0x000fe40000000800 */
        /* <DEDUP_REMOVED lines=8> */
[----:B0-----:R-:W-:Y:S01]  /*1d560*/  IMAD.WIDE R14, R17, 0x2, R2 ;  /* 0x00000002110e7825 */ /* 0x001fe200078e0202 */
[----:B------:R-:W-:Y:S01]  /*1d570*/  ISETP.GE.AND P2, PT, R18, UR17, PT ;  /* 0x0000001112007c0c */ /* 0x000fe2000bf46270 */
[----:B------:R-:W-:Y:S01]  /*1d580*/  ULDC UR4, c[0x0][0x248] ;  /* 0x0000920000047ab9 */ /* 0x000fe20000000800 */
[----:B------:R-:W-:Y:S01]  /*1d590*/  PRMT R18, R217, 0x7632, R18 ;  /* 0x00007632d9127816 */ /* 0x000fe20000000012 */
[----:B-1----:R-:W-:Y:S01]  /*1d5a0*/  IMAD.WIDE R8, R17, 0x2, R236 ;  /* 0x0000000211087825 */ /* 0x002fe200078e02ec */
[----:B------:R0:W-:Y:S01]  /*1d5b0*/  @P6 STG.E.U16 desc[UR6][R14.64], R217 ;  /* 0x000000d90e006986 */ /* 0x0001e2000c101506 */
[----:B------:R-:W-:Y:S01]  /*1d5c0*/  ISETP.LT.AND P6, PT, R239, UR9, !P2 ;  /* 0x00000009ef007c0c */ /* 0x000fe2000d7c1270 */
[----:B------:R-:W-:Y:S01]  /*1d5d0*/  ULDC UR5, c[0x0][0x228] ;  /* 0x00008a0000057ab9 */ /* 0x000fe20000000800 */
[----:B---3--:R-:W-:Y:S01]  /*1d5e0*/  IMAD.WIDE R10, R17, 0x2, R240 ;  /* 0x00000002110a7825 */ /* 0x008fe200078e02f0 */
[----:B----4-:R-:W-:Y:S01]  /*1d5f0*/  PRMT R0, R221, 0x7632, R0 ;  /* 0x00007632dd007816 */ /* 0x010fe20000000000 */
        /* <DEDUP_REMOVED lines=21> */
[----:B----4-:R-:W-:-:S03]  /*1d750*/  PRMT R0, R5, 0x7632, R0 ;  /* 0x0000763205007816 */ /* 0x010fc60000000000 */
[C---:B------:R-:W-:Y:S01]  /*1d760*/  IMAD.WIDE R12, R19.reuse, 0x2, R242 ;  /* 0x00000002130c7825 */ /* 0x040fe200078e02f2 */
[----:B------:R-:W-:Y:S01]  /*1d770*/  @P4 STG.E.U16 desc[UR6][R8.64], R4 ;  /* 0x0000000408004986 */ /* 0x000fe2000c101506 */
[----:B------:R-:W-:Y:S02]  /*1d780*/  ULDC UR8, c[0x0][0x228] ;  /* 0x00008a0000087ab9 */ /* 0x000fe40000000800 */
[----:B------:R-:W-:Y:S01]  /*1d790*/  VIADD R17, R19, UR4 ;  /* 0x0000000413117c36 */ /* 0x000fe20008000000 */
[----:B------:R1:W-:Y:S01]  /*1d7a0*/  @P5 STG.E.U16 desc[UR6][R10.64], R5 ;  /* 0x000000050a005986 */ /* 0x0003e2000c101506 */
[----:B------:R-:W-:Y:S01]  /*1d7b0*/  ULDC UR4, c[0x0][0x228] ;  /* 0x00008a0000047ab9 */ /* 0x000fe20000000800 */
[----:B------:R-:W-:Y:S02]  /*1d7c0*/  VIADD R16, R238, 0x7d ;  /* 0x0000007dee107836 */ /* 0x000fe40000000000 */
[----:B------:R3:W-:Y:S01]  /*1d7d0*/  @P3 STG.E.U16 desc[UR6][R12.64], R0 ;  /* 0x000000000c003986 */ /* 0x0007e2000c101506 */
[----:B------:R-:W-:-:S02]  /*1d7e0*/  ISETP.LT.AND P3, PT, R227, UR4, !P0 ;  /* 0x00000004e3007c0c */ /* 0x000fc4000c761270 */
[----:B------:R-:W-:Y:S01]  /*1d7f0*/  ISETP.LT.AND P4, PT, R223, UR5, !P0 ;  /* 0x00000005df007c0c */ /* 0x000fe2000c781270 */
[C---:B0-----:R-:W-:Y:S01]  /*1d800*/  IMAD.WIDE R14, R17.reuse, 0x2, R2 ;  /* 0x00000002110e7825 */ /* 0x041fe200078e0202 */
[----:B------:R-:W-:Y:S01]  /*1d810*/  ISETP.LT.AND P5, PT, R252, UR8, !P0 ;  /* 0x00000008fc007c0c */ /* 0x000fe2000c7a1270 */
[----:B------:R-:W-:Y:S01]  /*1d820*/  ULDC UR5, c[0x0][0x228] ;  /* 0x00008a0000057ab9 */ /* 0x000fe20000000800 */
[----:B------:R-:W-:Y:S01]  /*1d830*/  ISETP.GE.AND P2, PT, R16, UR25, PT ;  /* 0x0000001910007c0c */ /* 0x000fe2000bf46270 */
[----:B-1----:R-:W-:Y:S01]  /*1d840*/  IMAD.WIDE R4, R17, 0x2, R236 ;  /* 0x0000000211047825 */ /* 0x002fe200078e02ec */
[----:B------:R0:W-:Y:S01]  /*1d850*/  @P6 STG.E.U16 desc[UR6][R14.64], R218 ;  /* 0x000000da0e006986 */ /* 0x0001e2000c101506 */
[----:B------:R-:W-:Y:S01]  /*1d860*/  ULDC UR4, c[0x0][0x248] ;  /* 0x0000920000047ab9 */ /* 0x000fe20000000800 */
[----:B------:R-:W-:Y:S01]  /*1d870*/  ISETP.LT.AND P6, PT, R239, UR5, !P2 ;  /* 0x00000005ef007c0c */ /* 0x000fe2000d7c1270 */
[C---:B------:R-:W-:Y:S01]  /*1d880*/  IMAD.WIDE R8, R17.reuse, 0x2, R240 ;  /* 0x0000000211087825 */ /* 0x040fe200078e02f0 */
[----:B---3--:R-:W-:Y:S01]  /*1d890*/  PRMT R13, R218, 0x7632, R13 ;  /* 0x00007632da0d7816 */ /* 0x008fe2000000000d */
[----:B------:R-:W-:Y:S01]  /*1d8a0*/  ULDC UR5, c[0x0][0x228] ;  /* 0x00008a0000057ab9 */ /* 0x000fe20000000800 */
[----:B------:R-:W-:Y:S01]  /*1d8b0*/  PRMT R0, R222, 0x7632, R0 ;  /* 0x00007632de007816 */ /* 0x000fe20000000000 */
[----:B------:R-:W-:Y:S01]  /*1d8c0*/  IMAD.WIDE R10, R17, 0x2, R242 ;  /* 0x00000002110a7825 */ /* 0x000fe200078e02f2 */
[----:B------:R-:W-:Y:S01]  /*1d8d0*/  ULDC UR8, c[0x0][0x228] ;  /* 0x00008a0000087ab9 */ /* 0x000fe20000000800 */
[----:B------:R1:W-:Y:S02]  /*1d8e0*/  @P3 STG.E.U16 desc[UR6][R4.64], R13 ;  /* 0x0000000d04003986 */ /* 0x0003e4000c101506 */
[----:B------:R-:W-:-:S02]  /*1d8f0*/  VIADD R238, R238, 0x7e ;  /* 0x0000007eeeee7836 */ /* 0x000fc40000000000 */
[----:B0-----:R-:W-:Y:S01]  /*1d900*/  VIADD R15, R17, UR4 ;  /* 0x00000004110f7c36 */ /* 0x001fe20008000000 */
[----:B------:R-:W-:Y:S01]  /*1d910*/  @P4 STG.E.U16 desc[UR6][R8.64], R222 ;  /* 0x000000de08004986 */ /* 0x000fe2000c101506 */
[----:B------:R-:W-:-:S03]  /*1d920*/  ULDC UR4, c[0x0][0x228] ;  /* 0x00008a0000047ab9 */ /* 0x000fc60000000800 */
[----:B------:R0:W-:Y:S01]  /*1d930*/  @P5 STG.E.U16 desc[UR6][R10.64], R0 ;  /* 0x000000000a005986 */ /* 0x0001e2000c101506 */
[----:B------:R-:W-:Y:S01]  /*1d940*/  ISETP.LT.AND P5, PT, R227, UR4, !P2 ;  /* 0x00000004e3007c0c */ /* 0x000fe2000d7a1270 */
[----:B------:R-:W-:Y:S01]  /*1d950*/  ULDC UR4, c[0x0][0x228] ;  /* 0x00008a0000047ab9 */ /* 0x000fe20000000800 */
[----:B-1----:R-:W-:Y:S01]  /*1d960*/  IMAD.WIDE R12, R15, 0x2, R2 ;  /* 0x000000020f0c7825 */ /* 0x002fe200078e0202 */
[----:B------:R-:W-:Y:S02]  /*1d970*/  ISETP.GE.AND P0, PT, R238, UR23, PT ;  /* 0x00000017ee007c0c */ /* 0x000fe4000bf06270 */
[----:B------:R-:W-:Y:S01]  /*1d980*/  ISETP.LT.AND P4, PT, R223, UR5, !P2 ;  /* 0x00000005df007c0c */ /* 0x000fe2000d781270 */
[----:B------:R-:W-:Y:S01]  /*1d990*/  ULDC UR5, c[0x0][0x228] ;  /* 0x00008a0000057ab9 */ /* 0x000fe20000000800 */
[----:B------:R1:W-:Y:S01]  /*1d9a0*/  @P6 STG.E.U16 desc[UR6][R12.64], R226 ;  /* 0x000000e20c006986 */ /* 0x0003e2000c101506 */
[----:B------:R-:W-:Y:S01]  /*1d9b0*/  ISETP.LT.AND P2, PT, R252, UR4, !P2 ;  /* 0x00000004fc007c0c */ /* 0x000fe2000d741270 */
[----:B------:R-:W-:Y:S01]  /*1d9c0*/  IMAD.WIDE R4, R15, 0x2, R236 ;  /* 0x000000020f047825 */ /* 0x000fe200078e02ec */
[----:B------:R-:W-:Y:S01]  /*1d9d0*/  ISETP.LT.AND P6, PT, R239, UR5, !P0 ;  /* 0x00000005ef007c0c */ /* 0x000fe2000c7c1270 */
[----:B------:R-:W-:Y:S01]  /*1d9e0*/  ULDC UR4, c[0x0][0x248] ;  /* 0x0000920000047ab9 */ /* 0x000fe20000000800 */
[----:B0-----:R-:W-:Y:S01]  /*1d9f0*/  PRMT R11, R226, 0x7632, R11 ;  /* 0x00007632e20b7816 */ /* 0x001fe2000000000b */
[C---:B------:R-:W-:Y:S01]  /*1da00*/  VIADD R17, R15.reuse, UR4 ;  /* 0x000000040f117c36 */ /* 0x040fe20008000000 */
[----:B------:R-:W-:Y:S01]  /*1da10*/  ULDC UR5, c[0x0][0x228] ;  /* 0x00008a0000057ab9 */ /* 0x000fe20000000800 */
[----:B------:R-:W-:Y:S01]  /*1da20*/  IMAD.WIDE R8, R15, 0x2, R240 ;  /* 0x000000020f087825 */ /* 0x000fe200078e02f0 */
[----:B------:R-:W-:Y:S01]  /*1da30*/  ULDC UR4, c[0x0][0x228] ;  /* 0x00008a0000047ab9 */ /* 0x000fe20000000800 */
[----:B------:R0:W-:Y:S02]  /*1da40*/  @P5 STG.E.U16 desc[UR6][R4.64], R11 ;  /* 0x0000000b04005986 */ /* 0x0001e4000c101506 */
[----:B-1----:R-:W-:Y:S01]  /*1da50*/  IMAD.WIDE R12, R17, 0x2, R2 ;  /* 0x00000002110c7825 */ /* 0x002fe200078e0202 */
[C---:B------:R-:W-:Y:S01]  /*1da60*/  ISETP.LT.AND P5, PT, R227.reuse, UR4, !P0 ;  /* 0x00000004e3007c0c */ /* 0x040fe2000c7a1270 */
[----:B------:R-:W-:Y:S01]  /*1da70*/  @P4 STG.E.U16 desc[UR6][R8.64], R6 ;  /* 0x0000000608004986 */ /* 0x000fe2000c101506 */
[----:B------:R-:W-:Y:S01]  /*1da80*/  ISETP.LT.AND P4, PT, R227, UR5, !P1 ;  /* 0x00000005e3007c0c */ /* 0x000fe2000cf81270 */
[----:B------:R-:W-:Y:S01]  /*1da90*/  ULDC UR5, c[0x0][0x228] ;  /* 0x00008a0000057ab9 */ /* 0x000fe20000000800 */
[----:B------:R-:W-:Y:S01]  /*1daa0*/  ULDC UR4, c[0x0][0x228] ;  /* 0x00008a0000047ab9 */ /* 0x000fe20000000800 */
[----:B------:R-:W3:Y:S01]  /*1dab0*/  LDL.LU R227, [R1+0xc08] ;  /* 0x000c080001e37983 */ /* 0x000ee20000300800 */
[----:B0-----:R-:W-:Y:S01]  /*1dac0*/  PRMT R5, R6, 0x7632, R5 ;  /* 0x0000763206057816 */ /* 0x001fe20000000005 */
[----:B------:R-:W-:-:S05]  /*1dad0*/  IMAD.WIDE R10, R15, 0x2, R242 ;  /* 0x000000020f0a7825 */ /* 0x000fca00078e02f2 */
[----:B------:R0:W-:Y:S01]  /*1dae0*/  @P2 STG.E.U16 desc[UR6][R10.64], R5 ;  /* 0x000000050a002986 */ /* 0x0001e2000c101506 */
[C---:B------:R-:W-:Y:S01]  /*1daf0*/  ISETP.LT.AND P2, PT, R223.reuse, UR5, !P1 ;  /* 0x00000005df007c0c */ /* 0x040fe2000cf41270 */
[----:B------:R-:W-:Y:S02]  /*1db00*/  ULDC UR5, c[0x0][0x228] ;  /* 0x00008a0000057ab9 */ /* 0x000fe40000000800 */
[----:B--2---:R1:W-:Y:S01]  /*1db10*/  @P6 STG.E.U16 desc[UR6][R12.64], R219 ;  /* 0x000000db0c006986 */ /* 0x0043e2000c101506 */
[----:B------:R-:W-:Y:S01]  /*1db20*/  ISETP.LT.AND P6, PT, R223, UR4, !P0 ;  /* 0x00000004df007c0c */ /* 0x000fe2000c7c1270 */
[----:B------:R-:W-:Y:S02]  /*1db30*/  ULDC UR4, c[0x0][0x248] ;  /* 0x0000920000047ab9 */ /* 0x000fe40000000800 */
[----:B------:R-:W2:Y:S01]  /*1db40*/  LDL.LU R223, [R1+0xc04] ;  /* 0x000c040001df7983 */ /* 0x000ea20000300800 */
[C---:B------:R-:W-:Y:S02]  /*1db50*/  ISETP.LT.AND P0, PT, R252.reuse, UR5, !P0 ;  /* 0x00000005fc007c0c */ /* 0x040fe4000c701270 */
[----:B------:R-:W-:Y:S01]  /*1db60*/  ISETP.LT.AND P3, PT, R239, UR8, !P1 ;  /* 0x00000008ef007c0c */ /* 0x000fe2000cf61270 */
[----:B------:R-:W-:Y:S01]  /*1db70*/  ULDC UR8, c[0x0][0x228] ;  /* 0x00008a0000087ab9 */ /* 0x000fe20000000800 */
[C---:B------:R-:W-:Y:S01]  /*1db80*/  VIADD R15, R17.reuse, UR4 ;  /* 0x00000004110f7c36 */ /* 0x040fe20008000000 */
[----:B------:R-:W-:Y:S01]  /*1db90*/  ISETP.LT.AND P1, PT, R252, UR8, !P1 ;  /* 0x00000008fc007c0c */ /* 0x000fe2000cf21270 */
[----:B0-----:R-:W-:Y:S01]  /*1dba0*/  IMAD.WIDE R4, R17, 0x2, R236 ;  /* 0x0000000211047825 */ /* 0x001fe200078e02ec */
[----:B-1----:R-:W-:-:S03]  /*1dbb0*/  PRMT R219, R219, 0x7632, R219 ;  /* 0x00007632dbdb7816 */ /* 0x002fc600000000db */
[----:B------:R-:W-:-:S04]  /*1dbc0*/  IMAD.WIDE R8, R17, 0x2, R240 ;  /* 0x0000000211087825 */ /* 0x000fc800078e02f0 */
[----:B------:R-:W-:Y:S01]  /*1dbd0*/  IMAD.WIDE R10, R17, 0x2, R242 ;  /* 0x00000002110a7825 */ /* 0x000fe200078e02f2 */
[----:B------:R0:W-:Y:S03]  /*1dbe0*/  @P5 STG.E.U16 desc[UR6][R4.64], R219 ;  /* 0x000000db04005986 */ /* 0x0001e6000c101506 */
[----:B------:R-:W-:-:S04]  /*1dbf0*/  IMAD.WIDE R2, R15, 0x2, R2 ;  /* 0x000000020f027825 */ /* 0x000fc800078e0202 */
[----:B------:R-:W-:-:S04]  /*1dc00*/  IMAD.WIDE R236, R15, 0x2, R236 ;  /* 0x000000020fec7825 */ /* 0x000fc800078e02ec */
[----:B------:R-:W-:-:S04]  /*1dc10*/  IMAD.WIDE R240, R15, 0x2, R240 ;  /* 0x000000020ff07825 */ /* 0x000fc800078e02f0 */
[----:B------:R-:W-:Y:S01]  /*1dc20*/  IMAD.WIDE R242, R15, 0x2, R242 ;  /* 0x000000020ff27825 */ /* 0x000fe200078e02f2 */
[----:B---3--:R-:W-:Y:S02]  /*1dc30*/  PRMT R118, R227, 0x7632, R118 ;  /* 0x00007632e3767816 */ /* 0x008fe40000000076 */
[----:B--2---:R-:W-:Y:S01]  /*1dc40*/  PRMT R0, R223, 0x7632, R0 ;  /* 0x00007632df007816 */ /* 0x004fe20000000000 */
[----:B------:R0:W-:Y:S04]  /*1dc50*/  @P6 STG.E.U16 desc[UR6][R8.64], R223 ;  /* 0x000000df08006986 */ /* 0x0001e8000c101506 */
[----:B------:R0:W-:Y:S04]  /*1dc60*/  @P0 STG.E.U16 desc[UR6][R10.64], R0 ;  /* 0x000000000a000986 */ /* 0x0001e8000c101506 */
[----:B------:R0:W-:Y:S04]  /*1dc70*/  @P3 STG.E.U16 desc[UR6][R2.64], R227 ;  /* 0x000000e302003986 */ /* 0x0001e8000c101506 */
[----:B------:R0:W-:Y:S04]  /*1dc80*/  @P4 STG.E.U16 desc[UR6][R236.64], R118 ;  /* 0x00000076ec004986 */ /* 0x0001e8000c101506 */
[----:B------:R0:W-:Y:S01]  /*1dc90*/  @P2 STG.E.U16 desc[UR6][R240.64], R7 ;  /* 0x00000007f0002986 */ /* 0x0001e2000c101506 */
[----:B------:R-:W-:Y:S05]  /*1dca0*/  @!P1 EXIT ;  /* 0x000000000000994d */ /* 0x000fea0003800000 */
[----:B------:R-:W-:-:S05]  /*1dcb0*/  PRMT R121, R7, 0x7632, R121 ;  /* 0x0000763207797816 */ /* 0x000fca0000000079 */
[----:B------:R-:W-:Y:S01]  /*1dcc0*/  STG.E.U16 desc[UR6][R242.64], R121 ;  /* 0x00000079f2007986 */ /* 0x000fe2000c101506 */
[----:B------:R-:W-:Y:S05]  /*1dcd0*/  EXIT ;  /* 0x000000000000794d */ /* 0x000fea0003800000 */
.L_x_2:
[----:B------:R-:W-:-:S00]  /*1dce0*/  BRA `(.L_x_2) ;  /* 0xfffffffc00fc7947 */ /* 0x000fc0000383ffff */
[----:B------:R-:W-:-:S00]  /*1dcf0*/  NOP ;  /* 0x0000000000007918 */ /* 0x000fc00000000000 */
        /* <DEDUP_REMOVED lines=8> */
.L_x_3:


//--------------------- .nv.shared.matmul_kernel  --------------------------
	.section	.nv.shared.matmul_kernel,"aw",@nobits
	.sectionflags	@""
	.align	16
	.zero		1024


//--------------------- .nv.shared.reserved.0     --------------------------
	.section	.nv.shared.reserved.0,"aw",@nobits
	.weak		__nv_reservedSMEM_offset_0_alias
	.size		__nv_reservedSMEM_offset_0_alias, 0, 0
	.other		__nv_reservedSMEM_offset_0_alias,@"STO_CUDA_RESERVED_SHARED STV_DEFAULT"
__nv_reservedSMEM_offset_0_alias:
	.zero		0


//--------------------- .nv.constant0.matmul_kernel --------------------------
	.section	.nv.constant0.matmul_kernel,"a",@progbits
	.sectionflags	@""
	.align	4
.nv.constant0.matmul_kernel:
	.zero		608


//--------------------- SYMBOLS --------------------------

	.type		.nv.reservedSmem.offset0,@object
	.size		.nv.reservedSmem.offset0,0x4
